def matmul_kernel(
    a_ptr,
    b_ptr,
    c_ptr,
    M,
    N,
    K,
    stride_am,
    stride_ak,
    stride_bk,
    stride_bn,
    stride_cm,
    stride_cn,
    BLOCK_M: tl.constexpr,
    BLOCK_N: tl.constexpr,
    BLOCK_K: tl.constexpr,
    GROUP_M: tl.constexpr,
):
    pid = tl.program_id(axis=0)
    num_pid_m = tl.cdiv(M, BLOCK_M)
    num_pid_n = tl.cdiv(N, BLOCK_N)
    num_pid_in_group = GROUP_M * num_pid_n
    group_id = pid // num_pid_in_group
    first_pid_m = group_id * GROUP_M
    group_size_m = min(num_pid_m - first_pid_m, GROUP_M)
    pid_m = first_pid_m + ((pid % num_pid_in_group) % group_size_m)
    pid_n = (pid % num_pid_in_group) // group_size_m

    offs_am = (pid_m * BLOCK_M + tl.arange(0, BLOCK_M)) % M
    offs_bn = (pid_n * BLOCK_N + tl.arange(0, BLOCK_N)) % N
    offs_k = tl.arange(0, BLOCK_K)
    a_ptrs = a_ptr + offs_am[:, None] * stride_am + offs_k[None, :] * stride_ak
    b_ptrs = b_ptr + offs_k[:, None] * stride_bk + offs_bn[None, :] * stride_bn

    acc = tl.zeros((BLOCK_M, BLOCK_N), dtype=tl.float32)
    for kk in range(0, tl.cdiv(K, BLOCK_K)):
        a = tl.load(a_ptrs, mask=offs_k[None, :] < K - kk * BLOCK_K, other=0.0)
        b = tl.load(b_ptrs, mask=offs_k[:, None] < K - kk * BLOCK_K, other=0.0)
        acc = tl.dot(a, b, acc)
        a_ptrs += BLOCK_K * stride_ak
        b_ptrs += BLOCK_K * stride_bk

    c = acc.to(c_ptr.dtype.element_ty)
    offs_cm = pid_m * BLOCK_M + tl.arange(0, BLOCK_M)
    offs_cn = pid_n * BLOCK_N + tl.arange(0, BLOCK_N)
    c_ptrs = c_ptr + offs_cm[:, None] * stride_cm + offs_cn[None, :] * stride_cn
    mask = (offs_cm[:, None] < M) & (offs_cn[None, :] < N)
    tl.store(c_ptrs, c, mask=mask)

# config = {"BLOCK_K": 32, "BLOCK_M": 256, "BLOCK_N": 128, "GROUP_M": 8, "arch": "sm_90", "dtype": "fp32", "num_ctas": 1, "num_stages": 2, "num_warps": 4}
# arch = sm_90


// ===== COMPILED SASS (sm_90a) =====

	.target	sm_90a

	.elftype	@"ET_EXEC"


//--------------------- .note.nv.tkinfo           --------------------------
	.section	.note.nv.tkinfo,"",@"SHT_NOTE"
	.sectionflags	@"SHF_NOTE_NV_TKINFO"
	.tkinfo
        /*0018*/ 	.word	0x00000002
        /*0030*/ 	.string	""
        /*0030*/ 	.string	"ptxas"
        /*0030*/ 	.string	"Cuda compilation tools, release 13.0, V13.0.88"
        /*0030*/ 	.string	"Build cuda_13.0.r13.0/compiler.36424714_0"
        /*0030*/ 	.string	"-v  -suppress-debug-info  -lineinfo  -arch sm_90a "



//--------------------- .note.nv.cuinfo           --------------------------
	.section	.note.nv.cuinfo,"",@"SHT_NOTE"
	.sectionflags	@"SHF_NOTE_NV_CUINFO"
        /*0018*/ 	.short	0x0002
        /*001a*/ 	.short	0x005a
        /*001c*/ 	.short	0x0082
	.zero		2


//--------------------- .nv.info                  --------------------------
	.section	.nv.info,"",@"SHT_CUDA_INFO"
	.align	4


	//----- nvinfo : EIATTR_REGCOUNT
	.align		4
        /*0000*/ 	.byte	0x04, 0x2f
        /*0002*/ 	.short	(.L_1 - .L_0)
	.align		4
.L_0:
        /*0004*/ 	.word	index@(matmul_kernel)
        /*0008*/ 	.word	0x000000ff


	//----- nvinfo : EIATTR_FRAME_SIZE
	.align		4
.L_1:
        /*000c*/ 	.byte	0x04, 0x11
        /*000e*/ 	.short	(.L_3 - .L_2)
	.align		4
.L_2:
        /*0010*/ 	.word	index@(matmul_kernel)
        /*0014*/ 	.word	0x00000618


	//----- nvinfo : EIATTR_MIN_STACK_SIZE
	.align		4
.L_3:
        /*0018*/ 	.byte	0x04, 0x12
        /*001a*/ 	.short	(.L_5 - .L_4)
	.align		4
.L_4:
        /*001c*/ 	.word	index@(matmul_kernel)
        /*0020*/ 	.word	0x00000618
.L_5:


//--------------------- .nv.compat                --------------------------
	.section	.nv.compat,"",@"SHT_CUDA_COMPAT_INFO"
	.align	4
        /*0000*/ 	.byte	0x02, 0x09, 0x01, 0x00, 0x02, 0x02, 0x04, 0x00, 0x02, 0x05, 0x05, 0x00, 0x03, 0x07, 0x01, 0x01
        /*0010*/ 	.byte	0x02, 0x03, 0x00, 0x00, 0x02, 0x06, 0x01, 0x00, 0x04, 0x0b, 0x08, 0x00, 0x00, 0x00, 0x00, 0x00
        /*0020*/ 	.byte	0x00, 0x00, 0x00, 0x00


//--------------------- .nv.info.matmul_kernel    --------------------------
	.section	.nv.info.matmul_kernel,"",@"SHT_CUDA_INFO"
	.sectionflags	@""
	.align	4


	//----- nvinfo : EIATTR_CUDA_API_VERSION
	.align		4
        /*0000*/ 	.byte	0x04, 0x37
        /*0002*/ 	.short	(.L_7 - .L_6)
.L_6:
        /*0004*/ 	.word	0x00000082


	//----- nvinfo : EIATTR_KPARAM_INFO
	.align		4
.L_7:
        /*0008*/ 	.byte	0x04, 0x17
        /*000a*/ 	.short	(.L_9 - .L_8)
.L_8:
        /*000c*/ 	.word	0x00000000
        /*0010*/ 	.short	0x000d
        /*0012*/ 	.short	0x0048
        /*0014*/ 	.byte	0x00, 0xf4, 0x21, 0x00


	//----- nvinfo : EIATTR_KPARAM_INFO
	.align		4
.L_9:
        /*0018*/ 	.byte	0x04, 0x17
        /*001a*/ 	.short	(.L_11 - .L_10)
.L_10:
        /*001c*/ 	.word	0x00000000
        /*0020*/ 	.short	0x000c
        /*0022*/ 	.short	0x0040
        /*0024*/ 	.byte	0x00, 0xf4, 0x21, 0x00


	//----- nvinfo : EIATTR_KPARAM_INFO
	.align		4
.L_11:
        /*0028*/ 	.byte	0x04, 0x17
        /*002a*/ 	.short	(.L_13 - .L_12)
.L_12:
        /*002c*/ 	.word	0x00000000
        /*0030*/ 	.short	0x000b
        /*0032*/ 	.short	0x0038
        /*0034*/ 	.byte	0x00, 0xf0, 0x11, 0x00


	//----- nvinfo : EIATTR_KPARAM_INFO
	.align		4
.L_13:
        /*0038*/ 	.byte	0x04, 0x17
        /*003a*/ 	.short	(.L_15 - .L_14)
.L_14:
        /*003c*/ 	.word	0x00000000
        /*0040*/ 	.short	0x000a
        /*0042*/ 	.short	0x0034
        /*0044*/ 	.byte	0x00, 0xf0, 0x11, 0x00


	//----- nvinfo : EIATTR_KPARAM_INFO
	.align		4
.L_15:
        /*0048*/ 	.byte	0x04, 0x17
        /*004a*/ 	.short	(.L_17 - .L_16)
.L_16:
        /*004c*/ 	.word	0x00000000
        /*0050*/ 	.short	0x0009
        /*0052*/ 	.short	0x0030
        /*0054*/ 	.byte	0x00, 0xf0, 0x11, 0x00


	//----- nvinfo : EIATTR_KPARAM_INFO
	.align		4
.L_17:
        /*0058*/ 	.byte	0x04, 0x17
        /*005a*/ 	.short	(.L_19 - .L_18)
.L_18:
        /*005c*/ 	.word	0x00000000
        /*0060*/ 	.short	0x0008
        /*0062*/ 	.short	0x002c
        /*0064*/ 	.byte	0x00, 0xf0, 0x11, 0x00


	//----- nvinfo : EIATTR_KPARAM_INFO
	.align		4
.L_19:
        /*0068*/ 	.byte	0x04, 0x17
        /*006a*/ 	.short	(.L_21 - .L_20)
.L_20:
        /*006c*/ 	.word	0x00000000
        /*0070*/ 	.short	0x0007
        /*0072*/ 	.short	0x0028
        /*0074*/ 	.byte	0x00, 0xf0, 0x11, 0x00


	//----- nvinfo : EIATTR_KPARAM_INFO
	.align		4
.L_21:
        /*0078*/ 	.byte	0x04, 0x17
        /*007a*/ 	.short	(.L_23 - .L_22)
.L_22:
        /*007c*/ 	.word	0x00000000
        /*0080*/ 	.short	0x0006
        /*0082*/ 	.short	0x0024
        /*0084*/ 	.byte	0x00, 0xf0, 0x11, 0x00


	//----- nvinfo : EIATTR_KPARAM_INFO
	.align		4
.L_23:
        /*0088*/ 	.byte	0x04, 0x17
        /*008a*/ 	.short	(.L_25 - .L_24)
.L_24:
        /*008c*/ 	.word	0x00000000
        /*0090*/ 	.short	0x0005
        /*0092*/ 	.short	0x0020
        /*0094*/ 	.byte	0x00, 0xf0, 0x11, 0x00


	//----- nvinfo : EIATTR_KPARAM_INFO
	.align		4
.L_25:
        /*0098*/ 	.byte	0x04, 0x17
        /*009a*/ 	.short	(.L_27 - .L_26)
.L_26:
        /*009c*/ 	.word	0x00000000
        /*00a0*/ 	.short	0x0004
        /*00a2*/ 	.short	0x001c
        /*00a4*/ 	.byte	0x00, 0xf0, 0x11, 0x00


	//----- nvinfo : EIATTR_KPARAM_INFO
	.align		4
.L_27:
        /*00a8*/ 	.byte	0x04, 0x17
        /*00aa*/ 	.short	(.L_29 - .L_28)
.L_28:
        /*00ac*/ 	.word	0x00000000
        /*00b0*/ 	.short	0x0003
        /*00b2*/ 	.short	0x0018
        /*00b4*/ 	.byte	0x00, 0xf0, 0x11, 0x00


	//----- nvinfo : EIATTR_KPARAM_INFO
	.align		4
.L_29:
        /*00b8*/ 	.byte	0x04, 0x17
        /*00ba*/ 	.short	(.L_31 - .L_30)
.L_30:
        /*00bc*/ 	.word	0x00000000
        /*00c0*/ 	.short	0x0002
        /*00c2*/ 	.short	0x0010
        /*00c4*/ 	.byte	0x00, 0xf4, 0x21, 0x00


	//----- nvinfo : EIATTR_KPARAM_INFO
	.align		4
.L_31:
        /*00c8*/ 	.byte	0x04, 0x17
        /*00ca*/ 	.short	(.L_33 - .L_32)
.L_32:
        /*00cc*/ 	.word	0x00000000
        /*00d0*/ 	.short	0x0001
        /*00d2*/ 	.short	0x0008
        /*00d4*/ 	.byte	0x00, 0xf4, 0x21, 0x00


	//----- nvinfo : EIATTR_KPARAM_INFO
	.align		4
.L_33:
        /*00d8*/ 	.byte	0x04, 0x17
        /*00da*/ 	.short	(.L_35 - .L_34)
.L_34:
        /*00dc*/ 	.word	0x00000000
        /*00e0*/ 	.short	0x0000
        /*00e2*/ 	.short	0x0000
        /*00e4*/ 	.byte	0x00, 0xf4, 0x21, 0x00


	//----- nvinfo : EIATTR_SPARSE_MMA_MASK
	.align		4
.L_35:
        /*00e8*/ 	.byte	0x03, 0x50
        /*00ea*/ 	.short	0x0000


	//----- nvinfo : EIATTR_MAXREG_COUNT
	.align		4
        /*00ec*/ 	.byte	0x03, 0x1b
        /*00ee*/ 	.short	0x00ff


	//----- nvinfo : EIATTR_NUM_BARRIERS
	.align		4
        /*00f0*/ 	.byte	0x02, 0x4c
        /*00f2*/ 	.byte	0x01
	.zero		1


	//----- nvinfo : EIATTR_ANNOTATIONS
	.align		4
        /*00f4*/ 	.byte	0x04, 0x55
        /*00f6*/ 	.short	(.L_37 - .L_36)


	//   ....[0]....
.L_36:
        /*00f8*/ 	.word	0x00000001
        /*00fc*/ 	.byte	0xa0, 0x01, 0x00, 0x00, 0x01, 0x00, 0x00, 0x00, 0x30, 0x22, 0x00, 0x00, 0x01, 0x00, 0x00, 0x00
        /* <DEDUP_REMOVED lines=372> */
        /*184c*/ 	.byte	0x70, 0xbb, 0x00, 0x00, 0x01, 0x00, 0x00, 0x00, 0x80, 0xbb, 0x00, 0x00


	//----- nvinfo : EIATTR_MERCURY_ISA_VERSION
	.align		4
.L_37:
        /*1858*/ 	.byte	0x03, 0x5f
        /*185a*/ 	.short	0x0101


	//----- nvinfo : EIATTR_EXIT_INSTR_OFFSETS
	.align		4
        /*185c*/ 	.byte	0x04, 0x1c
        /*185e*/ 	.short	(.L_39 - .L_38)


	//   ....[0]....
.L_38:
        /*1860*/ 	.word	0x000113e0


	//   ....[1]....
        /*1864*/ 	.word	0x00011400


	//----- nvinfo : EIATTR_REQNTID
	.align		4
.L_39:
        /*1868*/ 	.byte	0x04, 0x10
        /*186a*/ 	.short	(.L_41 - .L_40)
.L_40:
        /*186c*/ 	.word	0x00000080
        /*1870*/ 	.word	0x00000001
        /*1874*/ 	.word	0x00000001


	//----- nvinfo : EIATTR_CBANK_PARAM_SIZE
	.align		4
.L_41:
        /*1878*/ 	.byte	0x03, 0x19
        /*187a*/ 	.short	0x0050


	//----- nvinfo : EIATTR_PARAM_CBANK
	.align		4
        /*187c*/ 	.byte	0x04, 0x0a
        /*187e*/ 	.short	(.L_43 - .L_42)
	.align		4
.L_42:
        /*1880*/ 	.word	index@(.nv.constant0.matmul_kernel)
        /*1884*/ 	.short	0x0210
        /*1886*/ 	.short	0x0050


	//----- nvinfo : EIATTR_SW_WAR
	.align		4
.L_43:
        /*1888*/ 	.byte	0x04, 0x36
        /*188a*/ 	.short	(.L_45 - .L_44)
.L_44:
        /*188c*/ 	.word	0x00000008
.L_45:


//--------------------- .nv.callgraph             --------------------------
	.section	.nv.callgraph,"",@"SHT_CUDA_CALLGRAPH"
	.align	4
	.sectionentsize	8
	.align		4
        /*0000*/ 	.word	0x00000000
	.align		4
        /*0004*/ 	.word	0xffffffff
	.align		4
        /*0008*/ 	.word	0x00000000
	.align		4
        /*000c*/ 	.word	0xfffffffe
	.align		4
        /*0010*/ 	.word	0x00000000
	.align		4
        /*0014*/ 	.word	0xfffffffd
	.align		4
        /*0018*/ 	.word	0x00000000
	.align		4
        /*001c*/ 	.word	0xfffffffc


//--------------------- .text.matmul_kernel       --------------------------
	.section	.text.matmul_kernel,"ax",@progbits
	.align	128
        .global         matmul_kernel
        .type           matmul_kernel,@function
        .size           matmul_kernel,(.L_x_3 - matmul_kernel)
        .other          matmul_kernel,@"STO_CUDA_ENTRY STV_DEFAULT"
matmul_kernel:
.text.matmul_kernel:
[----:B------:R-:W1:Y:S08]  /*0000*/  LDC R1, c[0x0][0x28] ;  /* 0x00000a00ff017b82 */ /* 0x000e700000000800 */
[----:B------:R-:W2:Y:S01]  /*0010*/  LDC.64 R2, c[0x0][0x228] ;  /* 0x00008a00ff027b82 */ /* 0x000ea20000000a00 */
[----:B-1----:R-:W-:Y:S01]  /*0020*/  VIADD R1, R1, 0xfffff9e8 ;  /* 0xfffff9e801017836 */ /* 0x002fe20000000000 */
[----:B------:R-:W1:Y:S01]  /*0030*/  S2R R5, SR_CTAID.X ;  /* 0x0000000000057919 */ /* 0x000e620000002500 */
[----:B------:R-:W-:Y:S01]  /*0040*/  ULDC.64 UR4, c[0x0][0x218] ;  /* 0x0000860000047ab9 */ /* 0x000fe20000000a00 */
[----:B------:R-:W-:Y:S01]  /*0050*/  ULDC.64 UR8, c[0x0][0x210] ;  /* 0x0000840000087ab9 */ /* 0x000fe20000000a00 */
[----:B------:R-:W-:Y:S01]  /*0060*/  UMOV UR7, 0x400 ;  /* 0x0000040000077882 */ /* 0x000fe20000000000 */
[----:B------:R-:W-:Y:S01]  /*0070*/  ULDC.64 UR18, c[0x0][0x208] ;  /* 0x0000820000127ab9 */ /* 0x000fe20000000a00 */
[----:B------:R-:W-:-:S02]  /*0080*/  CS2R R152, SRZ ;  /* 0x0000000000987805 */ /* 0x000fc4000001ff00 */
[----:B------:R-:W-:Y:S02]  /*0090*/  CS2R R154, SRZ ;  /* 0x00000000009a7805 */ /* 0x000fe4000001ff00 */
[----:B------:R-:W-:Y:S02]  /*00a0*/  CS2R R156, SRZ ;  /* 0x00000000009c7805 */ /* 0x000fe4000001ff00 */
[----:B------:R-:W-:Y:S02]  /*00b0*/  CS2R R158, SRZ ;  /* 0x00000000009e7805 */ /* 0x000fe4000001ff00 */
[----:B------:R-:W-:Y:S02]  /*00c0*/  CS2R R160, SRZ ;  /* 0x0000000000a07805 */ /* 0x000fe4000001ff00 */
[----:B------:R-:W-:Y:S02]  /*00d0*/  CS2R R162, SRZ ;  /* 0x0000000000a27805 */ /* 0x000fe4000001ff00 */
        /* <DEDUP_REMOVED lines=10> */
[----:B------:R-:W-:Y:S01]  /*0180*/  CS2R R184, SRZ ;  /* 0x0000000000b87805 */ /* 0x000fe2000001ff00 */
[----:B--2---:R-:W-:Y:S01]  /*0190*/  IMAD.MOV.U32 R34, RZ, RZ, R3 ;  /* 0x000000ffff227224 */ /* 0x004fe200078e0003 */
[----:B------:R2:W-:Y:S01]  /*01a0*/  STL.64 [R1+0x350], R2 ;  /* 0x0003500201007387 */ /* 0x0005e20000100a00 */
[----:B------:R-:W-:Y:S01]  /*01b0*/  IMAD.MOV.U32 R32, RZ, RZ, R2 ;  /* 0x000000ffff207224 */ /* 0x000fe200078e0002 */
[----:B------:R-:W-:Y:S01]  /*01c0*/  CS2R R186, SRZ ;  /* 0x0000000000ba7805 */ /* 0x000fe2000001ff00 */
[----:B------:R-:W-:Y:S01]  /*01d0*/  VIADD R0, R34, 0x7f ;  /* 0x0000007f22007836 */ /* 0x000fe20000000000 */
[----:B------:R-:W-:-:S02]  /*01e0*/  CS2R R188, SRZ ;  /* 0x0000000000bc7805 */ /* 0x000fc4000001ff00 */
[----:B------:R-:W-:Y:S02]  /*01f0*/  CS2R R190, SRZ ;  /* 0x0000000000be7805 */ /* 0x000fe4000001ff00 */
[----:B------:R-:W-:Y:S02]  /*0200*/  CS2R R192, SRZ ;  /* 0x0000000000c07805 */ /* 0x000fe4000001ff00 */
[----:B------:R-:W-:Y:S02]  /*0210*/  CS2R R194, SRZ ;  /* 0x0000000000c27805 */ /* 0x000fe4000001ff00 */
[----:B------:R-:W-:Y:S02]  /*0220*/  CS2R R196, SRZ ;  /* 0x0000000000c47805 */ /* 0x000fe4000001ff00 */
[----:B-1----:R-:W-:Y:S02]  /*0230*/  IABS R8, R5 ;  /* 0x0000000500087213 */ /* 0x002fe40000000000 */
[----:B------:R-:W-:-:S02]  /*0240*/  CS2R R198, SRZ ;  /* 0x0000000000c67805 */ /* 0x000fc4000001ff00 */
[----:B------:R-:W-:Y:S02]  /*0250*/  CS2R R200, SRZ ;  /* 0x0000000000c87805 */ /* 0x000fe4000001ff00 */
[----:B--2---:R-:W-:Y:S02]  /*0260*/  SHF.R.S32.HI R3, RZ, 0x1f, R0 ;  /* 0x0000001fff037819 */ /* 0x004fe40000011400 */
[----:B------:R-:W-:Y:S02]  /*0270*/  CS2R R202, SRZ ;  /* 0x0000000000ca7805 */ /* 0x000fe4000001ff00 */
[----:B------:R-:W-:Y:S02]  /*0280*/  CS2R R204, SRZ ;  /* 0x0000000000cc7805 */ /* 0x000fe4000001ff00 */
[----:B------:R-:W-:Y:S02]  /*0290*/  CS2R R206, SRZ ;  /* 0x0000000000ce7805 */ /* 0x000fe4000001ff00 */
[----:B------:R-:W-:-:S02]  /*02a0*/  LEA.HI R3, R3, R0, RZ, 0x7 ;  /* 0x0000000003037211 */ /* 0x000fc400078f38ff */
[----:B------:R-:W-:Y:S02]  /*02b0*/  CS2R R208, SRZ ;  /* 0x0000000000d07805 */ /* 0x000fe4000001ff00 */
[----:B------:R-:W-:Y:S02]  /*02c0*/  CS2R R210, SRZ ;  /* 0x0000000000d27805 */ /* 0x000fe4000001ff00 */
[----:B------:R-:W-:Y:S02]  /*02d0*/  CS2R R212, SRZ ;  /* 0x0000000000d47805 */ /* 0x000fe4000001ff00 */
[----:B------:R-:W-:Y:S02]  /*02e0*/  SHF.R.S32.HI R3, RZ, 0x7, R3 ;  /* 0x00000007ff037819 */ /* 0x000fe40000011403 */
[----:B------:R-:W-:Y:S02]  /*02f0*/  CS2R R214, SRZ ;  /* 0x0000000000d67805 */ /* 0x000fe4000001ff00 */
[----:B------:R-:W-:-:S02]  /*0300*/  CS2R R116, SRZ ;  /* 0x0000000000747805 */ /* 0x000fc4000001ff00 */
[----:B------:R-:W-:Y:S02]  /*0310*/  CS2R R118, SRZ ;  /* 0x0000000000767805 */ /* 0x000fe4000001ff00 */
[----:B------:R-:W-:Y:S01]  /*0320*/  CS2R R120, SRZ ;  /* 0x0000000000787805 */ /* 0x000fe2000001ff00 */
[----:B------:R-:W-:Y:S01]  /*0330*/  IMAD.SHL.U32 R4, R3, 0x8, RZ ;  /* 0x0000000803047824 */ /* 0x000fe200078e00ff */
[----:B------:R-:W-:Y:S02]  /*0340*/  CS2R R122, SRZ ;  /* 0x00000000007a7805 */ /* 0x000fe4000001ff00 */
[----:B------:R-:W-:Y:S02]  /*0350*/  CS2R R124, SRZ ;  /* 0x00000000007c7805 */ /* 0x000fe4000001ff00 */
[----:B------:R-:W-:Y:S02]  /*0360*/  CS2R R126, SRZ ;  /* 0x00000000007e7805 */ /* 0x000fe4000001ff00 */
[----:B------:R-:W-:-:S02]  /*0370*/  CS2R R128, SRZ ;  /* 0x0000000000807805 */ /* 0x000fc4000001ff00 */
[-C--:B------:R-:W-:Y:S02]  /*0380*/  IABS R7, R4.reuse ;  /* 0x0000000400077213 */ /* 0x080fe40000000000 */
[----:B------:R-:W-:Y:S02]  /*0390*/  CS2R R130, SRZ ;  /* 0x0000000000827805 */ /* 0x000fe4000001ff00 */
[----:B------:R-:W-:Y:S02]  /*03a0*/  IABS R10, R4 ;  /* 0x00000004000a7213 */ /* 0x000fe40000000000 */
[----:B------:R-:W-:Y:S01]  /*03b0*/  CS2R R132, SRZ ;  /* 0x0000000000847805 */ /* 0x000fe2000001ff00 */
[----:B------:R-:W1:Y:S01]  /*03c0*/  I2F.RP R0, R7 ;  /* 0x0000000700007306 */ /* 0x000e620000209400 */
        /* <DEDUP_REMOVED lines=8> */
[----:B------:R-:W-:Y:S01]  /*0450*/  CS2R R150, SRZ ;  /* 0x0000000000967805 */ /* 0x000fe2000001ff00 */
[----:B-1----:R-:W1:Y:S02]  /*0460*/  MUFU.RCP R0, R0 ;  /* 0x0000000000007308 */ /* 0x002e640000001000 */
[----:B-1----:R-:W-:Y:S02]  /*0470*/  VIADD R2, R0, 0xffffffe ;  /* 0x0ffffffe00027836 */ /* 0x002fe40000000000 */
[----:B------:R-:W-:-:S04]  /*0480*/  IMAD.MOV R0, RZ, RZ, -R10 ;  /* 0x000000ffff007224 */ /* 0x000fc800078e0a0a */
[----:B------:R1:W2:Y:S02]  /*0490*/  F2I.FTZ.U32.TRUNC.NTZ R3, R2 ;  /* 0x0000000200037305 */ /* 0x0002a4000021f000 */
[----:B-1----:R-:W-:Y:S02]  /*04a0*/  IMAD.MOV.U32 R2, RZ, RZ, RZ ;  /* 0x000000ffff027224 */ /* 0x002fe400078e00ff */
[----:B--2---:R-:W-:-:S04]  /*04b0*/  IMAD.MOV R6, RZ, RZ, -R3 ;  /* 0x000000ffff067224 */ /* 0x004fc800078e0a03 */
[----:B------:R-:W-:Y:S02]  /*04c0*/  IMAD R9, R6, R7, RZ ;  /* 0x0000000706097224 */ /* 0x000fe400078e02ff */
[----:B------:R-:W-:Y:S02]  /*04d0*/  IMAD.MOV.U32 R6, RZ, RZ, R8 ;  /* 0x000000ffff067224 */ /* 0x000fe400078e0008 */
[----:B------:R-:W-:-:S06]  /*04e0*/  IMAD.HI.U32 R3, R3, R9, R2 ;  /* 0x0000000903037227 */ /* 0x000fcc00078e0002 */
[----:B------:R-:W-:-:S04]  /*04f0*/  IMAD.HI.U32 R3, R3, R6, RZ ;  /* 0x0000000603037227 */ /* 0x000fc800078e00ff */
[----:B------:R-:W-:-:S05]  /*0500*/  IMAD R0, R3, R0, R6 ;  /* 0x0000000003007224 */ /* 0x000fca00078e0206 */
[----:B------:R-:W-:-:S13]  /*0510*/  ISETP.GT.U32.AND P1, PT, R7, R0, PT ;  /* 0x000000000700720c */ /* 0x000fda0003f24070 */
[-C--:B------:R-:W-:Y:S01]  /*0520*/  @!P1 IADD3 R0, R0, -R7.reuse, RZ ;  /* 0x8000000700009210 */ /* 0x080fe20007ffe0ff */
[----:B------:R-:W-:Y:S01]  /*0530*/  @!P1 VIADD R3, R3, 0x1 ;  /* 0x0000000103039836 */ /* 0x000fe20000000000 */
[----:B------:R-:W-:Y:S02]  /*0540*/  ISETP.NE.AND P1, PT, R4, RZ, PT ;  /* 0x000000ff0400720c */ /* 0x000fe40003f25270 */
[----:B------:R-:W-:Y:S02]  /*0550*/  ISETP.GE.U32.AND P0, PT, R0, R7, PT ;  /* 0x000000070000720c */ /* 0x000fe40003f06070 */
[----:B------:R-:W-:-:S04]  /*0560*/  LOP3.LUT R0, R5, R4, RZ, 0x3c, !PT ;  /* 0x0000000405007212 */ /* 0x000fc800078e3cff */
[----:B------:R-:W-:Y:S01]  /*0570*/  ISETP.GE.AND P2, PT, R0, RZ, PT ;  /* 0x000000ff0000720c */ /* 0x000fe20003f46270 */
[----:B------:R-:W-:-:S06]  /*0580*/  VIADD R0, R32, 0xff ;  /* 0x000000ff20007836 */ /* 0x000fcc0000000000 */
[----:B------:R-:W-:-:S04]  /*0590*/  @P0 VIADD R3, R3, 0x1 ;  /* 0x0000000103030836 */ /* 0x000fc80000000000 */
[----:B------:R-:W-:Y:S01]  /*05a0*/  IMAD.MOV.U32 R2, RZ, RZ, R3 ;  /* 0x000000ffff027224 */ /* 0x000fe200078e0003 */
[----:B------:R-:W-:-:S03]  /*05b0*/  SHF.R.S32.HI R3, RZ, 0x1f, R0 ;  /* 0x0000001fff037819 */ /* 0x000fc60000011400 */
[----:B------:R-:W-:Y:S01]  /*05c0*/  @!P2 IMAD.MOV R2, RZ, RZ, -R2 ;  /* 0x000000ffff02a224 */ /* 0x000fe200078e0a02 */
[----:B------:R-:W-:Y:S02]  /*05d0*/  @!P1 LOP3.LUT R2, RZ, R4, RZ, 0x33, !PT ;  /* 0x00000004ff029212 */ /* 0x000fe400078e33ff */
[----:B------:R-:W-:-:S03]  /*05e0*/  LEA.HI R3, R3, R0, RZ, 0x8 ;  /* 0x0000000003037211 */ /* 0x000fc600078f40ff */
[----:B------:R-:W-:Y:S02]  /*05f0*/  IMAD.SHL.U32 R14, R2, 0x8, RZ ;  /* 0x00000008020e7824 */ /* 0x000fe400078e00ff */
[----:B------:R-:W-:-:S03]  /*0600*/  IMAD.MOV R2, RZ, RZ, -R2 ;  /* 0x000000ffff027224 */ /* 0x000fc600078e0a02 */
[----:B------:R-:W-:Y:S01]  /*0610*/  LEA.HI.SX32 R3, R3, -R14, 0x18 ;  /* 0x8000000e03037211 */ /* 0x000fe200078fc2ff */
[----:B------:R-:W-:Y:S01]  /*0620*/  IMAD R16, R4, R2, R5 ;  /* 0x0000000204107224 */ /* 0x000fe200078e0205 */
[----:B------:R-:W-:Y:S02]  /*0630*/  MOV R2, RZ ;  /* 0x000000ff00027202 */ /* 0x000fe40000000f00 */
[----:B------:R-:W-:Y:S02]  /*0640*/  VIMNMX R13, R3, 0x8, PT ;  /* 0x00000008030d7848 */ /* 0x000fe40003fe0100 */
[----:B------:R-:W-:Y:S02]  /*0650*/  IABS R4, R16 ;  /* 0x0000001000047213 */ /* 0x000fe40000000000 */
[----:B------:R-:W-:-:S04]  /*0660*/  IABS R6, R13 ;  /* 0x0000000d00067213 */ /* 0x000fc80000000000 */
[----:B------:R-:W1:Y:S08]  /*0670*/  I2F.RP R0, R6 ;  /* 0x0000000600007306 */ /* 0x000e700000209400 */
[----:B-1----:R-:W1:Y:S02]  /*0680*/  MUFU.RCP R0, R0 ;  /* 0x0000000000007308 */ /* 0x002e640000001000 */
[----:B-1----:R-:W-:Y:S01]  /*0690*/  VIADD R3, R0, 0xffffffe ;  /* 0x0ffffffe00037836 */ /* 0x002fe20000000000 */
[----:B------:R-:W-:-:S05]  /*06a0*/  IABS R0, R34 ;  /* 0x0000002200007213 */ /* 0x000fca0000000000 */
[----:B------:R-:W1:Y:S02]  /*06b0*/  F2I.FTZ.U32.TRUNC.NTZ R3, R3 ;  /* 0x0000000300037305 */ /* 0x000e64000021f000 */
[----:B-1----:R-:W-:-:S04]  /*06c0*/  IMAD.MOV R7, RZ, RZ, -R3 ;  /* 0x000000ffff077224 */ /* 0x002fc800078e0a03 */
[----:B------:R-:W-:Y:S01]  /*06d0*/  IMAD R5, R7, R6, RZ ;  /* 0x0000000607057224 */ /* 0x000fe200078e02ff */
[----:B------:R-:W-:-:S03]  /*06e0*/  IABS R7, R13 ;  /* 0x0000000d00077213 */ /* 0x000fc60000000000 */
[----:B------:R-:W-:Y:S02]  /*06f0*/  IMAD.HI.U32 R2, R3, R5, R2 ;  /* 0x0000000503027227 */ /* 0x000fe400078e0002 */
[----:B------:R-:W1:Y:S02]  /*0700*/  I2F.RP R5, R0 ;  /* 0x0000000000057306 */ /* 0x000e640000209400 */
[----:B------:R-:W-:Y:S02]  /*0710*/  IMAD.MOV.U32 R3, RZ, RZ, R4 ;  /* 0x000000ffff037224 */ /* 0x000fe400078e0004 */
[----:B------:R-:W-:Y:S02]  /*0720*/  IMAD.MOV R4, RZ, RZ, -R7 ;  /* 0x000000ffff047224 */ /* 0x000fe400078e0a07 */
[----:B------:R-:W-:-:S04]  /*0730*/  IMAD.HI.U32 R2, R2, R3, RZ ;  /* 0x0000000302027227 */ /* 0x000fc800078e00ff */
[----:B------:R-:W-:Y:S02]  /*0740*/  IMAD R3, R2, R4, R3 ;  /* 0x0000000402037224 */ /* 0x000fe400078e0203 */
[----:B------:R-:W2:Y:S03]  /*0750*/  S2R R4, SR_TID.X ;  /* 0x0000000000047919 */ /* 0x000ea60000002100 */
[----:B------:R-:W-:Y:S01]  /*0760*/  ISETP.GT.U32.AND P1, PT, R6, R3, PT ;  /* 0x000000030600720c */ /* 0x000fe20003f24070 */
[----:B-1----:R-:W1:-:S12]  /*0770*/  MUFU.RCP R5, R5 ;  /* 0x0000000500057308 */ /* 0x002e580000001000 */
[----:B------:R-:W-:Y:S02]  /*0780*/  @!P1 IMAD.IADD R3, R3, 0x1, -R6 ;  /* 0x0000000103039824 */ /* 0x000fe400078e0a06 */
[----:B------:R-:W-:Y:S01]  /*0790*/  @!P1 VIADD R2, R2, 0x1 ;  /* 0x0000000102029836 */ /* 0x000fe20000000000 */
[----:B------:R-:W-:Y:S02]  /*07a0*/  ISETP.NE.AND P1, PT, R13, RZ, PT ;  /* 0x000000ff0d00720c */ /* 0x000fe40003f25270 */
[----:B------:R-:W-:Y:S01]  /*07b0*/  ISETP.GE.U32.AND P0, PT, R3, R6, PT ;  /* 0x000000060300720c */ /* 0x000fe20003f06070 */
[----:B-1----:R-:W-:Y:S01]  /*07c0*/  VIADD R6, R5, 0xffffffe ;  /* 0x0ffffffe05067836 */ /* 0x002fe20000000000 */
[----:B------:R-:W-:Y:S02]  /*07d0*/  LOP3.LUT R3, R16, R13, RZ, 0x3c, !PT ;  /* 0x0000000d10037212 */ /* 0x000fe400078e3cff */
[----:B------:R-:W-:Y:S02]  /*07e0*/  IABS R5, R32 ;  /* 0x0000002000057213 */ /* 0x000fe40000000000 */
[----:B------:R-:W-:-:S02]  /*07f0*/  ISETP.GE.AND P2, PT, R3, RZ, PT ;  /* 0x000000ff0300720c */ /* 0x000fc40003f46270 */
[----:B------:R-:W1:Y:S01]  /*0800*/  F2I.FTZ.U32.TRUNC.NTZ R3, R6 ;  /* 0x0000000600037305 */ /* 0x000e62000021f000 */
[----:B--2---:R-:W-:-:S04]  /*0810*/  SHF.R.U32.HI R7, RZ, 0x5, R4 ;  /* 0x00000005ff077819 */ /* 0x004fc80000011604 */
[----:B------:R-:W-:Y:S01]  /*0820*/  @P0 VIADD R2, R2, 0x1 ;  /* 0x0000000102020836 */ /* 0x000fe20000000000 */
[----:B------:R-:W-:Y:S02]  /*0830*/  LOP3.LUT R48, R4, 0x1f, RZ, 0xc0, !PT ;  /* 0x0000001f04307812 */ /* 0x000fe400078ec0ff */
[----:B------:R-:W-:Y:S01]  /*0840*/  SGXT.U32 R7, R7, 0x2 ;  /* 0x000000020707781a */ /* 0x000fe20000000000 */
[----:B------:R-:W-:Y:S02]  /*0850*/  IMAD.MOV.U32 R12, RZ, RZ, R2 ;  /* 0x000000ffff0c7224 */ /* 0x000fe400078e0002 */
[----:B------:R-:W2:Y:S02]  /*0860*/  I2F.RP R2, R5 ;  /* 0x0000000500027306 */ /* 0x000ea40000209400 */
[----:B------:R-:W-:Y:S01]  /*0870*/  @!P2 IMAD.MOV R12, RZ, RZ, -R12 ;  /* 0x000000ffff0ca224 */ /* 0x000fe200078e0a0c */
[----:B------:R-:W-:Y:S01]  /*0880*/  @!P1 LOP3.LUT R12, RZ, R13, RZ, 0x33, !PT ;  /* 0x0000000dff0c9212 */ /* 0x000fe200078e33ff */
[----:B-1----:R-:W-:-:S03]  /*0890*/  IMAD.MOV R11, RZ, RZ, -R3 ;  /* 0x000000ffff0b7224 */ /* 0x002fc600078e0a03 */
[----:B------:R-:W-:Y:S01]  /*08a0*/  SHF.L.U32 R6, R12, 0x7, RZ ;  /* 0x000000070c067819 */ /* 0x000fe200000006ff */
[----:B------:R-:W-:Y:S02]  /*08b0*/  IMAD R11, R11, R0, RZ ;  /* 0x000000000b0b7224 */ /* 0x000fe400078e02ff */
[----:B------:R-:W-:Y:S01]  /*08c0*/  IMAD.MOV R12, RZ, RZ, -R12 ;  /* 0x000000ffff0c7224 */ /* 0x000fe200078e0a0c */
[----:B------:R-:W-:Y:S02]  /*08d0*/  LOP3.LUT R8, R6, R7, RZ, 0xfc, !PT ;  /* 0x0000000706087212 */ /* 0x000fe400078efcff */
[----:B--2---:R1:W2:Y:S02]  /*08e0*/  MUFU.RCP R7, R2 ;  /* 0x0000000200077308 */ /* 0x0042a40000001000 */
[----:B------:R-:W-:Y:S02]  /*08f0*/  LOP3.LUT R21, R8, 0x7c, RZ, 0xfc, !PT ;  /* 0x0000007c08157812 */ /* 0x000fe400078efcff */
[----:B------:R-:W-:-:S02]  /*0900*/  IABS R9, R8 ;  /* 0x0000000800097213 */ /* 0x000fc40000000000 */
[----:B------:R-:W-:Y:S02]  /*0910*/  IABS R19, R21 ;  /* 0x0000001500137213 */ /* 0x000fe40000000000 */
[C---:B------:R-:W-:Y:S01]  /*0920*/  LOP3.LUT R22, R8.reuse, 0x8, RZ, 0xfc, !PT ;  /* 0x0000000808167812 */ /* 0x040fe200078efcff */
[----:B-1----:R-:W-:Y:S01]  /*0930*/  IMAD.MOV.U32 R2, RZ, RZ, RZ ;  /* 0x000000ffff027224 */ /* 0x002fe200078e00ff */
[C---:B------:R-:W-:Y:S02]  /*0940*/  LOP3.LUT R18, R8.reuse, 0x4, RZ, 0xfc, !PT ;  /* 0x0000000408127812 */ /* 0x040fe400078efcff */
[----:B------:R-:W-:Y:S01]  /*0950*/  IABS R17, R22 ;  /* 0x0000001600117213 */ /* 0x000fe20000000000 */
[----:B------:R-:W-:Y:S01]  /*0960*/  IMAD.HI.U32 R11, R3, R11, R2 ;  /* 0x0000000b030b7227 */ /* 0x000fe200078e0002 */
[----:B------:R-:W-:Y:S02]  /*0970*/  IABS R15, R18 ;  /* 0x00000012000f7213 */ /* 0x000fe40000000000 */
[----:B------:R-:W-:Y:S01]  /*0980*/  LOP3.LUT R20, R8, 0xc, RZ, 0xfc, !PT ;  /* 0x0000000c08147812 */ /* 0x000fe200078efcff */
[----:B--2---:R-:W-:Y:S01]  /*0990*/  VIADD R7, R7, 0xffffffe ;  /* 0x0ffffffe07077836 */ /* 0x004fe20000000000 */
[----:B------:R-:W-:Y:S01]  /*09a0*/  ISETP.GE.AND P4, PT, R18, RZ, PT ;  /* 0x000000ff1200720c */ /* 0x000fe20003f86270 */
[----:B------:R-:W-:Y:S01]  /*09b0*/  IMAD.HI.U32 R2, R11, R19, RZ ;  /* 0x000000130b027227 */ /* 0x000fe200078e00ff */
[----:B------:R-:W-:-:S02]  /*09c0*/  ISETP.GE.AND P6, PT, R20, RZ, PT ;  /* 0x000000ff1400720c */ /* 0x000fc40003fc6270 */
[C---:B------:R-:W-:Y:S01]  /*09d0*/  LOP3.LUT R24, R8.reuse, 0x28, RZ, 0xfc, !PT ;  /* 0x0000002808187812 */ /* 0x040fe200078efcff */
[----:B------:R-:W-:Y:S01]  /*09e0*/  IMAD.MOV R2, RZ, RZ, -R2 ;  /* 0x000000ffff027224 */ /* 0x000fe200078e0a02 */
[C---:B------:R-:W-:Y:S01]  /*09f0*/  LOP3.LUT R28, R8.reuse, 0x70, RZ, 0xfc, !PT ;  /* 0x00000070081c7812 */ /* 0x040fe200078efcff */
[C---:B------:R-:W-:Y:S01]  /*0a00*/  IMAD.HI.U32 R3, R11.reuse, R9, RZ ;  /* 0x000000090b037227 */ /* 0x040fe200078e00ff */
[----:B------:R-:W-:Y:S02]  /*0a10*/  IABS R33, R24 ;  /* 0x0000001800217213 */ /* 0x000fe40000000000 */
[----:B------:R-:W-:Y:S01]  /*0a20*/  LOP3.LUT R26, R8, 0x6c, RZ, 0xfc, !PT ;  /* 0x0000006c081a7812 */ /* 0x000fe200078efcff */
[C---:B------:R-:W-:Y:S01]  /*0a30*/  IMAD R19, R0.reuse, R2, R19 ;  /* 0x0000000200137224 */ /* 0x040fe200078e0213 */
[----:B------:R-:W-:Y:S01]  /*0a40*/  IABS R69, R28 ;  /* 0x0000001c00457213 */ /* 0x000fe20000000000 */
[----:B------:R-:W-:Y:S01]  /*0a50*/  IMAD.MOV R3, RZ, RZ, -R3 ;  /* 0x000000ffff037224 */ /* 0x000fe200078e0a03 */
[----:B------:R-:W-:Y:S01]  /*0a60*/  IABS R67, R26 ;  /* 0x0000001a00437213 */ /* 0x000fe20000000000 */
[----:B------:R-:W-:Y:S01]  /*0a70*/  IMAD.HI.U32 R10, R11, R17, RZ ;  /* 0x000000110b0a7227 */ /* 0x000fe200078e00ff */
[----:B------:R-:W-:-:S02]  /*0a80*/  ISETP.GT.U32.AND P1, PT, R0, R19, PT ;  /* 0x000000130000720c */ /* 0x000fc40003f24070 */
[----:B------:R-:W-:Y:S01]  /*0a90*/  LOP3.LUT R30, R8, 0x74, RZ, 0xfc, !PT ;  /* 0x00000074081e7812 */ /* 0x000fe200078efcff */
[C---:B------:R-:W-:Y:S02]  /*0aa0*/  IMAD R9, R0.reuse, R3, R9 ;  /* 0x0000000300097224 */ /* 0x040fe400078e0209 */
[----:B------:R-:W1:Y:S01]  /*0ab0*/  F2I.FTZ.U32.TRUNC.NTZ R3, R7 ;  /* 0x0000000700037305 */ /* 0x000e62000021f000 */
[----:B------:R-:W-:Y:S01]  /*0ac0*/  IMAD.HI.U32 R2, R11, R15, RZ ;  /* 0x0000000f0b027227 */ /* 0x000fe200078e00ff */
[----:B------:R-:W-:Y:S02]  /*0ad0*/  IABS R71, R30 ;  /* 0x0000001e00477213 */ /* 0x000fe40000000000 */
[----:B------:R-:W-:Y:S01]  /*0ae0*/  ISETP.GT.U32.AND P0, PT, R0, R9, PT ;  /* 0x000000090000720c */ /* 0x000fe20003f04070 */
[----:B------:R-:W-:Y:S02]  /*0af0*/  IMAD.MOV R10, RZ, RZ, -R10 ;  /* 0x000000ffff0a7224 */ /* 0x000fe400078e0a0a */
[----:B------:R-:W-:-:S02]  /*0b00*/  IMAD.MOV R2, RZ, RZ, -R2 ;  /* 0x000000ffff027224 */ /* 0x000fc400078e0a02 */
[--C-:B------:R-:W-:Y:S02]  /*0b10*/  @!P1 IMAD.IADD R19, R19, 0x1, -R0.reuse ;  /* 0x0000000113139824 */ /* 0x100fe400078e0a00 */
[C---:B------:R-:W-:Y:S02]  /*0b20*/  IMAD R17, R0.reuse, R10, R17 ;  /* 0x0000000a00117224 */ /* 0x040fe400078e0211 */
[C---:B------:R-:W-:Y:S01]  /*0b30*/  IMAD R15, R0.reuse, R2, R15 ;  /* 0x00000002000f7224 */ /* 0x040fe200078e020f */
[C---:B------:R-:W-:Y:S01]  /*0b40*/  ISETP.GT.U32.AND P3, PT, R0.reuse, R19, PT ;  /* 0x000000130000720c */ /* 0x040fe20003f64070 */
[----:B-1----:R-:W-:Y:S01]  /*0b50*/  IMAD.MOV R2, RZ, RZ, -R3 ;  /* 0x000000ffff027224 */ /* 0x002fe200078e0a03 */
[C---:B------:R-:W-:Y:S01]  /*0b60*/  ISETP.GT.U32.AND P5, PT, R0.reuse, R17, PT ;  /* 0x000000110000720c */ /* 0x040fe20003fa4070 */
[----:B------:R-:W-:Y:S01]  /*0b70*/  @!P0 IMAD.IADD R9, R9, 0x1, -R0 ;  /* 0x0000000109098824 */ /* 0x000fe200078e0a00 */
[C---:B------:R-:W-:Y:S01]  /*0b80*/  ISETP.GT.U32.AND P2, PT, R0.reuse, R15, PT ;  /* 0x0000000f0000720c */ /* 0x040fe20003f44070 */
[----:B------:R-:W-:Y:S01]  /*0b90*/  IMAD R7, R13, R12, R16 ;  /* 0x0000000c0d077224 */ /* 0x000fe200078e0210 */
[----:B------:R-:W-:Y:S01]  /*0ba0*/  MOV R10, R2 ;  /* 0x00000002000a7202 */ /* 0x000fe20000000f00 */
[----:B------:R-:W-:Y:S01]  /*0bb0*/  IMAD.MOV.U32 R2, RZ, RZ, RZ ;  /* 0x000000ffff027224 */ /* 0x000fe200078e00ff */
[----:B------:R-:W-:Y:S01]  /*0bc0*/  ISETP.GT.U32.AND P1, PT, R0, R9, PT ;  /* 0x000000090000720c */ /* 0x000fe20003f24070 */
[----:B------:R-:W-:Y:S01]  /*0bd0*/  IMAD.IADD R7, R14, 0x1, R7 ;  /* 0x000000010e077824 */ /* 0x000fe200078e0207 */
[----:B------:R-:W-:Y:S01]  /*0be0*/  IABS R12, R20 ;  /* 0x00000014000c7213 */ /* 0x000fe20000000000 */
[----:B------:R-:W-:Y:S01]  /*0bf0*/  IMAD R13, R10, R5, RZ ;  /* 0x000000050a0d7224 */ /* 0x000fe200078e02ff */
[C---:B------:R-:W-:Y:S01]  /*0c00*/  LOP3.LUT R14, R8.reuse, 0x14, RZ, 0xfc, !PT ;  /* 0x00000014080e7812 */ /* 0x040fe200078efcff */
[----:B------:R-:W-:Y:S01]  /*0c10*/  @!P3 IMAD.IADD R19, R19, 0x1, -R0 ;  /* 0x000000011313b824 */ /* 0x000fe200078e0a00 */
[----:B------:R-:W-:Y:S01]  /*0c20*/  ISETP.GE.AND P3, PT, R8, RZ, PT ;  /* 0x000000ff0800720c */ /* 0x000fe20003f66270 */
[----:B------:R-:W-:Y:S01]  /*0c30*/  IMAD.HI.U32 R10, R11, R12, RZ ;  /* 0x0000000c0b0a7227 */ /* 0x000fe200078e00ff */
[----:B------:R-:W-:-:S02]  /*0c40*/  IABS R23, R14 ;  /* 0x0000000e00177213 */ /* 0x000fc40000000000 */
[----:B------:R-:W-:Y:S01]  /*0c50*/  LOP3.LUT R16, R8, 0x18, RZ, 0xfc, !PT ;  /* 0x0000001808107812 */ /* 0x000fe200078efcff */
[----:B------:R-:W-:Y:S01]  /*0c60*/  IMAD.HI.U32 R2, R3, R13, R2 ;  /* 0x0000000d03027227 */ /* 0x000fe200078e0002 */
[----:B------:R-:W-:Y:S02]  /*0c70*/  ISETP.GE.AND P0, PT, R22, RZ, PT ;  /* 0x000000ff1600720c */ /* 0x000fe40003f06270 */
[----:B------:R-:W-:Y:S01]  /*0c80*/  IABS R25, R16 ;  /* 0x0000001000197213 */ /* 0x000fe20000000000 */
[----:B------:R-:W-:Y:S01]  /*0c90*/  @!P1 IMAD.IADD R9, R9, 0x1, -R0 ;  /* 0x0000000109099824 */ /* 0x000fe200078e0a00 */
[----:B------:R-:W-:Y:S01]  /*0ca0*/  ISETP.GE.AND P1, PT, R21, RZ, PT ;  /* 0x000000ff1500720c */ /* 0x000fe20003f26270 */
[----:B------:R-:W-:Y:S01]  /*0cb0*/  IMAD.MOV R3, RZ, RZ, -R10 ;  /* 0x000000ffff037224 */ /* 0x000fe200078e0a0a */
[C---:B------:R-:W-:Y:S01]  /*0cc0*/  LOP3.LUT R10, R8.reuse, 0x10, RZ, 0xfc, !PT ;  /* 0x00000010080a7812 */ /* 0x040fe200078efcff */
[----:B------:R-:W-:Y:S01]  /*0cd0*/  @!P5 IMAD.IADD R17, R17, 0x1, -R0 ;  /* 0x000000011111d824 */ /* 0x000fe200078e0a00 */
[----:B------:R-:W-:Y:S01]  /*0ce0*/  LOP3.LUT R20, R8, 0x20, RZ, 0xfc, !PT ;  /* 0x0000002008147812 */ /* 0x000fe200078efcff */
[----:B------:R-:W-:Y:S01]  /*0cf0*/  IMAD.MOV.U32 R13, RZ, RZ, R9 ;  /* 0x000000ffff0d7224 */ /* 0x000fe200078e0009 */
[----:B------:R-:W-:Y:S01]  /*0d00*/  IABS R21, R10 ;  /* 0x0000000a00157213 */ /* 0x000fe20000000000 */
[C---:B------:R-:W-:Y:S01]  /*0d10*/  IMAD R3, R0.reuse, R3, R12 ;  /* 0x0000000300037224 */ /* 0x040fe200078e020c */
[C---:B------:R-:W-:Y:S01]  /*0d20*/  ISETP.GT.U32.AND P5, PT, R0.reuse, R17, PT ;  /* 0x000000110000720c */ /* 0x040fe20003fa4070 */
[----:B------:R-:W-:Y:S01]  /*0d30*/  @!P2 IMAD.IADD R15, R15, 0x1, -R0 ;  /* 0x000000010f0fa824 */ /* 0x000fe200078e0a00 */
[----:B------:R-:W-:Y:S01]  /*0d40*/  @!P3 IADD3 R13, -R13, RZ, RZ ;  /* 0x000000ff0d0db210 */ /* 0x000fe20007ffe1ff */
[----:B------:R-:W-:Y:S01]  /*0d50*/  IMAD.HI.U32 R9, R11, R21, RZ ;  /* 0x000000150b097227 */ /* 0x000fe200078e00ff */
[----:B------:R-:W-:-:S02]  /*0d60*/  ISETP.GT.U32.AND P3, PT, R0, R3, PT ;  /* 0x000000030000720c */ /* 0x000fc40003f64070 */
[----:B------:R-:W-:Y:S01]  /*0d70*/  ISETP.GT.U32.AND P2, PT, R0, R15, PT ;  /* 0x0000000f0000720c */ /* 0x000fe20003f44070 */
[----:B------:R-:W-:Y:S01]  /*0d80*/  IMAD.HI.U32 R12, R11, R25, RZ ;  /* 0x000000190b0c7227 */ /* 0x000fe200078e00ff */
[----:B------:R-:W-:Y:S02]  /*0d90*/  IABS R29, R20 ;  /* 0x00000014001d7213 */ /* 0x000fe40000000000 */
[----:B------:R-:W-:Y:S01]  /*0da0*/  LOP3.LUT R22, R8, 0x24, RZ, 0xfc, !PT ;  /* 0x0000002408167812 */ /* 0x000fe200078efcff */
[----:B------:R-:W-:Y:S02]  /*0db0*/  IMAD.MOV R12, RZ, RZ, -R12 ;  /* 0x000000ffff0c7224 */ /* 0x000fe400078e0a0c */
[--C-:B------:R-:W-:Y:S01]  /*0dc0*/  @!P5 IMAD.IADD R17, R17, 0x1, -R0.reuse ;  /* 0x000000011111d824 */ /* 0x100fe200078e0a00 */
[----:B------:R-:W-:Y:S01]  /*0dd0*/  ISETP.GE.AND P5, PT, R14, RZ, PT ;  /* 0x000000ff0e00720c */ /* 0x000fe20003fa6270 */
[----:B------:R-:W-:Y:S01]  /*0de0*/  IMAD.MOV R14, RZ, RZ, -R9 ;  /* 0x000000ffff0e7224 */ /* 0x000fe200078e0a09 */
[----:B------:R-:W-:Y:S01]  /*0df0*/  IABS R31, R22 ;  /* 0x00000016001f7213 */ /* 0x000fe20000000000 */
[----:B------:R-:W-:Y:S01]  /*0e00*/  IMAD.MOV.U32 R9, RZ, RZ, R19 ;  /* 0x000000ffff097224 */ /* 0x000fe200078e0013 */
[----:B------:R-:W-:Y:S01]  /*0e10*/  @!P0 IADD3 R17, -R17, RZ, RZ ;  /* 0x000000ff11118210 */ /* 0x000fe20007ffe1ff */
[--C-:B------:R-:W-:Y:S01]  /*0e20*/  @!P3 IMAD.IADD R3, R3, 0x1, -R0.reuse ;  /* 0x000000010303b824 */ /* 0x100fe200078e0a00 */
[----:B------:R-:W-:Y:S01]  /*0e30*/  ISETP.GE.AND P3, PT, R16, RZ, PT ;  /* 0x000000ff1000720c */ /* 0x000fe20003f66270 */
[----:B------:R-:W-:Y:S01]  /*0e40*/  @!P2 IMAD.IADD R15, R15, 0x1, -R0 ;  /* 0x000000010f0fa824 */ /* 0x000fe200078e0a00 */
[----:B------:R-:W-:Y:S01]  /*0e50*/  ISETP.GE.AND P2, PT, R10, RZ, PT ;  /* 0x000000ff0a00720c */ /* 0x000fe20003f46270 */
[----:B------:R-:W-:Y:S01]  /*0e60*/  @!P1 IMAD.MOV R9, RZ, RZ, -R9 ;  /* 0x000000ffff099224 */ /* 0x000fe200078e0a09 */
[----:B------:R-:W-:Y:S01]  /*0e70*/  ISETP.GT.U32.AND P1, PT, R0, R3, PT ;  /* 0x000000030000720c */ /* 0x000fe20003f24070 */
[----:B------:R-:W-:-:S04]  /*0e80*/  IMAD.HI.U32 R10, R11, R23, RZ ;  /* 0x000000170b0a7227 */ /* 0x000fc800078e00ff */
[----:B------:R-:W-:Y:S02]  /*0e90*/  IMAD.MOV R10, RZ, RZ, -R10 ;  /* 0x000000ffff0a7224 */ /* 0x000fe400078e0a0a */
[C---:B------:R-:W-:Y:S02]  /*0ea0*/  IMAD R25, R0.reuse, R12, R25 ;  /* 0x0000000c00197224 */ /* 0x040fe400078e0219 */
[----:B------:R-:W-:Y:S01]  /*0eb0*/  IMAD R23, R0, R10, R23 ;  /* 0x0000000a00177224 */ /* 0x000fe200078e0217 */
[----:B------:R-:W-:Y:S01]  /*0ec0*/  LOP3.LUT R10, R8, 0x1c, RZ, 0xfc, !PT ;  /* 0x0000001c080a7812 */ /* 0x000fe200078efcff */
[C---:B------:R-:W-:Y:S02]  /*0ed0*/  IMAD R21, R0.reuse, R14, R21 ;  /* 0x0000000e00157224 */ /* 0x040fe400078e0215 */
[----:B------:R-:W-:Y:S01]  /*0ee0*/  @!P1 IMAD.IADD R3, R3, 0x1, -R0 ;  /* 0x0000000103039824 */ /* 0x000fe200078e0a00 */
[----:B------:R-:W-:Y:S01]  /*0ef0*/  ISETP.GT.U32.AND P1, PT, R0, R23, PT ;  /* 0x000000170000720c */ /* 0x000fe20003f24070 */
[----:B------:R-:W-:Y:S01]  /*0f00*/  IMAD.HI.U32 R12, R11, R29, RZ ;  /* 0x0000001d0b0c7227 */ /* 0x000fe200078e00ff */
[----:B------:R-:W-:-:S02]  /*0f10*/  IABS R18, R10 ;  /* 0x0000000a00127213 */ /* 0x000fc40000000000 */
[----:B------:R-:W-:Y:S01]  /*0f20*/  ISETP.GE.AND P0, PT, R10, RZ, PT ;  /* 0x000000ff0a00720c */ /* 0x000fe20003f06270 */
[----:B------:R-:W-:Y:S02]  /*0f30*/  IMAD.MOV.U32 R19, RZ, RZ, R3 ;  /* 0x000000ffff137224 */ /* 0x000fe400078e0003 */
[----:B------:R-:W-:-:S04]  /*0f40*/  IMAD.HI.U32 R10, R11, R18, RZ ;  /* 0x000000120b0a7227 */ /* 0x000fc800078e00ff */
[----:B------:R-:W-:Y:S01]  /*0f50*/  @!P6 IMAD.MOV R19, RZ, RZ, -R19 ;  /* 0x000000ffff13e224 */ /* 0x000fe200078e0a13 */
[C---:B------:R-:W-:Y:S01]  /*0f60*/  ISETP.GT.U32.AND P6, PT, R0.reuse, R25, PT ;  /* 0x000000190000720c */ /* 0x040fe20003fc4070 */
[----:B------:R-:W-:Y:S02]  /*0f70*/  @!P1 IMAD.IADD R23, R23, 0x1, -R0 ;  /* 0x0000000117179824 */ /* 0x000fe400078e0a00 */
[----:B------:R-:W-:Y:S02]  /*0f80*/  IMAD.MOV R27, RZ, RZ, -R10 ;  /* 0x000000ffff1b7224 */ /* 0x000fe400078e0a0a */
[----:B------:R-:W-:Y:S01]  /*0f90*/  @!P4 IMAD.MOV R15, RZ, RZ, -R15 ;  /* 0x000000ffff0fc224 */ /* 0x000fe200078e0a0f */
[C---:B------:R-:W-:Y:S01]  /*0fa0*/  ISETP.GT.U32.AND P1, PT, R0.reuse, R23, PT ;  /* 0x000000170000720c */ /* 0x040fe20003f24070 */
[----:B------:R-:W-:Y:S01]  /*0fb0*/  IMAD.MOV R12, RZ, RZ, -R12 ;  /* 0x000000ffff0c7224 */ /* 0x000fe200078e0a0c */
[C---:B------:R-:W-:Y:S01]  /*0fc0*/  ISETP.GT.U32.AND P4, PT, R0.reuse, R21, PT ;  /* 0x000000150000720c */ /* 0x040fe20003f84070 */
[----:B------:R-:W-:Y:S01]  /*0fd0*/  IMAD R3, R0, R27, R18 ;  /* 0x0000001b00037224 */ /* 0x000fe200078e0212 */
[----:B------:R-:W-:Y:S01]  /*0fe0*/  LOP3.LUT R18, R8, 0x34, RZ, 0xfc, !PT ;  /* 0x0000003408127812 */ /* 0x000fe200078efcff */
[----:B------:R-:W-:-:S02]  /*0ff0*/  IMAD R29, R0, R12, R29 ;  /* 0x0000000c001d7224 */ /* 0x000fc400078e021d */
[----:B------:R-:W-:Y:S01]  /*1000*/  IMAD.HI.U32 R14, R11, R31, RZ ;  /* 0x0000001f0b0e7227 */ /* 0x000fe200078e00ff */
[----:B------:R-:W-:-:S03]  /*1010*/  IABS R39, R18 ;  /* 0x0000001200277213 */ /* 0x000fc60000000000 */
[--C-:B------:R-:W-:Y:S01]  /*1020*/  @!P6 IMAD.IADD R25, R25, 0x1, -R0.reuse ;  /* 0x000000011919e824 */ /* 0x100fe200078e0a00 */
[C---:B------:R-:W-:Y:S01]  /*1030*/  ISETP.GT.U32.AND P6, PT, R0.reuse, R29, PT ;  /* 0x0000001d0000720c */ /* 0x040fe20003fc4070 */
[----:B------:R-:W-:Y:S01]  /*1040*/  @!P1 IMAD.IADD R23, R23, 0x1, -R0 ;  /* 0x0000000117179824 */ /* 0x000fe200078e0a00 */
[C---:B------:R-:W-:Y:S01]  /*1050*/  ISETP.GT.U32.AND P1, PT, R0.reuse, R3, PT ;  /* 0x000000030000720c */ /* 0x040fe20003f24070 */
[----:B------:R-:W-:Y:S02]  /*1060*/  IMAD.MOV R14, RZ, RZ, -R14 ;  /* 0x000000ffff0e7224 */ /* 0x000fe400078e0a0e */
[----:B------:R-:W-:Y:S02]  /*1070*/  @!P4 IMAD.IADD R21, R21, 0x1, -R0 ;  /* 0x000000011515c824 */ /* 0x000fe400078e0a00 */
[----:B------:R-:W-:Y:S01]  /*1080*/  IMAD R31, R0, R14, R31 ;  /* 0x0000000e001f7224 */ /* 0x000fe200078e021f */
[----:B------:R-:W-:Y:S01]  /*1090*/  LOP3.LUT R14, R8, 0x2c, RZ, 0xfc, !PT ;  /* 0x0000002c080e7812 */ /* 0x000fe200078efcff */
[----:B------:R-:W-:Y:S01]  /*10a0*/  IMAD.HI.U32 R16, R11, R33, RZ ;  /* 0x000000210b107227 */ /* 0x000fe200078e00ff */
[----:B------:R-:W-:-:S02]  /*10b0*/  ISETP.GT.U32.AND P4, PT, R0, R21, PT ;  /* 0x000000150000720c */ /* 0x000fc40003f84070 */
[----:B------:R-:W-:Y:S01]  /*10c0*/  IABS R35, R14 ;  /* 0x0000000e00237213 */ /* 0x000fe20000000000 */
[--C-:B------:R-:W-:Y:S02]  /*10d0*/  @!P6 IMAD.IADD R29, R29, 0x1, -R0.reuse ;  /* 0x000000011d1de824 */ /* 0x100fe400078e0a00 */
[----:B------:R-:W-:Y:S01]  /*10e0*/  @!P1 IMAD.IADD R3, R3, 0x1, -R0 ;  /* 0x0000000103039824 */ /* 0x000fe200078e0a00 */
[----:B------:R-:W-:Y:S01]  /*10f0*/  ISETP.GT.U32.AND P1, PT, R0, R25, PT ;  /* 0x000000190000720c */ /* 0x000fe20003f24070 */
[----:B------:R-:W-:-:S03]  /*1100*/  IMAD.HI.U32 R10, R11, R35, RZ ;  /* 0x000000230b0a7227 */ /* 0x000fc600078e00ff */
[C---:B------:R-:W-:Y:S01]  /*1110*/  ISETP.GT.U32.AND P6, PT, R0.reuse, R3, PT ;  /* 0x000000030000720c */ /* 0x040fe20003fc4070 */
[----:B------:R-:W-:Y:S02]  /*1120*/  IMAD.MOV R16, RZ, RZ, -R16 ;  /* 0x000000ffff107224 */ /* 0x000fe400078e0a10 */
[----:B------:R-:W-:Y:S01]  /*1130*/  IMAD.MOV R10, RZ, RZ, -R10 ;  /* 0x000000ffff0a7224 */ /* 0x000fe200078e0a0a */
[----:B------:R-:W-:Y:S01]  /*1140*/  @!P4 IADD3 R21, R21, -R0, RZ ;  /* 0x800000001515c210 */ /* 0x000fe20007ffe0ff */
[----:B------:R-:W-:Y:S01]  /*1150*/  IMAD R33, R0, R16, R33 ;  /* 0x0000001000217224 */ /* 0x000fe200078e0221 */
[----:B------:R-:W-:Y:S01]  /*1160*/  LOP3.LUT R16, R8, 0x30, RZ, 0xfc, !PT ;  /* 0x0000003008107812 */ /* 0x000fe200078efcff */
[----:B------:R-:W-:Y:S01]  /*1170*/  @!P5 IMAD.MOV R23, RZ, RZ, -R23 ;  /* 0x000000ffff17d224 */ /* 0x000fe200078e0a17 */
[C---:B------:R-:W-:Y:S01]  /*1180*/  ISETP.GT.U32.AND P5, PT, R0.reuse, R31, PT ;  /* 0x0000001f0000720c */ /* 0x040fe20003fa4070 */
[----:B------:R-:W-:Y:S01]  /*1190*/  IMAD R35, R0, R10, R35 ;  /* 0x0000000a00237224 */ /* 0x000fe200078e0223 */
[----:B------:R-:W-:Y:S01]  /*11a0*/  IABS R37, R16 ;  /* 0x0000001000257213 */ /* 0x000fe20000000000 */
[----:B------:R-:W-:Y:S01]  /*11b0*/  @!P2 IMAD.MOV R21, RZ, RZ, -R21 ;  /* 0x000000ffff15a224 */ /* 0x000fe200078e0a15 */
[----:B------:R-:W-:Y:S01]  /*11c0*/  ISETP.GE.AND P4, PT, R20, RZ, PT ;  /* 0x000000ff1400720c */ /* 0x000fe20003f86270 */
[----:B------:R-:W-:Y:S01]  /*11d0*/  @!P1 IMAD.IADD R25, R25, 0x1, -R0 ;  /* 0x0000000119199824 */ /* 0x000fe200078e0a00 */
[----:B------:R-:W-:Y:S01]  /*11e0*/  @!P6 IADD3 R3, R3, -R0, RZ ;  /* 0x800000000303e210 */ /* 0x000fe20007ffe0ff */
[----:B------:R-:W-:Y:S01]  /*11f0*/  IMAD.HI.U32 R12, R11, R37, RZ ;  /* 0x000000250b0c7227 */ /* 0x000fe200078e00ff */
[----:B------:R-:W-:-:S02]  /*1200*/  ISETP.GT.U32.AND P6, PT, R0, R35, PT ;  /* 0x000000230000720c */ /* 0x000fc40003fc4070 */
[----:B------:R-:W-:Y:S01]  /*1210*/  ISETP.GT.U32.AND P2, PT, R0, R29, PT ;  /* 0x0000001d0000720c */ /* 0x000fe20003f44070 */
[----:B------:R-:W-:Y:S01]  /*1220*/  IMAD.MOV R12, RZ, RZ, -R12 ;  /* 0x000000ffff0c7224 */ /* 0x000fe200078e0a0c */
[----:B------:R-:W-:Y:S01]  /*1230*/  LOP3.LUT R20, R8, 0x38, RZ, 0xfc, !PT ;  /* 0x0000003808147812 */ /* 0x000fe200078efcff */
[----:B------:R-:W-:Y:S01]  /*1240*/  @!P5 IMAD.IADD R31, R31, 0x1, -R0 ;  /* 0x000000011f1fd824 */ /* 0x000fe200078e0a00 */
[C---:B------:R-:W-:Y:S01]  /*1250*/  ISETP.GT.U32.AND P1, PT, R0.reuse, R33, PT ;  /* 0x000000210000720c */ /* 0x040fe20003f24070 */
[C---:B------:R-:W-:Y:S01]  /*1260*/  IMAD R37, R0.reuse, R12, R37 ;  /* 0x0000000c00257224 */ /* 0x040fe200078e0225 */
[----:B------:R-:W-:Y:S01]  /*1270*/  IABS R41, R20 ;  /* 0x0000001400297213 */ /* 0x000fe20000000000 */
[----:B------:R-:W-:Y:S02]  /*1280*/  IMAD.MOV.U32 R27, RZ, RZ, R3 ;  /* 0x000000ffff1b7224 */ /* 0x000fe400078e0003 */
[----:B------:R-:W-:Y:S01]  /*1290*/  @!P3 IMAD.MOV R25, RZ, RZ, -R25 ;  /* 0x000000ffff19b224 */ /* 0x000fe200078e0a19 */
[----:B------:R-:W-:Y:S01]  /*12a0*/  ISETP.GT.U32.AND P5, PT, R0, R37, PT ;  /* 0x000000250000720c */ /* 0x000fe20003fa4070 */
[----:B------:R-:W-:Y:S01]  /*12b0*/  IMAD.HI.U32 R12, R11, R41, RZ ;  /* 0x000000290b0c7227 */ /* 0x000fe200078e00ff */
[----:B------:R-:W-:-:S03]  /*12c0*/  @!P0 IADD3 R27, -R27, RZ, RZ ;  /* 0x000000ff1b1b8210 */ /* 0x000fc60007ffe1ff */
[--C-:B------:R-:W-:Y:S01]  /*12d0*/  @!P6 IMAD.IADD R35, R35, 0x1, -R0.reuse ;  /* 0x000000012323e824 */ /* 0x100fe200078e0a00 */
[----:B------:R-:W-:Y:S01]  /*12e0*/  ISETP.GT.U32.AND P6, PT, R0, R31, PT ;  /* 0x0000001f0000720c */ /* 0x000fe20003fc4070 */
[----:B------:R-:W-:Y:S01]  /*12f0*/  @!P2 IMAD.IADD R29, R29, 0x1, -R0 ;  /* 0x000000011d1da824 */ /* 0x000fe200078e0a00 */
[----:B------:R-:W-:Y:S01]  /*1300*/  ISETP.GE.AND P2, PT, R22, RZ, PT ;  /* 0x000000ff1600720c */ /* 0x000fe20003f46270 */
[----:B------:R-:W-:Y:S01]  /*1310*/  IMAD.MOV R12, RZ, RZ, -R12 ;  /* 0x000000ffff0c7224 */ /* 0x000fe200078e0a0c */
[----:B------:R-:W-:Y:S01]  /*1320*/  LOP3.LUT R22, R8, 0x3c, RZ, 0xfc, !PT ;  /* 0x0000003c08167812 */ /* 0x000fe200078efcff */
[----:B------:R-:W-:Y:S01]  /*1330*/  @!P1 IMAD.IADD R33, R33, 0x1, -R0 ;  /* 0x0000000121219824 */ /* 0x000fe200078e0a00 */
[----:B------:R-:W-:Y:S01]  /*1340*/  ISETP.GE.AND P1, PT, R24, RZ, PT ;  /* 0x000000ff1800720c */ /* 0x000fe20003f26270 */
[----:B------:R-:W-:Y:S01]  /*1350*/  IMAD R41, R0, R12, R41 ;  /* 0x0000000c00297224 */ /* 0x000fe200078e0229 */
[----:B------:R-:W-:Y:S01]  /*1360*/  LOP3.LUT R24, R8, 0x40, RZ, 0xfc, !PT ;  /* 0x0000004008187812 */ /* 0x000fe200078efcff */
[----:B------:R-:W-:Y:S01]  /*1370*/  IMAD.HI.U32 R10, R11, R39, RZ ;  /* 0x000000270b0a7227 */ /* 0x000fe200078e00ff */
[----:B------:R-:W-:-:S02]  /*1380*/  IABS R12, R22 ;  /* 0x00000016000c7213 */ /* 0x000fc40000000000 */
[C---:B------:R-:W-:Y:S01]  /*1390*/  ISETP.GT.U32.AND P3, PT, R0.reuse, R33, PT ;  /* 0x000000210000720c */ /* 0x040fe20003f64070 */
[----:B------:R-:W-:Y:S01]  /*13a0*/  IMAD.MOV R10, RZ, RZ, -R10 ;  /* 0x000000ffff0a7224 */ /* 0x000fe200078e0a0a */
[----:B------:R-:W-:Y:S01]  /*13b0*/  ISETP.GT.U32.AND P0, PT, R0, R35, PT ;  /* 0x000000230000720c */ /* 0x000fe20003f04070 */
[----:B------:R-:W-:Y:S01]  /*13c0*/  IMAD.HI.U32 R3, R11, R12, RZ ;  /* 0x0000000c0b037227 */ /* 0x000fe200078e00ff */
[----:B------:R-:W-:-:S03]  /*13d0*/  IABS R45, R24 ;  /* 0x00000018002d7213 */ /* 0x000fc60000000000 */
[----:B------:R-:W-:Y:S01]  /*13e0*/  @!P6 IMAD.IADD R31, R31, 0x1, -R0 ;  /* 0x000000011f1fe824 */ /* 0x000fe200078e0a00 */
[----:B------:R-:W-:Y:S01]  /*13f0*/  ISETP.GE.AND P6, PT, R14, RZ, PT ;  /* 0x000000ff0e00720c */ /* 0x000fe20003fc6270 */
[----:B------:R-:W-:Y:S01]  /*1400*/  IMAD R39, R0, R10, R39 ;  /* 0x0000000a00277224 */ /* 0x000fe200078e0227 */
[----:B------:R-:W-:Y:S01]  /*1410*/  LOP3.LUT R14, R8, 0x44, RZ, 0xfc, !PT ;  /* 0x00000044080e7812 */ /* 0x000fe200078efcff */
[----:B------:R-:W-:Y:S01]  /*1420*/  IMAD.MOV R3, RZ, RZ, -R3 ;  /* 0x000000ffff037224 */ /* 0x000fe200078e0a03 */
[----:B------:R-:W-:Y:S01]  /*1430*/  @!P2 IADD3 R31, -R31, RZ, RZ ;  /* 0x000000ff1f1fa210 */ /* 0x000fe20007ffe1ff */
[----:B------:R-:W-:Y:S01]  /*1440*/  IMAD.HI.U32 R10, R11, R45, RZ ;  /* 0x0000002d0b0a7227 */ /* 0x000fe200078e00ff */
[----:B------:R-:W-:-:S03]  /*1450*/  IABS R47, R14 ;  /* 0x0000000e002f7213 */ /* 0x000fc60000000000 */
[----:B------:R-:W-:Y:S01]  /*1460*/  @!P3 IMAD.IADD R33, R33, 0x1, -R0 ;  /* 0x000000012121b824 */ /* 0x000fe200078e0a00 */
[C---:B------:R-:W-:Y:S01]  /*1470*/  ISETP.GT.U32.AND P3, PT, R0.reuse, R41, PT ;  /* 0x000000290000720c */ /* 0x040fe20003f64070 */
[----:B------:R-:W-:Y:S01]  /*1480*/  IMAD R3, R0, R3, R12 ;  /* 0x0000000300037224 */ /* 0x000fe200078e020c */
[----:B------:R-:W-:Y:S01]  /*1490*/  LOP3.LUT R12, R8, 0x48, RZ, 0xfc, !PT ;  /* 0x00000048080c7812 */ /* 0x000fe200078efcff */
[----:B------:R-:W-:Y:S02]  /*14a0*/  IMAD.MOV R10, RZ, RZ, -R10 ;  /* 0x000000ffff0a7224 */ /* 0x000fe400078e0a0a */
[--C-:B------:R-:W-:Y:S01]  /*14b0*/  @!P0 IMAD.IADD R35, R35, 0x1, -R0.reuse ;  /* 0x0000000123238824 */ /* 0x100fe200078e0a00 */
[----:B------:R-:W-:Y:S01]  /*14c0*/  ISETP.GE.AND P0, PT, R16, RZ, PT ;  /* 0x000000ff1000720c */ /* 0x000fe20003f06270 */
[C---:B------:R-:W-:Y:S01]  /*14d0*/  IMAD R45, R0.reuse, R10, R45 ;  /* 0x0000000a002d7224 */ /* 0x040fe200078e022d */
[----:B------:R-:W-:Y:S01]  /*14e0*/  IABS R49, R12 ;  /* 0x0000000c00317213 */ /* 0x000fe20000000000 */
[----:B------:R-:W-:Y:S01]  /*14f0*/  @!P1 IMAD.MOV R33, RZ, RZ, -R33 ;  /* 0x000000ffff219224 */ /* 0x000fe200078e0a21 */
[----:B------:R-:W-:Y:S01]  /*1500*/  ISETP.GT.U32.AND P1, PT, R0, R3, PT ;  /* 0x000000030000720c */ /* 0x000fe20003f24070 */
[----:B------:R-:W-:Y:S01]  /*1510*/  @!P5 IMAD.IADD R37, R37, 0x1, -R0 ;  /* 0x000000012525d824 */ /* 0x000fe200078e0a00 */
[----:B------:R-:W-:Y:S01]  /*1520*/  LOP3.LUT R16, R8, 0x54, RZ, 0xfc, !PT ;  /* 0x0000005408107812 */ /* 0x000fe200078efcff */
[----:B------:R-:W-:Y:S01]  /*1530*/  @!P6 IMAD.MOV R35, RZ, RZ, -R35 ;  /* 0x000000ffff23e224 */ /* 0x000fe200078e0a23 */
[C---:B------:R-:W-:Y:S01]  /*1540*/  ISETP.GT.U32.AND P6, PT, R0.reuse, R45, PT ;  /* 0x0000002d0000720c */ /* 0x040fe20003fc4070 */
[----:B------:R-:W-:Y:S01]  /*1550*/  IMAD.HI.U32 R10, R11, R47, RZ ;  /* 0x0000002f0b0a7227 */ /* 0x000fe200078e00ff */
[----:B------:R-:W-:-:S02]  /*1560*/  ISETP.GT.U32.AND P5, PT, R0, R37, PT ;  /* 0x000000250000720c */ /* 0x000fc40003fa4070 */
[----:B------:R-:W-:Y:S01]  /*1570*/  IABS R55, R16 ;  /* 0x0000001000377213 */ /* 0x000fe20000000000 */
[----:B------:R-:W-:Y:S02]  /*1580*/  IMAD.MOV R10, RZ, RZ, -R10 ;  /* 0x000000ffff0a7224 */ /* 0x000fe400078e0a0a */
[----:B------:R-:W-:Y:S01]  /*1590*/  @!P4 IMAD.MOV R29, RZ, RZ, -R29 ;  /* 0x000000ffff1dc224 */ /* 0x000fe200078e0a1d */
[----:B------:R-:W-:Y:S01]  /*15a0*/  ISETP.GT.U32.AND P4, PT, R0, R39, PT ;  /* 0x000000270000720c */ /* 0x000fe20003f84070 */
[--C-:B------:R-:W-:Y:S01]  /*15b0*/  @!P1 IMAD.IADD R3, R3, 0x1, -R0.reuse ;  /* 0x0000000103039824 */ /* 0x100fe200078e0a00 */
[----:B------:R-:W-:Y:S01]  /*15c0*/  ISETP.GE.AND P1, PT, R12, RZ, PT ;  /* 0x000000ff0c00720c */ /* 0x000fe20003f26270 */
[----:B------:R-:W-:Y:S01]  /*15d0*/  IMAD R47, R0, R10, R47 ;  /* 0x0000000a002f7224 */ /* 0x000fe200078e022f */
[----:B------:R-:W-:Y:S01]  /*15e0*/  LOP3.LUT R12, R8, 0x4c, RZ, 0xfc, !PT ;  /* 0x0000004c080c7812 */ /* 0x000fe200078efcff */
[--C-:B------:R-:W-:Y:S01]  /*15f0*/  @!P6 IMAD.IADD R45, R45, 0x1, -R0.reuse ;  /* 0x000000012d2de824 */ /* 0x100fe200078e0a00 */
[----:B------:R-:W-:Y:S01]  /*1600*/  ISETP.GT.U32.AND P6, PT, R0, R3, PT ;  /* 0x000000030000720c */ /* 0x000fe20003fc4070 */
[----:B------:R-:W-:Y:S01]  /*1610*/  @!P5 IMAD.IADD R37, R37, 0x1, -R0 ;  /* 0x000000012525d824 */ /* 0x000fe200078e0a00 */
[----:B------:R-:W-:Y:S01]  /*1620*/  IABS R51, R12 ;  /* 0x0000000c00337213 */ /* 0x000fe20000000000 */
[----:B------:R-:W-:Y:S01]  /*1630*/  IMAD.HI.U32 R10, R11, R49, RZ ;  /* 0x000000310b0a7227 */ /* 0x000fe200078e00ff */
[----:B------:R-:W-:-:S02]  /*1640*/  ISETP.GE.AND P5, PT, R18, RZ, PT ;  /* 0x000000ff1200720c */ /* 0x000fc40003fa6270 */
[----:B------:R-:W-:Y:S01]  /*1650*/  LOP3.LUT R18, R8, 0x58, RZ, 0xfc, !PT ;  /* 0x0000005808127812 */ /* 0x000fe200078efcff */
[----:B------:R-:W-:Y:S01]  /*1660*/  @!P0 IMAD.MOV R37, RZ, RZ, -R37 ;  /* 0x000000ffff258224 */ /* 0x000fe200078e0a25 */
[----:B------:R-:W-:Y:S01]  /*1670*/  ISETP.GE.AND P0, PT, R22, RZ, PT ;  /* 0x000000ff1600720c */ /* 0x000fe20003f06270 */
[----:B------:R-:W-:Y:S01]  /*1680*/  IMAD.MOV R10, RZ, RZ, -R10 ;  /* 0x000000ffff0a7224 */ /* 0x000fe200078e0a0a */
[----:B------:R-:W-:Y:S01]  /*1690*/  IABS R57, R18 ;  /* 0x0000001200397213 */ /* 0x000fe20000000000 */
[--C-:B------:R-:W-:Y:S01]  /*16a0*/  @!P3 IMAD.IADD R41, R41, 0x1, -R0.reuse ;  /* 0x000000012929b824 */ /* 0x100fe200078e0a00 */
[----:B------:R-:W-:Y:S01]  /*16b0*/  LOP3.LUT R22, R8, 0x60, RZ, 0xfc, !PT ;  /* 0x0000006008167812 */ /* 0x000fe200078efcff */
[----:B------:R-:W-:Y:S01]  /*16c0*/  @!P6 IMAD.IADD R3, R3, 0x1, -R0 ;  /* 0x000000010303e824 */ /* 0x000fe200078e0a00 */
[C---:B------:R-:W-:Y:S01]  /*16d0*/  ISETP.GT.U32.AND P6, PT, R0.reuse, R47, PT ;  /* 0x0000002f0000720c */ /* 0x040fe20003fc4070 */
[C---:B------:R-:W-:Y:S01]  /*16e0*/  IMAD R49, R0.reuse, R10, R49 ;  /* 0x0000000a00317224 */ /* 0x040fe200078e0231 */
[----:B------:R-:W-:Y:S01]  /*16f0*/  ISETP.GT.U32.AND P3, PT, R0, R41, PT ;  /* 0x000000290000720c */ /* 0x000fe20003f64070 */
[----:B------:R-:W-:Y:S01]  /*1700*/  IMAD.MOV.U32 R43, RZ, RZ, R3 ;  /* 0x000000ffff2b7224 */ /* 0x000fe200078e0003 */
[----:B------:R-:W-:Y:S01]  /*1710*/  IABS R61, R22 ;  /* 0x00000016003d7213 */ /* 0x000fe20000000000 */
[----:B------:R-:W-:-:S04]  /*1720*/  IMAD.HI.U32 R10, R11, R51, RZ ;  /* 0x000000330b0a7227 */ /* 0x000fc800078e00ff */
[----:B------:R-:W-:Y:S01]  /*1730*/  @!P0 IMAD.MOV R43, RZ, RZ, -R43 ;  /* 0x000000ffff2b8224 */ /* 0x000fe200078e0a2b */
[----:B------:R-:W-:Y:S01]  /*1740*/  ISETP.GT.U32.AND P0, PT, R0, R49, PT ;  /* 0x000000310000720c */ /* 0x000fe20003f04070 */
[----:B------:R-:W-:Y:S01]  /*1750*/  @!P4 IMAD.IADD R39, R39, 0x1, -R0 ;  /* 0x000000012727c824 */ /* 0x000fe200078e0a00 */
[----:B------:R-:W-:Y:S01]  /*1760*/  ISETP.GE.AND P4, PT, R20, RZ, PT ;  /* 0x000000ff1400720c */ /* 0x000fe20003f86270 */
[----:B------:R-:W-:Y:S01]  /*1770*/  IMAD.MOV R10, RZ, RZ, -R10 ;  /* 0x000000ffff0a7224 */ /* 0x000fe200078e0a0a */
[----:B------:R-:W-:Y:S01]  /*1780*/  LOP3.LUT R20, R8, 0x5c, RZ, 0xfc, !PT ;  /* 0x0000005c08147812 */ /* 0x000fe200078efcff */
[----:B------:R-:W-:Y:S01]  /*1790*/  IMAD.HI.U32 R3, R11, R55, RZ ;  /* 0x000000370b037227 */ /* 0x000fe200078e00ff */
[----:B------:R-:W-:Y:S02]  /*17a0*/  ISETP.GT.U32.AND P2, PT, R0, R39, PT ;  /* 0x000000270000720c */ /* 0x000fe40003f44070 */
[----:B------:R-:W-:Y:S01]  /*17b0*/  IABS R59, R20 ;  /* 0x00000014003b7213 */ /* 0x000fe20000000000 */
[--C-:B------:R-:W-:Y:S01]  /*17c0*/  @!P3 IMAD.IADD R41, R41, 0x1, -R0.reuse ;  /* 0x000000012929b824 */ /* 0x100fe200078e0a00 */
[----:B------:R-:W-:Y:S01]  /*17d0*/  ISETP.GE.AND P3, PT, R14, RZ, PT ;  /* 0x000000ff0e00720c */ /* 0x000fe20003f66270 */
[--C-:B------:R-:W-:Y:S01]  /*17e0*/  @!P6 IMAD.IADD R47, R47, 0x1, -R0.reuse ;  /* 0x000000012f2fe824 */ /* 0x100fe200078e0a00 */
[----:B------:R-:W-:Y:S01]  /*17f0*/  LOP3.LUT R14, R8, 0x50, RZ, 0xfc, !PT ;  /* 0x00000050080e7812 */ /* 0x000fe200078efcff */
[----:B------:R-:W-:-:S02]  /*1800*/  @!P0 IMAD.IADD R49, R49, 0x1, -R0 ;  /* 0x0000000131318824 */ /* 0x000fc400078e0a00 */
[C---:B------:R-:W-:Y:S01]  /*1810*/  IMAD R51, R0.reuse, R10, R51 ;  /* 0x0000000a00337224 */ /* 0x040fe200078e0233 */
[----:B------:R-:W-:Y:S01]  /*1820*/  IADD3 R10, -R3, RZ, RZ ;  /* 0x000000ff030a7210 */ /* 0x000fe20007ffe1ff */
[----:B------:R-:W-:Y:S01]  /*1830*/  IMAD.HI.U32 R3, R11, R57, RZ ;  /* 0x000000390b037227 */ /* 0x000fe200078e00ff */
[C---:B------:R-:W-:Y:S02]  /*1840*/  ISETP.GT.U32.AND P0, PT, R0.reuse, R49, PT ;  /* 0x000000310000720c */ /* 0x040fe40003f04070 */
[----:B------:R-:W-:Y:S01]  /*1850*/  IABS R53, R14 ;  /* 0x0000000e00357213 */ /* 0x000fe20000000000 */
[----:B------:R-:W-:Y:S01]  /*1860*/  IMAD.MOV R3, RZ, RZ, -R3 ;  /* 0x000000ffff037224 */ /* 0x000fe200078e0a03 */
[C---:B------:R-:W-:Y:S01]  /*1870*/  ISETP.GT.U32.AND P6, PT, R0.reuse, R47, PT ;  /* 0x0000002f0000720c */ /* 0x040fe20003fc4070 */
[C---:B------:R-:W-:Y:S01]  /*1880*/  IMAD R55, R0.reuse, R10, R55 ;  /* 0x0000000a00377224 */ /* 0x040fe200078e0237 */
[----:B------:R-:W-:Y:S01]  /*1890*/  @!P4 IADD3 R41, -R41, RZ, RZ ;  /* 0x000000ff2929c210 */ /* 0x000fe20007ffe1ff */
[----:B------:R-:W-:Y:S01]  /*18a0*/  IMAD R57, R0, R3, R57 ;  /* 0x0000000300397224 */ /* 0x000fe200078e0239 */
[----:B------:R-:W-:Y:S01]  /*18b0*/  ISETP.GE.AND P4, PT, R12, RZ, PT ;  /* 0x000000ff0c00720c */ /* 0x000fe20003f86270 */
[----:B------:R-:W-:-:S04]  /*18c0*/  IMAD.HI.U32 R12, R11, R53, RZ ;  /* 0x000000350b0c7227 */ /* 0x000fc800078e00ff */
[----:B------:R-:W-:Y:S01]  /*18d0*/  @!P0 IMAD.IADD R49, R49, 0x1, -R0 ;  /* 0x0000000131318824 */ /* 0x000fe200078e0a00 */
[C---:B------:R-:W-:Y:S01]  /*18e0*/  ISETP.GT.U32.AND P0, PT, R0.reuse, R55, PT ;  /* 0x000000370000720c */ /* 0x040fe20003f04070 */
[----:B------:R-:W-:Y:S02]  /*18f0*/  IMAD.MOV R12, RZ, RZ, -R12 ;  /* 0x000000ffff0c7224 */ /* 0x000fe400078e0a0c */
[----:B------:R-:W-:Y:S01]  /*1900*/  @!P1 IMAD.MOV R49, RZ, RZ, -R49 ;  /* 0x000000ffff319224 */ /* 0x000fe200078e0a31 */
[C---:B------:R-:W-:Y:S01]  /*1910*/  ISETP.GT.U32.AND P1, PT, R0.reuse, R57, PT ;  /* 0x000000390000720c */ /* 0x040fe20003f24070 */
[C---:B------:R-:W-:Y:S02]  /*1920*/  IMAD R53, R0.reuse, R12, R53 ;  /* 0x0000000c00357224 */ /* 0x040fe400078e0235 */
[--C-:B------:R-:W-:Y:S01]  /*1930*/  @!P6 IMAD.IADD R47, R47, 0x1, -R0.reuse ;  /* 0x000000012f2fe824 */ /* 0x100fe200078e0a00 */
[----:B------:R-:W-:Y:S01]  /*1940*/  ISETP.GT.U32.AND P6, PT, R0, R51, PT ;  /* 0x000000330000720c */ /* 0x000fe20003fc4070 */
[--C-:B------:R-:W-:Y:S01]  /*1950*/  @!P2 IMAD.IADD R39, R39, 0x1, -R0.reuse ;  /* 0x000000012727a824 */ /* 0x100fe200078e0a00 */
[----:B------:R-:W-:Y:S01]  /*1960*/  ISETP.GE.AND P2, PT, R24, RZ, PT ;  /* 0x000000ff1800720c */ /* 0x000fe20003f46270 */
[----:B------:R-:W-:Y:S01]  /*1970*/  @!P3 IMAD.MOV R47, RZ, RZ, -R47 ;  /* 0x000000ffff2fb224 */ /* 0x000fe200078e0a2f */
[----:B------:R-:W-:Y:S01]  /*1980*/  ISETP.GT.U32.AND P3, PT, R0, R53, PT ;  /* 0x000000350000720c */ /* 0x000fe20003f64070 */
[----:B------:R-:W-:Y:S01]  /*1990*/  @!P0 IMAD.IADD R55, R55, 0x1, -R0 ;  /* 0x0000000137378824 */ /* 0x000fe200078e0a00 */
[----:B------:R-:W-:Y:S01]  /*19a0*/  LOP3.LUT R24, R8, 0x64, RZ, 0xfc, !PT ;  /* 0x0000006408187812 */ /* 0x000fe200078efcff */
[----:B------:R-:W-:-:S03]  /*19b0*/  IMAD.HI.U32 R3, R11, R59, RZ ;  /* 0x0000003b0b037227 */ /* 0x000fc600078e00ff */
[----:B------:R-:W-:Y:S01]  /*19c0*/  IABS R63, R24 ;  /* 0x00000018003f7213 */ /* 0x000fe20000000000 */
[--C-:B------:R-:W-:Y:S01]  /*19d0*/  @!P1 IMAD.IADD R57, R57, 0x1, -R0.reuse ;  /* 0x0000000139399824 */ /* 0x100fe200078e0a00 */
[C---:B------:R-:W-:Y:S01]  /*19e0*/  ISETP.GT.U32.AND P0, PT, R0.reuse, R55, PT ;  /* 0x000000370000720c */ /* 0x040fe20003f04070 */
[--C-:B------:R-:W-:Y:S02]  /*19f0*/  @!P6 IMAD.IADD R51, R51, 0x1, -R0.reuse ;  /* 0x000000013333e824 */ /* 0x100fe400078e0a00 */
[----:B------:R-:W-:Y:S01]  /*1a00*/  IMAD.HI.U32 R12, R11, R63, RZ ;  /* 0x0000003f0b0c7227 */ /* 0x000fe200078e00ff */
[C---:B------:R-:W-:Y:S02]  /*1a10*/  ISETP.GT.U32.AND P1, PT, R0.reuse, R57, PT ;  /* 0x000000390000720c */ /* 0x040fe40003f24070 */
[----:B------:R-:W-:Y:S01]  /*1a20*/  ISETP.GT.U32.AND P6, PT, R0, R51, PT ;  /* 0x000000330000720c */ /* 0x000fe20003fc4070 */
[----:B------:R-:W-:Y:S02]  /*1a30*/  @!P3 IMAD.IADD R53, R53, 0x1, -R0 ;  /* 0x000000013535b824 */ /* 0x000fe400078e0a00 */
[----:B------:R-:W-:-:S02]  /*1a40*/  IMAD.MOV R12, RZ, RZ, -R12 ;  /* 0x000000ffff0c7224 */ /* 0x000fc400078e0a0c */
[----:B------:R-:W-:Y:S01]  /*1a50*/  IMAD.HI.U32 R10, R11, R61, RZ ;  /* 0x0000003d0b0a7227 */ /* 0x000fe200078e00ff */
[----:B------:R-:W-:-:S03]  /*1a60*/  ISETP.GT.U32.AND P3, PT, R0, R53, PT ;  /* 0x000000350000720c */ /* 0x000fc60003f64070 */
[C---:B------:R-:W-:Y:S02]  /*1a70*/  IMAD R63, R0.reuse, R12, R63 ;  /* 0x0000000c003f7224 */ /* 0x040fe400078e023f */
[----:B------:R-:W-:Y:S02]  /*1a80*/  IMAD.MOV R3, RZ, RZ, -R3 ;  /* 0x000000ffff037224 */ /* 0x000fe400078e0a03 */
[----:B------:R-:W-:Y:S01]  /*1a90*/  @!P1 IMAD.IADD R57, R57, 0x1, -R0 ;  /* 0x0000000139399824 */ /* 0x000fe200078e0a00 */
[C---:B------:R-:W-:Y:S01]  /*1aa0*/  ISETP.GT.U32.AND P1, PT, R0.reuse, R63, PT ;  /* 0x0000003f0000720c */ /* 0x040fe20003f24070 */
[----:B------:R-:W-:Y:S01]  /*1ab0*/  IMAD.MOV R10, RZ, RZ, -R10 ;  /* 0x000000ffff0a7224 */ /* 0x000fe200078e0a0a */
[----:B------:R-:W-:Y:S01]  /*1ac0*/  @!P6 IADD3 R51, R51, -R0, RZ ;  /* 0x800000003333e210 */ /* 0x000fe20007ffe0ff */
[----:B------:R-:W-:Y:S01]  /*1ad0*/  IMAD R59, R0, R3, R59 ;  /* 0x00000003003b7224 */ /* 0x000fe200078e023b */
[----:B------:R-:W-:Y:S01]  /*1ae0*/  ISETP.GE.AND P6, PT, R18, RZ, PT ;  /* 0x000000ff1200720c */ /* 0x000fe20003fc6270 */
[----:B------:R-:W-:Y:S01]  /*1af0*/  @!P5 IMAD.MOV R39, RZ, RZ, -R39 ;  /* 0x000000ffff27d224 */ /* 0x000fe200078e0a27 */
[C---:B------:R-:W-:Y:S01]  /*1b00*/  ISETP.GT.U32.AND P5, PT, R0.reuse, R45, PT ;  /* 0x0000002d0000720c */ /* 0x040fe20003fa4070 */
[----:B------:R-:W-:Y:S01]  /*1b10*/  IMAD R61, R0, R10, R61 ;  /* 0x0000000a003d7224 */ /* 0x000fe200078e023d */
[----:B------:R-:W-:Y:S01]  /*1b20*/  LOP3.LUT R18, R8, 0x68, RZ, 0xfc, !PT ;  /* 0x0000006808127812 */ /* 0x000fe200078efcff */
[--C-:B------:R-:W-:Y:S01]  /*1b30*/  @!P3 IMAD.IADD R53, R53, 0x1, -R0.reuse ;  /* 0x000000013535b824 */ /* 0x100fe200078e0a00 */
[C---:B------:R-:W-:Y:S01]  /*1b40*/  ISETP.GT.U32.AND P3, PT, R0.reuse, R59, PT ;  /* 0x0000003b0000720c */ /* 0x040fe20003f64070 */
[--C-:B------:R-:W-:Y:S01]  /*1b50*/  @!P0 IMAD.IADD R55, R55, 0x1, -R0.reuse ;  /* 0x0000000137378824 */ /* 0x100fe200078e0a00 */
[----:B------:R-:W-:Y:S01]  /*1b60*/  IABS R65, R18 ;  /* 0x0000001200417213 */ /* 0x000fe20000000000 */
[----:B------:R-:W-:Y:S01]  /*1b70*/  @!P1 IMAD.IADD R63, R63, 0x1, -R0 ;  /* 0x000000013f3f9824 */ /* 0x000fe200078e0a00 */
[----:B------:R-:W-:Y:S01]  /*1b80*/  ISETP.GT.U32.AND P0, PT, R0, R61, PT ;  /* 0x0000003d0000720c */ /* 0x000fe20003f04070 */
[----:B------:R-:W-:-:S03]  /*1b90*/  IMAD.HI.U32 R10, R11, R69, RZ ;  /* 0x000000450b0a7227 */ /* 0x000fc600078e00ff */
[----:B------:R-:W-:Y:S01]  /*1ba0*/  ISETP.GT.U32.AND P1, PT, R0, R63, PT ;  /* 0x0000003f0000720c */ /* 0x000fe20003f24070 */
[----:B------:R-:W-:-:S04]  /*1bb0*/  IMAD.HI.U32 R3, R11, R65, RZ ;  /* 0x000000410b037227 */ /* 0x000fc800078e00ff */
[--C-:B------:R-:W-:Y:S01]  /*1bc0*/  @!P5 IMAD.IADD R45, R45, 0x1, -R0.reuse ;  /* 0x000000012d2dd824 */ /* 0x100fe200078e0a00 */
[----:B------:R-:W-:Y:S01]  /*1bd0*/  ISETP.GE.AND P5, PT, R14, RZ, PT ;  /* 0x000000ff0e00720c */ /* 0x000fe20003fa6270 */
[----:B------:R-:W-:Y:S02]  /*1be0*/  IMAD.MOV R12, RZ, RZ, -R3 ;  /* 0x000000ffff0c7224 */ /* 0x000fe400078e0a03 */
[----:B------:R-:W-:Y:S02]  /*1bf0*/  @!P3 IMAD.IADD R59, R59, 0x1, -R0 ;  /* 0x000000013b3bb824 */ /* 0x000fe400078e0a00 */
[----:B------:R-:W-:-:S03]  /*1c00*/  IMAD.HI.U32 R3, R11, R67, RZ ;  /* 0x000000430b037227 */ /* 0x000fc600078e00ff */
[----:B------:R-:W-:Y:S01]  /*1c10*/  ISETP.GT.U32.AND P3, PT, R0, R59, PT ;  /* 0x0000003b0000720c */ /* 0x000fe20003f64070 */
[----:B------:R-:W-:Y:S01]  /*1c20*/  @!P2 IMAD.MOV R45, RZ, RZ, -R45 ;  /* 0x000000ffff2da224 */ /* 0x000fe200078e0a2d */
[----:B------:R-:W-:Y:S01]  /*1c30*/  ISETP.GE.AND P2, PT, R16, RZ, PT ;  /* 0x000000ff1000720c */ /* 0x000fe20003f46270 */
[----:B------:R-:W-:Y:S01]  /*1c40*/  IMAD R65, R0, R12, R65 ;  /* 0x0000000c00417224 */ /* 0x000fe200078e0241 */
[----:B------:R-:W-:Y:S01]  /*1c50*/  LOP3.LUT R16, R8, 0x78, RZ, 0xfc, !PT ;  /* 0x0000007808107812 */ /* 0x000fe200078efcff */
[----:B------:R-:W-:Y:S01]  /*1c60*/  IMAD.MOV R12, RZ, RZ, -R10 ;  /* 0x000000ffff0c7224 */ /* 0x000fe200078e0a0a */
[----:B------:R-:W-:Y:S01]  /*1c70*/  IADD3 R3, -R3, RZ, RZ ;  /* 0x000000ff03037210 */ /* 0x000fe20007ffe1ff */
[--C-:B------:R-:W-:Y:S01]  /*1c80*/  @!P0 IMAD.IADD R61, R61, 0x1, -R0.reuse ;  /* 0x000000013d3d8824 */ /* 0x100fe200078e0a00 */
[----:B------:R-:W-:Y:S01]  /*1c90*/  IABS R73, R16 ;  /* 0x0000001000497213 */ /* 0x000fe20000000000 */
[----:B------:R-:W-:Y:S01]  /*1ca0*/  IMAD R69, R0, R12, R69 ;  /* 0x0000000c00457224 */ /* 0x000fe200078e0245 */
[----:B------:R-:W-:Y:S01]  /*1cb0*/  LOP3.LUT R10, R4, 0x7f, RZ, 0xc0, !PT ;  /* 0x0000007f040a7812 */ /* 0x000fe200078ec0ff */
[C---:B------:R-:W-:Y:S01]  /*1cc0*/  IMAD R67, R0.reuse, R3, R67 ;  /* 0x0000000300437224 */ /* 0x040fe200078e0243 */
[C---:B------:R-:W-:Y:S01]  /*1cd0*/  ISETP.GT.U32.AND P0, PT, R0.reuse, R61, PT ;  /* 0x0000003d0000720c */ /* 0x040fe20003f04070 */
[----:B------:R-:W-:Y:S01]  /*1ce0*/  @!P1 IMAD.IADD R63, R63, 0x1, -R0 ;  /* 0x000000013f3f9824 */ /* 0x000fe200078e0a00 */
[----:B------:R-:W-:Y:S01]  /*1cf0*/  ISETP.GT.U32.AND P1, PT, R0, R69, PT ;  /* 0x000000450000720c */ /* 0x000fe20003f24070 */
[----:B------:R-:W-:-:S04]  /*1d00*/  IMAD.HI.U32 R3, R11, R71, RZ ;  /* 0x000000470b037227 */ /* 0x000fc800078e00ff */
[----:B------:R-:W-:-:S04]  /*1d10*/  IMAD.HI.U32 R11, R11, R73, RZ ;  /* 0x000000490b0b7227 */ /* 0x000fc800078e00ff */
[----:B------:R-:W-:Y:S02]  /*1d20*/  IMAD R7, R7, 0x100, R10 ;  /* 0x0000010007077824 */ /* 0x000fe400078e020a */
[----:B------:R-:W-:Y:S02]  /*1d30*/  IMAD.MOV R11, RZ, RZ, -R11 ;  /* 0x000000ffff0b7224 */ /* 0x000fe400078e0a0b */
[--C-:B------:R-:W-:Y:S01]  /*1d40*/  @!P3 IMAD.IADD R59, R59, 0x1, -R0.reuse ;  /* 0x000000013b3bb824 */ /* 0x100fe200078e0a00 */
[C---:B------:R-:W-:Y:S01]  /*1d50*/  ISETP.GT.U32.AND P3, PT, R0.reuse, R65, PT ;  /* 0x000000410000720c */ /* 0x040fe20003f64070 */
[----:B------:R-:W-:Y:S01]  /*1d60*/  VIADD R8, R7, 0x80 ;  /* 0x0000008007087836 */ /* 0x000fe20000000000 */
[----:B------:R-:W-:Y:S01]  /*1d70*/  IABS R12, R7 ;  /* 0x00000007000c7213 */ /* 0x000fe20000000000 */
[C---:B------:R-:W-:Y:S02]  /*1d80*/  IMAD R73, R0.reuse, R11, R73 ;  /* 0x0000000b00497224 */ /* 0x040fe400078e0249 */
[----:B------:R-:W-:Y:S01]  /*1d90*/  IMAD.MOV R3, RZ, RZ, -R3 ;  /* 0x000000ffff037224 */ /* 0x000fe200078e0a03 */
[----:B------:R-:W-:Y:S01]  /*1da0*/  IABS R14, R8 ;  /* 0x00000008000e7213 */ /* 0x000fe20000000000 */
[--C-:B------:R-:W-:Y:S01]  /*1db0*/  @!P0 IMAD.IADD R61, R61, 0x1, -R0.reuse ;  /* 0x000000013d3d8824 */ /* 0x100fe200078e0a00 */
[C---:B------:R-:W-:Y:S01]  /*1dc0*/  ISETP.GT.U32.AND P0, PT, R0.reuse, R67, PT ;  /* 0x000000430000720c */ /* 0x040fe20003f04070 */
[----:B------:R-:W-:Y:S01]  /*1dd0*/  @!P1 IMAD.IADD R69, R69, 0x1, -R0 ;  /* 0x0000000145459824 */ /* 0x000fe200078e0a00 */
[C---:B------:R-:W-:Y:S01]  /*1de0*/  ISETP.GT.U32.AND P1, PT, R0.reuse, R73, PT ;  /* 0x000000490000720c */ /* 0x040fe20003f24070 */
[----:B------:R-:W-:-:S02]  /*1df0*/  IMAD R71, R0, R3, R71 ;  /* 0x0000000300477224 */ /* 0x000fc400078e0247 */
[----:B------:R-:W-:Y:S01]  /*1e00*/  IMAD.HI.U32 R3, R2, R12, RZ ;  /* 0x0000000c02037227 */ /* 0x000fe200078e00ff */
[----:B------:R-:W-:Y:S02]  /*1e10*/  @!P3 IADD3 R65, R65, -R0, RZ ;  /* 0x800000004141b210 */ /* 0x000fe40007ffe0ff */
[----:B------:R-:W-:Y:S01]  /*1e20*/  ISETP.GT.U32.AND P3, PT, R0, R71, PT ;  /* 0x000000470000720c */ /* 0x000fe20003f64070 */
[----:B------:R-:W-:-:S04]  /*1e30*/  IMAD.HI.U32 R2, R2, R14, RZ ;  /* 0x0000000e02027227 */ /* 0x000fc800078e00ff */
[----:B------:R-:W-:Y:S02]  /*1e40*/  IMAD.MOV R3, RZ, RZ, -R3 ;  /* 0x000000ffff037224 */ /* 0x000fe400078e0a03 */
[----:B------:R-:W-:Y:S01]  /*1e50*/  IMAD.MOV R2, RZ, RZ, -R2 ;  /* 0x000000ffff027224 */ /* 0x000fe200078e0a02 */
[----:B------:R-:W-:Y:S01]  /*1e60*/  @!P1 IADD3 R73, R73, -R0, RZ ;  /* 0x8000000049499210 */ /* 0x000fe20007ffe0ff */
[----:B------:R-:W-:Y:S02]  /*1e70*/  IMAD R12, R5, R3, R12 ;  /* 0x00000003050c7224 */ /* 0x000fe400078e020c */
[----:B------:R-:W-:Y:S01]  /*1e80*/  @!P0 IMAD.IADD R67, R67, 0x1, -R0 ;  /* 0x0000000143438824 */ /* 0x000fe200078e0a00 */
[----:B------:R-:W-:Y:S01]  /*1e90*/  ISETP.GE.AND P0, PT, R20, RZ, PT ;  /* 0x000000ff1400720c */ /* 0x000fe20003f06270 */
[C---:B------:R-:W-:Y:S01]  /*1ea0*/  IMAD R14, R5.reuse, R2, R14 ;  /* 0x00000002050e7224 */ /* 0x040fe200078e020e */
[----:B------:R-:W-:Y:S01]  /*1eb0*/  ISETP.GT.U32.AND P1, PT, R5, R12, PT ;  /* 0x0000000c0500720c */ /* 0x000fe20003f24070 */
[----:B------:R-:W-:Y:S01]  /*1ec0*/  @!P4 IMAD.MOV R51, RZ, RZ, -R51 ;  /* 0x000000ffff33c224 */ /* 0x000fe200078e0a33 */
[----:B------:R-:W1:Y:S01]  /*1ed0*/  LDC.64 R2, c[0x0][0x238] ;  /* 0x00008e00ff027b82 */ /* 0x000e620000000a00 */
[--C-:B------:R-:W-:Y:S01]  /*1ee0*/  @!P3 IMAD.IADD R71, R71, 0x1, -R0.reuse ;  /* 0x000000014747b824 */ /* 0x100fe200078e0a00 */
[C---:B------:R-:W-:Y:S01]  /*1ef0*/  ISETP.GT.U32.AND P4, PT, R5.reuse, R14, PT ;  /* 0x0000000e0500720c */ /* 0x040fe20003f84070 */
[----:B------:R-:W-:Y:S01]  /*1f00*/  @!P2 IMAD.MOV R55, RZ, RZ, -R55 ;  /* 0x000000ffff37a224 */ /* 0x000fe200078e0a37 */
[C---:B------:R-:W-:Y:S01]  /*1f10*/  ISETP.GT.U32.AND P2, PT, R0.reuse, R65, PT ;  /* 0x000000410000720c */ /* 0x040fe20003f44070 */
[----:B------:R-:W-:Y:S01]  /*1f20*/  @!P5 IMAD.MOV R53, RZ, RZ, -R53 ;  /* 0x000000ffff35d224 */ /* 0x000fe200078e0a35 */
[C---:B------:R-:W-:Y:S01]  /*1f30*/  ISETP.GT.U32.AND P5, PT, R0.reuse, R67, PT ;  /* 0x000000430000720c */ /* 0x040fe20003fa4070 */
[----:B------:R-:W-:Y:S01]  /*1f40*/  @!P6 IMAD.MOV R57, RZ, RZ, -R57 ;  /* 0x000000ffff39e224 */ /* 0x000fe200078e0a39 */
[C---:B------:R-:W-:Y:S01]  /*1f50*/  ISETP.GT.U32.AND P6, PT, R0.reuse, R69, PT ;  /* 0x000000450000720c */ /* 0x040fe20003fc4070 */
[----:B------:R-:W-:Y:S01]  /*1f60*/  @!P0 IMAD.MOV R59, RZ, RZ, -R59 ;  /* 0x000000ffff3b8224 */ /* 0x000fe200078e0a3b */
[----:B------:R-:W-:Y:S01]  /*1f70*/  ISETP.GT.U32.AND P0, PT, R0, R71, PT ;  /* 0x000000470000720c */ /* 0x000fe20003f04070 */
[--C-:B------:R-:W-:Y:S01]  /*1f80*/  @!P1 IMAD.IADD R12, R12, 0x1, -R5.reuse ;  /* 0x000000010c0c9824 */ /* 0x100fe200078e0a05 */
[----:B------:R-:W-:Y:S01]  /*1f90*/  ISETP.GT.U32.AND P1, PT, R0, R73, PT ;  /* 0x000000490000720c */ /* 0x000fe20003f24070 */
[----:B------:R-:W-:Y:S01]  /*1fa0*/  IMAD.SHL.U32 R11, R4, 0x10, RZ ;  /* 0x00000010040b7824 */ /* 0x000fe200078e00ff */
[----:B------:R-:W-:Y:S01]  /*1fb0*/  ISETP.GE.AND P3, PT, R22, RZ, PT ;  /* 0x000000ff1600720c */ /* 0x000fe20003f66270 */
[----:B------:R-:W-:Y:S01]  /*1fc0*/  @!P4 IMAD.IADD R14, R14, 0x1, -R5 ;  /* 0x000000010e0ec824 */ /* 0x000fe200078e0a05 */
[----:B------:R-:W-:Y:S01]  /*1fd0*/  ISETP.GT.U32.AND P4, PT, R5, R12, PT ;  /* 0x0000000c0500720c */ /* 0x000fe20003f84070 */
[----:B------:R-:W-:Y:S01]  /*1fe0*/  @!P2 IMAD.IADD R65, R65, 0x1, -R0 ;  /* 0x000000014141a824 */ /* 0x000fe200078e0a00 */
[----:B------:R-:W-:-:S02]  /*1ff0*/  ISETP.GE.AND P2, PT, R24, RZ, PT ;  /* 0x000000ff1800720c */ /* 0x000fc40003f46270 */
[----:B------:R-:W-:Y:S01]  /*2000*/  @!P5 IADD3 R67, R67, -R0, RZ ;  /* 0x800000004343d210 */ /* 0x000fe20007ffe0ff */
[--C-:B------:R-:W-:Y:S01]  /*2010*/  @!P6 IMAD.IADD R69, R69, 0x1, -R0.reuse ;  /* 0x000000014545e824 */ /* 0x100fe200078e0a00 */
[----:B------:R-:W-:Y:S01]  /*2020*/  ISETP.GE.AND P5, PT, R18, RZ, PT ;  /* 0x000000ff1200720c */ /* 0x000fe20003fa6270 */
[--C-:B------:R-:W-:Y:S01]  /*2030*/  @!P0 IMAD.IADD R71, R71, 0x1, -R0.reuse ;  /* 0x0000000147478824 */ /* 0x100fe200078e0a00 */
[----:B------:R-:W-:Y:S01]  /*2040*/  ISETP.GE.AND P0, PT, R28, RZ, PT ;  /* 0x000000ff1c00720c */ /* 0x000fe20003f06270 */
[----:B------:R-:W-:Y:S01]  /*2050*/  @!P1 IMAD.IADD R73, R73, 0x1, -R0 ;  /* 0x0000000149499824 */ /* 0x000fe200078e0a00 */
[----:B------:R-:W-:Y:S01]  /*2060*/  ISETP.GE.AND P1, PT, R30, RZ, PT ;  /* 0x000000ff1e00720c */ /* 0x000fe20003f26270 */
[----:B------:R-:W-:Y:S01]  /*2070*/  @!P3 IMAD.MOV R61, RZ, RZ, -R61 ;  /* 0x000000ffff3db224 */ /* 0x000fe200078e0a3d */
[----:B------:R-:W-:Y:S01]  /*2080*/  LOP3.LUT R75, R11, 0x70, RZ, 0xc0, !PT ;  /* 0x000000700b4b7812 */ /* 0x000fe200078ec0ff */
[----:B------:R-:W-:Y:S01]  /*2090*/  @!P4 IMAD.IADD R12, R12, 0x1, -R5 ;  /* 0x000000010c0cc824 */ /* 0x000fe200078e0a05 */
[----:B------:R-:W-:Y:S01]  /*20a0*/  ISETP.GE.AND P6, PT, R26, RZ, PT ;  /* 0x000000ff1a00720c */ /* 0x000fe20003fc6270 */
[----:B------:R-:W-:Y:S01]  /*20b0*/  @!P2 IMAD.MOV R63, RZ, RZ, -R63 ;  /* 0x000000ffff3fa224 */ /* 0x000fe200078e0a3f */
[----:B------:R-:W-:Y:S01]  /*20c0*/  ISETP.GE.AND P4, PT, R16, RZ, PT ;  /* 0x000000ff1000720c */ /* 0x000fe20003f86270 */
[----:B------:R-:W-:Y:S01]  /*20d0*/  IMAD R252, R10, 0x80, R75 ;  /* 0x000000800afc7824 */ /* 0x000fe200078e024b */
[----:B------:R-:W-:Y:S01]  /*20e0*/  LOP3.LUT R11, R4, 0x60, RZ, 0xc0, !PT ;  /* 0x00000060040b7812 */ /* 0x000fe200078ec0ff */
[----:B-1----:R-:W-:Y:S01]  /*20f0*/  IMAD R4, R48, R3, RZ ;  /* 0x0000000330047224 */ /* 0x002fe200078e02ff */
[----:B------:R-:W-:Y:S01]  /*2100*/  ISETP.GT.U32.AND P3, PT, R5, R14, PT ;  /* 0x0000000e0500720c */ /* 0x000fe20003f64070 */
[----:B------:R-:W-:Y:S01]  /*2110*/  IMAD.SHL.U32 R10, R10, 0x4, RZ ;  /* 0x000000040a0a7824 */ /* 0x000fe200078e00ff */
[----:B------:R-:W-:Y:S01]  /*2120*/  SHF.R.U32.HI R11, RZ, 0x1, R11 ;  /* 0x00000001ff0b7819 */ /* 0x000fe2000001160b */
[----:B------:R-:W-:Y:S01]  /*2130*/  @!P0 IMAD.MOV R69, RZ, RZ, -R69 ;  /* 0x000000ffff458224 */ /* 0x000fe200078e0a45 */
[----:B------:R-:W-:Y:S01]  /*2140*/  ISETP.NE.AND P2, PT, R34, RZ, PT ;  /* 0x000000ff2200720c */ /* 0x000fe20003f45270 */
[----:B------:R-:W-:Y:S01]  /*2150*/  @!P5 IMAD.MOV R65, RZ, RZ, -R65 ;  /* 0x000000ffff41d224 */ /* 0x000fe200078e0a41 */
[----:B------:R-:W-:Y:S01]  /*2160*/  LOP3.LUT R0, RZ, R34, RZ, 0x33, !PT ;  /* 0x00000022ff007212 */ /* 0x000fe200078e33ff */
[----:B------:R-:W-:Y:S01]  /*2170*/  @!P6 IMAD.MOV R67, RZ, RZ, -R67 ;  /* 0x000000ffff43e224 */ /* 0x000fe200078e0a43 */
[----:B------:R-:W-:Y:S01]  /*2180*/  ISETP.GE.AND P0, PT, R7, RZ, PT ;  /* 0x000000ff0700720c */ /* 0x000fe20003f06270 */
[----:B------:R-:W-:Y:S01]  /*2190*/  @!P4 IMAD.MOV R73, RZ, RZ, -R73 ;  /* 0x000000ffff49c224 */ /* 0x000fe200078e0a49 */
[----:B------:R-:W-:Y:S01]  /*21a0*/  LEA R40, P5, R4, UR4, 0x2 ;  /* 0x0000000404287c11 */ /* 0x000fe2000f8a10ff */
[----:B------:R-:W1:Y:S01]  /*21b0*/  S2UR UR4, SR_CgaCtaId ;  /* 0x00000000000479c3 */ /* 0x000e620000008800 */
[----:B------:R-:W-:Y:S01]  /*21c0*/  @!P1 IADD3 R71, -R71, RZ, RZ ;  /* 0x000000ff47479210 */ /* 0x000fe20007ffe1ff */
[----:B------:R-:W-:Y:S01]  /*21d0*/  @!P3 IMAD.IADD R14, R14, 0x1, -R5 ;  /* 0x000000010e0eb824 */ /* 0x000fe200078e0a05 */
[----:B------:R-:W-:Y:S01]  /*21e0*/  LOP3.LUT R46, R10, R11, RZ, 0x3c, !PT ;  /* 0x0000000b0a2e7212 */ /* 0x000fe200078e3cff */
[----:B------:R-:W-:Y:S01]  /*21f0*/  IMAD.SHL.U32 R219, R2, 0x4, RZ ;  /* 0x0000000402db7824 */ /* 0x000fe200078e00ff */
[----:B------:R-:W-:Y:S01]  /*2200*/  ISETP.GE.AND P1, PT, R8, RZ, PT ;  /* 0x000000ff0800720c */ /* 0x000fe20003f26270 */
[----:B------:R-:W-:Y:S01]  /*2210*/  IMAD R227, R2, 0x5, RZ ;  /* 0x0000000502e37824 */ /* 0x000fe200078e02ff */
[C---:B------:R-:W-:Y:S01]  /*2220*/  SEL R10, R0.reuse, R19, !P2 ;  /* 0x00000013000a7207 */ /* 0x040fe20005000000 */
[----:B------:R-:W-:Y:S01]  /*2230*/  STL [R1+0x344], R46 ;  /* 0x0003442e01007387 */ /* 0x000fe20000100800 */
[C---:B------:R-:W-:Y:S01]  /*2240*/  SEL R11, R0.reuse, R21, !P2 ;  /* 0x00000015000b7207 */ /* 0x040fe20005000000 */
[----:B------:R-:W-:Y:S01]  /*2250*/  @!P0 IMAD.MOV R12, RZ, RZ, -R12 ;  /* 0x000000ffff0c8224 */ /* 0x000fe200078e0a0c */
[----:B------:R-:W-:Y:S01]  /*2260*/  SEL R21, R0, R41, !P2 ;  /* 0x0000002900157207 */ /* 0x000fe20005000000 */
[----:B------:R-:W-:Y:S01]  /*2270*/  IMAD R239, R2, 0x6, RZ ;  /* 0x0000000602ef7824 */ /* 0x000fe200078e02ff */
[----:B------:R-:W-:Y:S01]  /*2280*/  LEA.HI.X.SX32 R41, R4, UR5, 0x2, P5 ;  /* 0x0000000504297c11 */ /* 0x000fe2000a8f16ff */
[----:B------:R-:W-:Y:S01]  /*2290*/  ULDC UR5, c[0x0][0x240] ;  /* 0x0000900000057ab9 */ /* 0x000fe20000000800 */
[----:B------:R-:W-:Y:S01]  /*22a0*/  SEL R17, R0, R17, !P2 ;  /* 0x0000001100117207 */ /* 0x000fe20005000000 */
[----:B------:R-:W-:Y:S01]  /*22b0*/  IMAD R10, R10, UR5, RZ ;  /* 0x000000050a0a7c24 */ /* 0x000fe2000f8e02ff */
[----:B------:R-:W-:Y:S01]  /*22c0*/  SEL R33, R0, R33, !P2 ;  /* 0x0000002100217207 */ /* 0x000fe20005000000 */
[----:B------:R-:W-:Y:S01]  /*22d0*/  @!P1 IMAD.MOV R14, RZ, RZ, -R14 ;  /* 0x000000ffff0e9224 */ /* 0x000fe200078e0a0e */
[----:B------:R-:W-:Y:S01]  /*22e0*/  ISETP.NE.AND P3, PT, R32, RZ, PT ;  /* 0x000000ff2000720c */ /* 0x000fe20003f65270 */
[----:B------:R-:W-:Y:S01]  /*22f0*/  IMAD R11, R11, UR5, RZ ;  /* 0x000000050b0b7c24 */ /* 0x000fe2000f8e02ff */
[----:B------:R-:W-:Y:S01]  /*2300*/  LOP3.LUT R5, RZ, R32, RZ, 0x33, !PT ;  /* 0x00000020ff057212 */ /* 0x000fe200078e33ff */
[----:B------:R-:W-:Y:S01]  /*2310*/  IMAD R21, R21, UR5, RZ ;  /* 0x0000000515157c24 */ /* 0x000fe2000f8e02ff */
[C---:B------:R-:W-:Y:S01]  /*2320*/  SEL R18, R0.reuse, R35, !P2 ;  /* 0x0000002300127207 */ /* 0x040fe20005000000 */
[----:B-1----:R-:W-:Y:S01]  /*2330*/  ULEA UR7, UR4, UR7, 0x18 ;  /* 0x0000000704077291 */ /* 0x002fe2000f8ec03f */
[----:B------:R-:W-:-:S02]  /*2340*/  SEL R19, R0, R37, !P2 ;  /* 0x0000002500137207 */ /* 0x000fc40005000000 */
[----:B------:R-:W-:Y:S01]  /*2350*/  SEL R20, R0, R39, !P2 ;  /* 0x0000002700147207 */ /* 0x000fe20005000000 */
[----:B------:R-:W-:Y:S01]  /*2360*/  IMAD R18, R18, UR5, RZ ;  /* 0x0000000512127c24 */ /* 0x000fe2000f8e02ff */
[C---:B------:R-:W-:Y:S01]  /*2370*/  SEL R13, R0.reuse, R13, !P2 ;  /* 0x0000000d000d7207 */ /* 0x040fe20005000000 */
[----:B------:R-:W-:Y:S01]  /*2380*/  IMAD R19, R19, UR5, RZ ;  /* 0x0000000513137c24 */ /* 0x000fe2000f8e02ff */
[----:B------:R-:W-:Y:S01]  /*2390*/  SEL R15, R0, R15, !P2 ;  /* 0x0000000f000f7207 */ /* 0x000fe20005000000 */
[----:B------:R-:W-:Y:S01]  /*23a0*/  IMAD R20, R20, UR5, RZ ;  /* 0x0000000514147c24 */ /* 0x000fe2000f8e02ff */
[C---:B------:R-:W-:Y:S01]  /*23b0*/  SEL R23, R0.reuse, R23, !P2 ;  /* 0x0000001700177207 */ /* 0x040fe20005000000 */
[----:B------:R-:W-:Y:S01]  /*23c0*/  IMAD R4, R13, UR5, RZ ;  /* 0x000000050d047c24 */ /* 0x000fe2000f8e02ff */
[C---:B------:R-:W-:Y:S02]  /*23d0*/  SEL R16, R0.reuse, R25, !P2 ;  /* 0x0000001900107207 */ /* 0x040fe40005000000 */
[C---:B------:R-:W-:Y:S01]  /*23e0*/  SEL R27, R0.reuse, R27, !P2 ;  /* 0x0000001b001b7207 */ /* 0x040fe20005000000 */
[----:B------:R-:W1:Y:S01]  /*23f0*/  LDC.64 R24, c[0x0][0x230] ;  /* 0x00008c00ff187b82 */ /* 0x000e620000000a00 */
[----:B------:R-:W-:Y:S01]  /*2400*/  SEL R29, R0, R29, !P2 ;  /* 0x0000001d001d7207 */ /* 0x000fe20005000000 */
[----:B------:R-:W-:Y:S01]  /*2410*/  IMAD R13, R16, UR5, RZ ;  /* 0x00000005100d7c24 */ /* 0x000fe2000f8e02ff */
[----:B------:R-:W-:-:S02]  /*2420*/  SEL R31, R0, R31, !P2 ;  /* 0x0000001f001f7207 */ /* 0x000fc40005000000 */
[C---:B------:R-:W-:Y:S02]  /*2430*/  SEL R22, R0.reuse, R43, !P2 ;  /* 0x0000002b00167207 */ /* 0x040fe40005000000 */
[C---:B------:R-:W-:Y:S01]  /*2440*/  SEL R45, R0.reuse, R45, !P2 ;  /* 0x0000002d002d7207 */ /* 0x040fe20005000000 */
[----:B------:R-:W-:Y:S01]  /*2450*/  IMAD R16, R31, UR5, RZ ;  /* 0x000000051f107c24 */ /* 0x000fe2000f8e02ff */
[----:B------:R-:W-:Y:S01]  /*2460*/  SEL R26, R0, R47, !P2 ;  /* 0x0000002f001a7207 */ /* 0x000fe20005000000 */
[----:B------:R-:W-:Y:S01]  /*2470*/  IMAD R22, R22, UR5, RZ ;  /* 0x0000000516167c24 */ /* 0x000fe2000f8e02ff */
[C---:B------:R-:W-:Y:S02]  /*2480*/  SEL R49, R0.reuse, R49, !P2 ;  /* 0x0000003100317207 */ /* 0x040fe40005000000 */
[----:B------:R-:W-:Y:S01]  /*2490*/  SEL R28, R0, R51, !P2 ;  /* 0x00000033001c7207 */ /* 0x000fe20005000000 */
[----:B------:R-:W-:Y:S01]  /*24a0*/  IMAD R26, R26, UR5, RZ ;  /* 0x000000051a1a7c24 */ /* 0x000fe2000f8e02ff */
[----:B------:R-:W-:-:S02]  /*24b0*/  SEL R53, R0, R53, !P2 ;  /* 0x0000003500357207 */ /* 0x000fc40005000000 */
[----:B------:R-:W-:Y:S01]  /*24c0*/  SEL R30, R0, R55, !P2 ;  /* 0x00000037001e7207 */ /* 0x000fe20005000000 */
[----:B------:R-:W-:Y:S01]  /*24d0*/  IMAD R28, R28, UR5, RZ ;  /* 0x000000051c1c7c24 */ /* 0x000fe2000f8e02ff */
[C---:B------:R-:W-:Y:S02]  /*24e0*/  SEL R57, R0.reuse, R57, !P2 ;  /* 0x0000003900397207 */ /* 0x040fe40005000000 */
[----:B------:R-:W-:Y:S02]  /*24f0*/  CS2R R54, SRZ ;  /* 0x0000000000367805 */ /* 0x000fe4000001ff00 */
[----:B------:R-:W-:Y:S01]  /*2500*/  SEL R32, R0, R59, !P2 ;  /* 0x0000003b00207207 */ /* 0x000fe20005000000 */
[----:B------:R-:W-:Y:S01]  /*2510*/  IMAD R30, R30, UR5, RZ ;  /* 0x000000051e1e7c24 */ /* 0x000fe2000f8e02ff */
[C---:B------:R-:W-:Y:S01]  /*2520*/  SEL R61, R0.reuse, R61, !P2 ;  /* 0x0000003d003d7207 */ /* 0x040fe20005000000 */
[----:B------:R-:W-:Y:S01]  /*2530*/  IMAD R31, R57, UR5, RZ ;  /* 0x00000005391f7c24 */ /* 0x000fe2000f8e02ff */
[----:B------:R-:W-:Y:S01]  /*2540*/  SEL R34, R0, R63, !P2 ;  /* 0x0000003f00227207 */ /* 0x000fe20005000000 */
[----:B------:R-:W-:Y:S01]  /*2550*/  IMAD R32, R32, UR5, RZ ;  /* 0x0000000520207c24 */ /* 0x000fe2000f8e02ff */
[----:B------:R-:W-:-:S02]  /*2560*/  SEL R35, R0, R65, !P2 ;  /* 0x0000004100237207 */ /* 0x000fc40005000000 */
[----:B------:R-:W-:Y:S02]  /*2570*/  CS2R R56, SRZ ;  /* 0x0000000000387805 */ /* 0x000fe4000001ff00 */
        /* <DEDUP_REMOVED lines=8> */
[----:B------:R-:W-:Y:S01]  /*2600*/  SEL R0, R0, R9, !P2 ;  /* 0x0000000900007207 */ /* 0x000fe20005000000 */
[----:B------:R-:W-:Y:S01]  /*2610*/  IMAD R9, R17, UR5, RZ ;  /* 0x0000000511097c24 */ /* 0x000fe2000f8e02ff */
[C---:B------:R-:W-:Y:S01]  /*2620*/  LEA R230, P4, R10.reuse, R40, 0x2 ;  /* 0x000000280ae67211 */ /* 0x040fe200078810ff */
[----:B------:R-:W-:Y:S01]  /*2630*/  IMAD R17, R33, UR5, RZ ;  /* 0x0000000521117c24 */ /* 0x000fe2000f8e02ff */
[----:B------:R-:W-:Y:S01]  /*2640*/  SEL R42, R5, R12, !P3 ;  /* 0x0000000c052a7207 */ /* 0x000fe20005800000 */
[----:B------:R-:W-:Y:S01]  /*2650*/  IMAD R12, R23, UR5, RZ ;  /* 0x00000005170c7c24 */ /* 0x000fe2000f8e02ff */
[-C--:B------:R-:W-:Y:S01]  /*2660*/  LEA.HI.X.SX32 R231, R10, R41.reuse, 0x2, P4 ;  /* 0x000000290ae77211 */ /* 0x080fe200020f16ff */
[----:B------:R-:W-:Y:S01]  /*2670*/  IMAD R33, R61, UR5, RZ ;  /* 0x000000053d217c24 */ /* 0x000fe2000f8e02ff */
[----:B------:R-:W-:Y:S01]  /*2680*/  LEA R244, P4, R17, R40, 0x2 ;  /* 0x0000002811f47211 */ /* 0x000fe200078810ff */
[----:B------:R-:W-:Y:S01]  /*2690*/  IMAD R0, R0, UR5, RZ ;  /* 0x0000000500007c24 */ /* 0x000fe2000f8e02ff */
[----:B------:R-:W-:Y:S01]  /*26a0*/  SEL R44, R5, R14, !P3 ;  /* 0x0000000e052c7207 */ /* 0x000fe20005800000 */
[----:B------:R-:W-:Y:S01]  /*26b0*/  IMAD R5, R15, UR5, RZ ;  /* 0x000000050f057c24 */ /* 0x000fe2000f8e02ff */
[-C--:B------:R-:W-:Y:S01]  /*26c0*/  LEA.HI.X.SX32 R245, R17, R41.reuse, 0x2, P4 ;  /* 0x0000002911f57211 */ /* 0x080fe200020f16ff */
[----:B------:R-:W-:Y:S01]  /*26d0*/  IMAD R14, R27, UR5, RZ ;  /* 0x000000051b0e7c24 */ /* 0x000fe2000f8e02ff */
[-C--:B------:R-:W-:Y:S01]  /*26e0*/  LEA R236, P6, R12, R40.reuse, 0x2 ;  /* 0x000000280cec7211 */ /* 0x080fe200078c10ff */
        /* <DEDUP_REMOVED lines=9> */
[----:B------:R-:W-:Y:S01]  /*2780*/  LEA R224, P2, R5, R40, 0x2 ;  /* 0x0000002805e07211 */ /* 0x000fe200078410ff */
[----:B------:R-:W-:Y:S01]  /*2790*/  IMAD R38, R38, UR5, RZ ;  /* 0x0000000526267c24 */ /* 0x000fe2000f8e02ff */
[----:B------:R-:W-:-:S02]  /*27a0*/  LEA.HI.X.SX32 R237, R12, R41, 0x2, P6 ;  /* 0x000000290ced7211 */ /* 0x000fc400030f16ff */
[----:B------:R-:W-:Y:S02]  /*27b0*/  CS2R R52, SRZ ;  /* 0x0000000000347805 */ /* 0x000fe4000001ff00 */
[-C--:B------:R-:W-:Y:S02]  /*27c0*/  LEA.HI.X.SX32 R89, R26, R41.reuse, 0x2, P4 ;  /* 0x000000291a597211 */ /* 0x080fe400020f16ff */
[----:B------:R-:W-:Y:S02]  /*27d0*/  CS2R R58, SRZ ;  /* 0x00000000003a7805 */ /* 0x000fe4000001ff00 */
[----:B------:R-:W-:Y:S02]  /*27e0*/  LEA R250, P1, R14, R40, 0x2 ;  /* 0x000000280efa7211 */ /* 0x000fe400078210ff */
[----:B------:R-:W-:Y:S02]  /*27f0*/  CS2R R60, SRZ ;  /* 0x00000000003c7805 */ /* 0x000fe4000001ff00 */
[-C--:B------:R-:W-:Y:S01]  /*2800*/  LEA.HI.X.SX32 R229, R9, R41.reuse, 0x2, P3 ;  /* 0x0000002909e57211 */ /* 0x080fe200018f16ff */
[----:B-1----:R-:W-:Y:S01]  /*2810*/  VIADD R9, R24, 0xfffffffc ;  /* 0xfffffffc18097836 */ /* 0x002fe20000000000 */
[----:B------:R-:W-:-:S02]  /*2820*/  LEA.HI.X.SX32 R235, R11, R41, 0x2, P5 ;  /* 0x000000290beb7211 */ /* 0x000fc400028f16ff */
[----:B------:R-:W-:Y:S02]  /*2830*/  CS2R R62, SRZ ;  /* 0x00000000003e7805 */ /* 0x000fe4000001ff00 */
[-C--:B------:R-:W-:Y:S02]  /*2840*/  LEA R114, P6, R19, R40.reuse, 0x2 ;  /* 0x0000002813727211 */ /* 0x080fe400078c10ff */
[----:B------:R-:W-:Y:S02]  /*2850*/  CS2R R64, SRZ ;  /* 0x0000000000407805 */ /* 0x000fe4000001ff00 */
[-C--:B------:R-:W-:Y:S02]  /*2860*/  LEA R102, P4, R33, R40.reuse, 0x2 ;  /* 0x0000002821667211 */ /* 0x080fe400078810ff */
[----:B------:R-:W-:Y:S02]  /*2870*/  CS2R R66, SRZ ;  /* 0x0000000000427805 */ /* 0x000fe4000001ff00 */
[----:B------:R-:W-:Y:S01]  /*2880*/  LEA.HI.X.SX32 R223, R4, R41, 0x2, P0 ;  /* 0x0000002904df7211 */ /* 0x000fe200000f16ff */
[----:B------:R-:W-:Y:S01]  /*2890*/  VIADD R4, R24, 0xfffffffe ;  /* 0xfffffffe18047836 */ /* 0x000fe20000000000 */
[----:B------:R-:W-:-:S02]  /*28a0*/  LEA R246, P3, R16, R40, 0x2 ;  /* 0x0000002810f67211 */ /* 0x000fc400078610ff */
        /* <DEDUP_REMOVED lines=8> */
[-C--:B------:R-:W-:Y:S02]  /*2930*/  LEA.HI.X.SX32 R251, R14, R41.reuse, 0x2, P1 ;  /* 0x000000290efb7211 */ /* 0x080fe400008f16ff */
[-C--:B------:R-:W-:Y:S01]  /*2940*/  LEA.HI.X.SX32 R115, R19, R41.reuse, 0x2, P6 ;  /* 0x0000002913737211 */ /* 0x080fe200030f16ff */
[----:B------:R-:W-:Y:S01]  /*2950*/  IMAD.SHL.U32 R19, R2, 0x2, RZ ;  /* 0x0000000202137824 */ /* 0x000fe200078e00ff */
[-C--:B------:R-:W-:Y:S02]  /*2960*/  LEA.HI.X.SX32 R103, R33, R41.reuse, 0x2, P4 ;  /* 0x0000002921677211 */ /* 0x080fe400020f16ff */
[----:B------:R-:W-:Y:S02]  /*2970*/  LEA R112, P1, R21, R40, 0x2 ;  /* 0x0000002815707211 */ /* 0x000fe400078210ff */
[-C--:B------:R-:W-:Y:S02]  /*2980*/  LEA.HI.X.SX32 R247, R16, R41.reuse, 0x2, P3 ;  /* 0x0000002910f77211 */ /* 0x080fe400018f16ff */
[----:B------:R-:W-:-:S02]  /*2990*/  LEA.HI.X.SX32 R95, R18, R41, 0x2, P5 ;  /* 0x00000029125f7211 */ /* 0x000fc400028f16ff */
[-C--:B------:R-:W-:Y:S02]  /*29a0*/  LEA R86, P6, R28, R40.reuse, 0x2 ;  /* 0x000000281c567211 */ /* 0x080fe400078c10ff */
[-C--:B------:R-:W-:Y:S01]  /*29b0*/  LEA R74, P4, R0, R40.reuse, 0x2 ;  /* 0x00000028004a7211 */ /* 0x080fe200078810ff */
[----:B------:R-:W-:Y:S01]  /*29c0*/  STL.64 [R1+0x338], R94 ;  /* 0x0003385e01007387 */ /* 0x000fe20000100a00 */
[----:B------:R-:W-:Y:S02]  /*29d0*/  LEA.HI.X.SX32 R241, R13, R41, 0x2, P0 ;  /* 0x000000290df17211 */ /* 0x000fe400000f16ff */
[-C--:B------:R-:W-:Y:S01]  /*29e0*/  LEA R110, P3, R23, R40.reuse, 0x2 ;  /* 0x00000028176e7211 */ /* 0x080fe200078610ff */
[----:B------:R-:W-:Y:S01]  /*29f0*/  STL.64 [R1+0x348], R114 ;  /* 0x0003487201007387 */ /* 0x000fe20000100a00 */
[-C--:B------:R-:W-:Y:S02]  /*2a00*/  LEA R108, P5, R27, R40.reuse, 0x2 ;  /* 0x000000281b6c7211 */ /* 0x080fe400078a10ff */
[----:B------:R-:W-:-:S02]  /*2a10*/  LEA R92, P0, R20, R40, 0x2 ;  /* 0x00000028145c7211 */ /* 0x000fc400078010ff */
[-C--:B------:R-:W-:Y:S02]  /*2a20*/  LEA.HI.X.SX32 R249, R15, R41.reuse, 0x2, P2 ;  /* 0x000000290ff97211 */ /* 0x080fe400010f16ff */
[-C--:B------:R-:W-:Y:S02]  /*2a30*/  LEA R90, P2, R22, R40.reuse, 0x2 ;  /* 0x00000028165a7211 */ /* 0x080fe400078410ff */
[-C--:B------:R-:W-:Y:S02]  /*2a40*/  LEA.HI.X.SX32 R113, R21, R41.reuse, 0x2, P1 ;  /* 0x0000002915717211 */ /* 0x080fe400008f16ff */
[-C--:B------:R-:W-:Y:S02]  /*2a50*/  LEA.HI.X.SX32 R87, R28, R41.reuse, 0x2, P6 ;  /* 0x000000291c577211 */ /* 0x080fe400030f16ff */
[----:B------:R-:W-:Y:S01]  /*2a60*/  LEA.HI.X.SX32 R75, R0, R41, 0x2, P4 ;  /* 0x00000029004b7211 */ /* 0x000fe200020f16ff */
[----:B------:R-:W-:Y:S01]  /*2a70*/  VIADD R0, R24, 0xffffffff ;  /* 0xffffffff18007836 */ /* 0x000fe20000000000 */
[----:B------:R-:W-:-:S02]  /*2a80*/  LEA R84, P1, R30, R40, 0x2 ;  /* 0x000000281e547211 */ /* 0x000fc400078210ff */
[-C--:B------:R-:W-:Y:S01]  /*2a90*/  LEA.HI.X.SX32 R111, R23, R41.reuse, 0x2, P3 ;  /* 0x00000029176f7211 */ /* 0x080fe200018f16ff */
[----:B------:R-:W-:Y:S01]  /*2aa0*/  IMAD R23, R2, 0x3, RZ ;  /* 0x0000000302177824 */ /* 0x000fe200078e02ff */
[-C--:B------:R-:W-:Y:S02]  /*2ab0*/  LEA.HI.X.SX32 R109, R27, R41.reuse, 0x2, P5 ;  /* 0x000000291b6d7211 */ /* 0x080fe400028f16ff */
[-C--:B------:R-:W-:Y:S02]  /*2ac0*/  LEA R100, P6, R35, R40.reuse, 0x2 ;  /* 0x0000002823647211 */ /* 0x080fe400078c10ff */
[----:B------:R-:W-:Y:S02]  /*2ad0*/  LEA.HI.X.SX32 R93, R20, R41, 0x2, P0 ;  /* 0x00000029145d7211 */ /* 0x000fe400000f16ff */
[-C--:B------:R-:W-:Y:S02]  /*2ae0*/  LEA R82, P3, R32, R40.reuse, 0x2 ;  /* 0x0000002820527211 */ /* 0x080fe400078610ff */
[-C--:B------:R-:W-:Y:S01]  /*2af0*/  LEA R80, P5, R34, R40.reuse, 0x2 ;  /* 0x0000002822507211 */ /* 0x080fe200078a10ff */
[----:B------:R-:W-:Y:S01]  /*2b00*/  STL.64 [R1+0x358], R92 ;  /* 0x0003585c01007387 */ /* 0x000fe20000100a00 */
[----:B------:R-:W-:-:S02]  /*2b10*/  LEA R106, P0, R29, R40, 0x2 ;  /* 0x000000281d6a7211 */ /* 0x000fc400078010ff */
[-C--:B------:R-:W-:Y:S01]  /*2b20*/  LEA.HI.X.SX32 R91, R22, R41.reuse, 0x2, P2 ;  /* 0x00000029165b7211 */ /* 0x080fe200010f16ff */
[----:B------:R-:W-:Y:S01]  /*2b30*/  STL.64 [R1+0x360], R112 ;  /* 0x0003607001007387 */ /* 0x000fe20000100a00 */
[-C--:B------:R-:W-:Y:S02]  /*2b40*/  LEA R104, P2, R31, R40.reuse, 0x2 ;  /* 0x000000281f687211 */ /* 0x080fe400078410ff */
[-C--:B------:R-:W-:Y:S01]  /*2b50*/  LEA.HI.X.SX32 R85, R30, R41.reuse, 0x2, P1 ;  /* 0x000000291e557211 */ /* 0x080fe200008f16ff */
[----:B------:R-:W-:Y:S01]  /*2b60*/  STL.64 [R1+0x368], R90 ;  /* 0x0003685a01007387 */ /* 0x000fe20000100a00 */
[-C--:B------:R-:W-:Y:S01]  /*2b70*/  LEA.HI.X.SX32 R101, R35, R41.reuse, 0x2, P6 ;  /* 0x0000002923657211 */ /* 0x080fe200030f16ff */
[----:B------:R-:W-:Y:S01]  /*2b80*/  VIADD R35, R24, 0xffffffe3 ;  /* 0xffffffe318237836 */ /* 0x000fe20000000000 */
[-C--:B------:R-:W-:Y:S01]  /*2b90*/  LEA R98, P1, R37, R40.reuse, 0x2 ;  /* 0x0000002825627211 */ /* 0x080fe200078210ff */
[----:B------:R-:W-:Y:S01]  /*2ba0*/  STL.64 [R1+0x370], R110 ;  /* 0x0003706e01007387 */ /* 0x000fe20000100a00 */
[-C--:B------:R-:W-:Y:S01]  /*2bb0*/  LEA.HI.X.SX32 R83, R32, R41.reuse, 0x2, P3 ;  /* 0x0000002920537211 */ /* 0x080fe200018f16ff */
[----:B------:R-:W-:Y:S01]  /*2bc0*/  VIADD R32, R24, 0xffffffe6 ;  /* 0xffffffe618207836 */ /* 0x000fe20000000000 */
[----:B------:R-:W-:Y:S01]  /*2bd0*/  LEA.HI.X.SX32 R81, R34, R41, 0x2, P5 ;  /* 0x0000002922517211 */ /* 0x000fe200028f16ff */
[----:B------:R-:W-:Y:S01]  /*2be0*/  STL.64 [R1+0x378], R88 ;  /* 0x0003785801007387 */ /* 0x000fe20000100a00 */
[----:B------:R-:W-:Y:S01]  /*2bf0*/  ISETP.GE.U32.AND P6, PT, R0, 0x7fffffe0, PT ;  /* 0x7fffffe00000780c */ /* 0x000fe20003fc6070 */
[----:B------:R-:W-:Y:S01]  /*2c00*/  IMAD R0, R42, R25, RZ ;  /* 0x000000192a007224 */ /* 0x000fe200078e02ff */
[----:B------:R-:W-:Y:S01]  /*2c10*/  LEA.HI.X.SX32 R107, R29, R41, 0x2, P0 ;  /* 0x000000291d6b7211 */ /* 0x000fe200000f16ff */
[----:B------:R-:W-:Y:S01]  /*2c20*/  IMAD R25, R44, R25, RZ ;  /* 0x000000192c197224 */ /* 0x000fe200078e02ff */
[-C--:B------:R-:W-:Y:S01]  /*2c30*/  LEA R96, P3, R39, R40.reuse, 0x2 ;  /* 0x0000002827607211 */ /* 0x080fe200078610ff */
[----:B------:R-:W-:Y:S01]  /*2c40*/  STL.64 [R1+0x380], R108 ;  /* 0x0003806c01007387 */ /* 0x000fe20000100a00 */
[----:B------:R-:W-:Y:S01]  /*2c50*/  ISETP.GE.U32.AND P5, PT, R4, 0x7fffffdf, PT ;  /* 0x7fffffdf0400780c */ /* 0x000fe20003fa6070 */
[----:B------:R-:W-:Y:S01]  /*2c60*/  VIADD R4, R24, 0xfffffffb ;  /* 0xfffffffb18047836 */ /* 0x000fe20000000000 */
[-C--:B------:R-:W-:Y:S01]  /*2c70*/  LEA R78, P0, R36, R40.reuse, 0x2 ;  /* 0x00000028244e7211 */ /* 0x080fe200078010ff */
[----:B------:R-:W-:Y:S01]  /*2c80*/  STL.64 [R1+0x388], R86 ;  /* 0x0003885601007387 */ /* 0x000fe20000100a00 */
[-C--:B------:R-:W-:Y:S01]  /*2c90*/  LEA.HI.X.SX32 R105, R31, R41.reuse, 0x2, P2 ;  /* 0x000000291f697211 */ /* 0x080fe200010f16ff */
[----:B------:R-:W-:Y:S01]  /*2ca0*/  VIADD R31, R24, 0xffffffe5 ;  /* 0xffffffe5181f7836 */ /* 0x000fe20000000000 */
[----:B------:R-:W-:Y:S01]  /*2cb0*/  LEA R76, P2, R38, R40, 0x2 ;  /* 0x00000028264c7211 */ /* 0x000fe200078410ff */
[----:B------:R-:W-:Y:S01]  /*2cc0*/  STL.64 [R1+0x390], R106 ;  /* 0x0003906a01007387 */ /* 0x000fe20000100a00 */
[----:B------:R-:W-:-:S02]  /*2cd0*/  LEA.HI.X.SX32 R99, R37, R41, 0x2, P1 ;  /* 0x0000002925637211 */ /* 0x000fc400008f16ff */
[-C--:B------:R-:W-:Y:S01]  /*2ce0*/  LEA.HI.X.SX32 R97, R39, R41.reuse, 0x2, P3 ;  /* 0x0000002927617211 */ /* 0x080fe200018f16ff */
[----:B------:R-:W-:Y:S01]  /*2cf0*/  STL.64 [R1+0x398], R84 ;  /* 0x0003985401007387 */ /* 0x000fe20000100a00 */
[----:B------:R-:W-:Y:S01]  /*2d00*/  ISETP.GE.U32.AND P1, PT, R5, 0x7fffffde, PT ;  /* 0x7fffffde0500780c */ /* 0x000fe20003f26070 */
[----:B------:R-:W-:Y:S01]  /*2d10*/  VIADD R5, R24, 0xfffffffa ;  /* 0xfffffffa18057836 */ /* 0x000fe20000000000 */
[-C--:B------:R-:W-:Y:S01]  /*2d20*/  LEA.HI.X.SX32 R79, R36, R41.reuse, 0x2, P0 ;  /* 0x00000029244f7211 */ /* 0x080fe200000f16ff */
[----:B------:R-:W-:Y:S01]  /*2d30*/  STL.64 [R1+0x3a0], R104 ;  /* 0x0003a06801007387 */ /* 0x000fe20000100a00 */
[----:B------:R-:W-:Y:S01]  /*2d40*/  LEA R10, P3, R0, UR8, 0x2 ;  /* 0x00000008000a7c11 */ /* 0x000fe2000f8610ff */
[----:B------:R-:W-:Y:S01]  /*2d50*/  VIADD R36, R24, 0xffffffe2 ;  /* 0xffffffe218247836 */ /* 0x000fe20000000000 */
[----:B------:R-:W-:Y:S01]  /*2d60*/  LEA.HI.X.SX32 R77, R38, R41, 0x2, P2 ;  /* 0x00000029264d7211 */ /* 0x000fe200010f16ff */
[----:B------:R-:W-:Y:S01]  /*2d70*/  STL.64 [R1+0x3a8], R82 ;  /* 0x0003a85201007387 */ /* 0x000fe20000100a00 */
[----:B------:R-:W-:Y:S01]  /*2d80*/  ISETP.GE.U32.AND P0, PT, R4, 0x7fffffdc, PT ;  /* 0x7fffffdc0400780c */ /* 0x000fe20003f06070 */
[----:B------:R-:W-:Y:S01]  /*2d90*/  VIADD R39, R24, 0xffffffe0 ;  /* 0xffffffe018277836 */ /* 0x000fe20000000000 */
[----:B------:R-:W-:Y:S01]  /*2da0*/  ISETP.GE.U32.AND P4, PT, R9, 0x7fffffdd, PT ;  /* 0x7fffffdd0900780c */ /* 0x000fe20003f86070 */
[----:B------:R-:W-:Y:S01]  /*2db0*/  STL.64 [R1+0x3b0], R102 ;  /* 0x0003b06601007387 */ /* 0x000fe20000100a00 */
[----:B------:R-:W-:-:S02]  /*2dc0*/  LEA R4, P2, R25, UR8, 0x2 ;  /* 0x0000000819047c11 */ /* 0x000fc4000f8410ff */
[----:B------:R-:W-:Y:S01]  /*2dd0*/  IADD3 R9, R24, -0x7, RZ ;  /* 0xfffffff918097810 */ /* 0x000fe20007ffe0ff */
[----:B------:R-:W-:Y:S01]  /*2de0*/  STL.64 [R1+0x3b8], R80 ;  /* 0x0003b85001007387 */ /* 0x000fe20000100a00 */
[----:B------:R-:W-:Y:S01]  /*2df0*/  LEA.HI.X.SX32 R11, R0, UR9, 0x2, P3 ;  /* 0x00000009000b7c11 */ /* 0x000fe200098f16ff */
[----:B------:R-:W-:Y:S01]  /*2e00*/  VIADD R0, R24, 0xfffffff8 ;  /* 0xfffffff818007836 */ /* 0x000fe20000000000 */
[----:B------:R-:W-:Y:S01]  /*2e10*/  ISETP.GE.U32.AND P3, PT, R5, 0x7fffffdb, PT ;  /* 0x7fffffdb0500780c */ /* 0x000fe20003f66070 */
[----:B------:R-:W-:Y:S01]  /*2e20*/  STL.64 [R1+0x3c0], R100 ;  /* 0x0003c06401007387 */ /* 0x000fe20000100a00 */
[----:B------:R-:W-:Y:S01]  /*2e30*/  LEA.HI.X.SX32 R5, R25, UR9, 0x2, P2 ;  /* 0x0000000919057c11 */ /* 0x000fe200090f16ff */
[----:B------:R-:W-:Y:S01]  /*2e40*/  IMAD.WIDE R12, R2, 0x4, R10 ;  /* 0x00000004020c7825 */ /* 0x000fe200078e020a */
[----:B------:R-:W-:Y:S01]  /*2e50*/  ISETP.GE.U32.AND P2, PT, R9, 0x7fffffda, PT ;  /* 0x7fffffda0900780c */ /* 0x000fe20003f46070 */
[----:B------:R-:W-:Y:S01]  /*2e60*/  STL.64 [R1+0x3d0], R98 ;  /* 0x0003d06201007387 */ /* 0x000fe20000100a00 */
[C---:B------:R-:W-:Y:S01]  /*2e70*/  LOP3.LUT R50, R252.reuse, 0x10, RZ, 0x3c, !PT ;  /* 0x00000010fc327812 */ /* 0x040fe200078e3cff */
[C---:B------:R-:W-:Y:S01]  /*2e80*/  VIADD R9, R252.reuse, UR7 ;  /* 0x00000007fc097c36 */ /* 0x040fe20008000000 */
[----:B------:R-:W-:Y:S01]  /*2e90*/  LOP3.LUT R26, R252, 0x20, RZ, 0x3c, !PT ;  /* 0x00000020fc1a7812 */ /* 0x000fe200078e3cff */
[----:B------:R-:W-:Y:S01]  /*2ea0*/  IMAD.WIDE R14, R2, 0x4, R4 ;  /* 0x00000004020e7825 */ /* 0x000fe200078e0204 */
[----:B------:R-:W-:Y:S03]  /*2eb0*/  STL.64 [R1+0x3c8], R78 ;  /* 0x0003c84e01007387 */ /* 0x000fe60000100a00 */
[C---:B------:R-:W-:Y:S01]  /*2ec0*/  IMAD.WIDE R16, R19.reuse, 0x4, R10 ;  /* 0x0000000413107825 */ /* 0x040fe200078e020a */
[----:B------:R-:W-:Y:S01]  /*2ed0*/  @!PT LDS RZ, [RZ] ;  /* 0x00000000fffff984 */ /* 0x000fe20000000800 */
[----:B------:R-:W-:Y:S01]  /*2ee0*/  @!PT LDS RZ, [RZ] ;  /* 0x00000000fffff984 */ /* 0x000fe20000000800 */
[----:B------:R-:W-:Y:S01]  /*2ef0*/  @!PT LDS RZ, [RZ] ;  /* 0x00000000fffff984 */ /* 0x000fe20000000800 */
[----:B------:R-:W-:Y:S03]  /*2f00*/  LDGSTS.E [R9], desc[UR18][R10.64], !P6 ;  /* 0x000000000a097fae */ /* 0x000fe6000f121852 */
[----:B------:R-:W-:Y:S01]  /*2f10*/  IMAD.WIDE R18, R19, 0x4, R4 ;  /* 0x0000000413127825 */ /* 0x000fe200078e0204 */
[----:B------:R-:W-:Y:S01]  /*2f20*/  LDGSTS.E [R9+0x4000], desc[UR18][R4.64], !P6 ;  /* 0x0400000004097fae */ /* 0x000fe2000f121852 */
[----:B------:R-:W-:-:S02]  /*2f30*/  ISETP.GE.U32.AND P6, PT, R0, 0x7fffffd9, PT ;  /* 0x7fffffd90000780c */ /* 0x000fc40003fc6070 */
[----:B------:R-:W-:Y:S01]  /*2f40*/  VIADD R0, R24, 0xfffffff7 ;  /* 0xfffffff718007836 */ /* 0x000fe20000000000 */
[----:B------:R-:W-:Y:S01]  /*2f50*/  LDGSTS.E [R9+0x4], desc[UR18][R12.64], !P5 ;  /* 0x000040000c097fae */ /* 0x000fe2000e921852 */
[----:B------:R-:W-:-:S03]  /*2f60*/  IMAD.WIDE R20, R23, 0x4, R10 ;  /* 0x0000000417147825 */ /* 0x000fc600078e020a */
[----:B------:R-:W-:Y:S01]  /*2f70*/  LDGSTS.E [R9+0x4004], desc[UR18][R14.64], !P5 ;  /* 0x040040000e097fae */ /* 0x000fe2000e921852 */
[----:B------:R-:W-:Y:S01]  /*2f80*/  ISETP.GE.U32.AND P5, PT, R0, 0x7fffffd8, PT ;  /* 0x7fffffd80000780c */ /* 0x000fe20003fa6070 */
[----:B------:R-:W-:Y:S02]  /*2f90*/  VIADD R0, R24, 0xfffffff6 ;  /* 0xfffffff618007836 */ /* 0x000fe40000000000 */
[----:B------:R-:W-:Y:S01]  /*2fa0*/  LDGSTS.E [R9+0x8], desc[UR18][R16.64], !P1 ;  /* 0x0000800010097fae */ /* 0x000fe2000c921852 */
[----:B------:R-:W-:-:S03]  /*2fb0*/  IMAD.WIDE R22, R23, 0x4, R4 ;  /* 0x0000000417167825 */ /* 0x000fc600078e0204 */
[----:B------:R-:W-:Y:S01]  /*2fc0*/  LDGSTS.E [R9+0x4008], desc[UR18][R18.64], !P1 ;  /* 0x0400800012097fae */ /* 0x000fe2000c921852 */
[----:B------:R-:W-:Y:S01]  /*2fd0*/  ISETP.GE.U32.AND P1, PT, R0, 0x7fffffd7, PT ;  /* 0x7fffffd70000780c */ /* 0x000fe20003f26070 */
[----:B------:R-:W-:Y:S02]  /*2fe0*/  VIADD R0, R24, 0xfffffff5 ;  /* 0xfffffff518007836 */ /* 0x000fe40000000000 */
[----:B------:R-:W-:Y:S01]  /*2ff0*/  LDGSTS.E [R9+0xc], desc[UR18][R20.64], !P4 ;  /* 0x0000c00014097fae */ /* 0x000fe2000e121852 */
[----:B------:R-:W-:Y:S01]  /*3000*/  VIADD R25, R50, UR7 ;  /* 0x0000000732197c36 */ /* 0x000fe20008000000 */
[----:B------:R-:W-:Y:S01]  /*3010*/  CS2R R50, SRZ ;  /* 0x0000000000327805 */ /* 0x000fe2000001ff00 */
[C---:B------:R-:W-:Y:S01]  /*3020*/  IMAD.WIDE R216, R219.reuse, 0x4, R10 ;  /* 0x00000004dbd87825 */ /* 0x040fe200078e020a */
[----:B------:R1:W-:Y:S01]  /*3030*/  LDGSTS.E [R9+0x400c], desc[UR18][R22.64], !P4 ;  /* 0x0400c00016097fae */ /* 0x0003e2000e121852 */
[----:B------:R-:W-:Y:S02]  /*3040*/  ISETP.GE.U32.AND P4, PT, R0, 0x7fffffd6, PT ;  /* 0x7fffffd60000780c */ /* 0x000fe40003f86070 */
[----:B------:R-:W-:Y:S01]  /*3050*/  IMAD.WIDE R218, R219, 0x4, R4 ;  /* 0x00000004dbda7825 */ /* 0x000fe200078e0204 */
[----:B------:R-:W-:Y:S03]  /*3060*/  LDGSTS.E [R25], desc[UR18][R216.64], !P0 ;  /* 0x00000000d8197fae */ /* 0x000fe6000c121852 */
[----:B------:R-:W-:Y:S01]  /*3070*/  VIADD R0, R24, 0xfffffff4 ;  /* 0xfffffff418007836 */ /* 0x000fe20000000000 */
[----:B------:R-:W-:Y:S01]  /*3080*/  LDGSTS.E [R25+0x4000], desc[UR18][R218.64], !P0 ;  /* 0x04000000da197fae */ /* 0x000fe2000c121852 */
[----:B------:R-:W-:-:S03]  /*3090*/  IMAD.WIDE R220, R227, 0x4, R10 ;  /* 0x00000004e3dc7825 */ /* 0x000fc600078e020a */
[----:B------:R-:W-:Y:S01]  /*30a0*/  ISETP.GE.U32.AND P0, PT, R0, 0x7fffffd5, PT ;  /* 0x7fffffd50000780c */ /* 0x000fe20003f06070 */
[----:B------:R-:W-:Y:S01]  /*30b0*/  IMAD.WIDE R226, R227, 0x4, R4 ;  /* 0x00000004e3e27825 */ /* 0x000fe200078e0204 */
[----:B------:R-:W-:Y:S01]  /*30c0*/  IADD3 R0, R24, -0xd, RZ ;  /* 0xfffffff318007810 */ /* 0x000fe20007ffe0ff */
[----:B------:R-:W-:Y:S02]  /*30d0*/  LDGSTS.E [R25+0x4], desc[UR18][R220.64], !P3 ;  /* 0x00004000dc197fae */ /* 0x000fe4000d921852 */
[C---:B------:R-:W-:Y:S02]  /*30e0*/  IMAD.WIDE R232, R239.reuse, 0x4, R10 ;  /* 0x00000004efe87825 */ /* 0x040fe400078e020a */
[----:B------:R-:W-:Y:S01]  /*30f0*/  LDGSTS.E [R25+0x4004], desc[UR18][R226.64], !P3 ;  /* 0x04004000e2197fae */ /* 0x000fe2000d921852 */
[----:B------:R-:W-:Y:S01]  /*3100*/  ISETP.GE.U32.AND P3, PT, R0, 0x7fffffd4, PT ;  /* 0x7fffffd40000780c */ /* 0x000fe20003f66070 */
[----:B-1----:R-:W-:Y:S02]  /*3110*/  IMAD R9, R2, 0x7, RZ ;  /* 0x0000000702097824 */ /* 0x002fe400078e02ff */
[----:B------:R-:W-:Y:S01]  /*3120*/  IMAD.WIDE R238, R239, 0x4, R4 ;  /* 0x00000004efee7825 */ /* 0x000fe200078e0204 */
[----:B------:R-:W-:Y:S03]  /*3130*/  LDGSTS.E [R25+0x8], desc[UR18][R232.64], !P2 ;  /* 0x00008000e8197fae */ /* 0x000fe6000d121852 */
[----:B------:R-:W-:Y:S01]  /*3140*/  VIADD R0, R24, 0xfffffff2 ;  /* 0xfffffff218007836 */ /* 0x000fe20000000000 */
[----:B------:R-:W-:Y:S01]  /*3150*/  LDGSTS.E [R25+0x4008], desc[UR18][R238.64], !P2 ;  /* 0x04008000ee197fae */ /* 0x000fe2000d121852 */
[----:B------:R-:W-:-:S03]  /*3160*/  IMAD.WIDE R242, R9, 0x4, R10 ;  /* 0x0000000409f27825 */ /* 0x000fc600078e020a */
[----:B------:R-:W-:Y:S01]  /*3170*/  ISETP.GE.U32.AND P2, PT, R0, 0x7fffffd3, PT ;  /* 0x7fffffd30000780c */ /* 0x000fe20003f46070 */
[--C-:B------:R-:W-:Y:S01]  /*3180*/  IMAD.WIDE R28, R9, 0x4, R4.reuse ;  /* 0x00000004091c7825 */ /* 0x100fe200078e0204 */
[----:B------:R-:W-:Y:S03]  /*3190*/  STL.64 [R1+0x3e0], R96 ;  /* 0x0003e06001007387 */ /* 0x000fe60000100a00 */
[----:B------:R-:W-:Y:S01]  /*31a0*/  IMAD.SHL.U32 R9, R2, 0x8, RZ ;  /* 0x0000000802097824 */ /* 0x000fe200078e00ff */
[----:B------:R-:W-:Y:S01]  /*31b0*/  STL.64 [R1+0x3d8], R76 ;  /* 0x0003d84c01007387 */ /* 0x000fe20000100a00 */
[----:B------:R-:W-:Y:S02]  /*31c0*/  VIADD R0, R24, 0xffffffec ;  /* 0xffffffec18007836 */ /* 0x000fe40000000000 */
[----:B------:R-:W-:Y:S01]  /*31d0*/  VIADD R38, R26, UR7 ;  /* 0x000000071a267c36 */ /* 0x000fe20008000000 */
[----:B------:R-:W-:Y:S01]  /*31e0*/  STL.64 [R1+0x3e8], R74 ;  /* 0x0003e84a01007387 */ /* 0x000fe20000100a00 */
[----:B------:R-:W-:-:S03]  /*31f0*/  IMAD.WIDE R26, R9, 0x4, R4 ;  /* 0x00000004091a7825 */ /* 0x000fc600078e0204 */
[----:B------:R-:W-:Y:S04]  /*3200*/  LDGSTS.E [R25+0xc], desc[UR18][R242.64], !P6 ;  /* 0x0000c000f2197fae */ /* 0x000fe8000f121852 */
[----:B------:R1:W-:Y:S04]  /*3210*/  STL.64 [R1+0x100], R28 ;  /* 0x0001001c01007387 */ /* 0x0003e80000100a00 */
[----:B------:R1:W-:Y:S01]  /*3220*/  LDGSTS.E [R25+0x400c], desc[UR18][R28.64], !P6 ;  /* 0x0400c0001c197fae */ /* 0x0003e2000f121852 */
[----:B------:R-:W-:Y:S01]  /*3230*/  ISETP.GE.U32.AND P6, PT, R0, 0x7fffffcd, PT ;  /* 0x7fffffcd0000780c */ /* 0x000fe20003fc6070 */
[----:B------:R-:W-:-:S02]  /*3240*/  VIADD R0, R24, 0xffffffed ;  /* 0xffffffed18007836 */ /* 0x000fc40000000000 */
[----:B-1----:R-:W-:-:S04]  /*3250*/  IMAD.WIDE R28, R9, 0x4, R10 ;  /* 0x00000004091c7825 */ /* 0x002fc800078e020a */
[----:B------:R-:W-:Y:S01]  /*3260*/  VIADD R9, R24, 0xffffffee ;  /* 0xffffffee18097836 */ /* 0x000fe20000000000 */
[----:B------:R1:W-:Y:S04]  /*3270*/  LDGSTS.E [R38], desc[UR18][R28.64], !P5 ;  /* 0x000000001c267fae */ /* 0x0003e8000e921852 */
[----:B------:R2:W-:Y:S01]  /*3280*/  LDGSTS.E [R38+0x4000], desc[UR18][R26.64], !P5 ;  /* 0x040000001a267fae */ /* 0x0005e2000e921852 */
[----:B------:R-:W-:Y:S01]  /*3290*/  ISETP.GE.U32.AND P5, PT, R0, 0x7fffffce, PT ;  /* 0x7fffffce0000780c */ /* 0x000fe20003fa6070 */
[----:B------:R-:W-:Y:S02]  /*32a0*/  VIADD R0, R24, 0xffffffef ;  /* 0xffffffef18007836 */ /* 0x000fe40000000000 */
[----:B------:R1:W-:Y:S04]  /*32b0*/  STL.64 [R1+0x108], R28 ;  /* 0x0001081c01007387 */ /* 0x0003e80000100a00 */
[----:B------:R2:W-:Y:S04]  /*32c0*/  STL.64 [R1+0x110], R26 ;  /* 0x0001101a01007387 */ /* 0x0005e80000100a00 */
[----:B------:R-:W-:Y:S01]  /*32d0*/  STL [R1+0x340], R39 ;  /* 0x0003402701007387 */ /* 0x000fe20000100800 */
[----:B-1----:R-:W-:-:S02]  /*32e0*/  SEL R28, RZ, 0x1fffe, P5 ;  /* 0x0001fffeff1c7807 */ /* 0x002fc40002800000 */
[----:B------:R-:W-:Y:S01]  /*32f0*/  ISETP.GE.U32.AND P5, PT, R0, 0x7fffffd0, PT ;  /* 0x7fffffd00000780c */ /* 0x000fe20003fa6070 */
[C---:B------:R-:W-:Y:S01]  /*3300*/  VIADD R0, R24.reuse, 0xffffffe9 ;  /* 0xffffffe918007836 */ /* 0x040fe20000000000 */
[----:B--2---:R-:W-:Y:S02]  /*3310*/  SEL R27, RZ, 0x1, P6 ;  /* 0x00000001ff1b7807 */ /* 0x004fe40003000000 */
[----:B------:R-:W-:Y:S01]  /*3320*/  ISETP.GE.U32.AND P6, PT, R9, 0x7fffffcf, PT ;  /* 0x7fffffcf0900780c */ /* 0x000fe20003fc6070 */
[----:B------:R-:W-:Y:S01]  /*3330*/  VIADD R9, R24, 0xffffffe8 ;  /* 0xffffffe818097836 */ /* 0x000fe20000000000 */
[----:B------:R-:W-:Y:S01]  /*3340*/  SEL R26, RZ, 0x7fff8, P5 ;  /* 0x0007fff8ff1a7807 */ /* 0x000fe20002800000 */
[----:B------:R-:W-:Y:S01]  /*3350*/  IMAD.IADD R27, R27, 0x1, R28 ;  /* 0x000000011b1b7824 */ /* 0x000fe200078e021c */
[----:B------:R-:W-:Y:S02]  /*3360*/  SEL R25, RZ, 0x4, P6 ;  /* 0x00000004ff197807 */ /* 0x000fe40003000000 */
[----:B------:R-:W-:-:S02]  /*3370*/  ISETP.GE.U32.AND P6, PT, R9, 0x7fffffc9, PT ;  /* 0x7fffffc90900780c */ /* 0x000fc40003fc6070 */
[----:B------:R-:W-:Y:S02]  /*3380*/  IADD3 R9, R24, -0x16, RZ ;  /* 0xffffffea18097810 */ /* 0x000fe40007ffe0ff */
[----:B------:R-:W-:Y:S01]  /*3390*/  ISETP.GE.U32.AND P5, PT, R0, 0x7fffffca, PT ;  /* 0x7fffffca0000780c */ /* 0x000fe20003fa6070 */
[C---:B------:R-:W-:Y:S01]  /*33a0*/  VIADD R0, R24.reuse, 0xffffffeb ;  /* 0xffffffeb18007836 */ /* 0x040fe20000000000 */
[----:B------:R-:W-:Y:S02]  /*33b0*/  SEL R29, RZ, 0x1, P6 ;  /* 0x00000001ff1d7807 */ /* 0x000fe40003000000 */
[----:B------:R-:W-:Y:S01]  /*33c0*/  ISETP.GE.U32.AND P6, PT, R9, 0x7fffffcb, PT ;  /* 0x7fffffcb0900780c */ /* 0x000fe20003fc6070 */
[----:B------:R-:W-:Y:S01]  /*33d0*/  VIADD R9, R24, 0xffffffe4 ;  /* 0xffffffe418097836 */ /* 0x000fe20000000000 */
[----:B------:R-:W-:Y:S02]  /*33e0*/  SEL R30, RZ, 0x1fffe, P5 ;  /* 0x0001fffeff1e7807 */ /* 0x000fe40002800000 */
[----:B------:R-:W-:-:S02]  /*33f0*/  ISETP.GE.U32.AND P5, PT, R0, 0x7fffffcc, PT ;  /* 0x7fffffcc0000780c */ /* 0x000fc40003fa6070 */
[----:B------:R-:W-:Y:S01]  /*3400*/  SEL R0, RZ, 0x4, P6 ;  /* 0x00000004ff007807 */ /* 0x000fe20003000000 */
[----:B------:R-:W-:Y:S01]  /*3410*/  IMAD.IADD R29, R29, 0x1, R30 ;  /* 0x000000011d1d7824 */ /* 0x000fe200078e021e */
[----:B------:R-:W-:Y:S02]  /*3420*/  ISETP.GE.U32.AND P6, PT, R9, 0x7fffffc5, PT ;  /* 0x7fffffc50900780c */ /* 0x000fe40003fc6070 */
[----:B------:R-:W-:Y:S02]  /*3430*/  SEL R9, RZ, 0x7fff8, P5 ;  /* 0x0007fff8ff097807 */ /* 0x000fe40002800000 */
[----:B------:R-:W-:Y:S01]  /*3440*/  ISETP.GE.U32.AND P5, PT, R31, 0x7fffffc6, PT ;  /* 0x7fffffc61f00780c */ /* 0x000fe20003fa6070 */
[----:B------:R-:W-:Y:S01]  /*3450*/  VIADD R31, R24, 0xffffffe7 ;  /* 0xffffffe7181f7836 */ /* 0x000fe20000000000 */
[----:B------:R-:W-:Y:S02]  /*3460*/  SEL R33, RZ, 0x1, P6 ;  /* 0x00000001ff217807 */ /* 0x000fe40003000000 */
[----:B------:R-:W-:Y:S01]  /*3470*/  ISETP.GE.U32.AND P6, PT, R32, 0x7fffffc7, PT ;  /* 0x7fffffc72000780c */ /* 0x000fe20003fc6070 */
[----:B------:R-:W-:Y:S01]  /*3480*/  VIADD R32, R24, 0xffffffe1 ;  /* 0xffffffe118207836 */ /* 0x000fe20000000000 */
[----:B------:R-:W-:-:S02]  /*3490*/  SEL R34, RZ, 0x1fffe, P5 ;  /* 0x0001fffeff227807 */ /* 0x000fc40002800000 */
[----:B------:R-:W-:Y:S02]  /*34a0*/  ISETP.GE.U32.AND P5, PT, R31, 0x7fffffc8, PT ;  /* 0x7fffffc81f00780c */ /* 0x000fe40003fa6070 */
[----:B------:R-:W-:Y:S01]  /*34b0*/  SEL R31, RZ, 0x4, P6 ;  /* 0x00000004ff1f7807 */ /* 0x000fe20003000000 */
[----:B------:R-:W-:Y:S01]  /*34c0*/  IMAD.IADD R33, R33, 0x1, R34 ;  /* 0x0000000121217824 */ /* 0x000fe200078e0222 */
[----:B------:R-:W-:Y:S02]  /*34d0*/  ISETP.GE.U32.AND P6, PT, R32, 0x7fffffc2, PT ;  /* 0x7fffffc22000780c */ /* 0x000fe40003fc6070 */
[----:B------:R-:W-:Y:S02]  /*34e0*/  SEL R32, RZ, 0x7fff8, P5 ;  /* 0x0007fff8ff207807 */ /* 0x000fe40002800000 */
[----:B------:R-:W-:Y:S02]  /*34f0*/  ISETP.GE.U32.AND P5, PT, R36, 0x7fffffc3, PT ;  /* 0x7fffffc32400780c */ /* 0x000fe40003fa6070 */
[----:B------:R-:W-:-:S02]  /*3500*/  SEL R37, RZ, 0x1fffe, P6 ;  /* 0x0001fffeff257807 */ /* 0x000fc40003000000 */
[----:B------:R-:W-:Y:S02]  /*3510*/  ISETP.GE.U32.AND P6, PT, R35, 0x7fffffc4, PT ;  /* 0x7fffffc42300780c */ /* 0x000fe40003fc6070 */
[----:B------:R-:W-:Y:S02]  /*3520*/  IADD3 R36, R24, -0xf, RZ ;  /* 0xfffffff118247810 */ /* 0x000fe40007ffe0ff */
[----:B------:R-:W-:Y:S02]  /*3530*/  SEL R35, RZ, 0x4, P5 ;  /* 0x00000004ff237807 */ /* 0x000fe40002800000 */
[----:B------:R-:W-:Y:S02]  /*3540*/  ISETP.GE.U32.AND P5, PT, R39, 0x7fffffc1, PT ;  /* 0x7fffffc12700780c */ /* 0x000fe40003fa6070 */
[----:B------:R-:W-:Y:S02]  /*3550*/  SEL R28, RZ, 0x7fff8, P6 ;  /* 0x0007fff8ff1c7807 */ /* 0x000fe40003000000 */
[----:B------:R-:W-:-:S02]  /*3560*/  ISETP.GE.U32.AND P6, PT, R36, 0x7fffffd2, PT ;  /* 0x7fffffd22400780c */ /* 0x000fc40003fc6070 */
[----:B------:R-:W-:Y:S02]  /*3570*/  LOP3.LUT R29, R29, 0x3, RZ, 0xc0, !PT ;  /* 0x000000031d1d7812 */ /* 0x000fe400078ec0ff */
[----:B------:R-:W-:Y:S02]  /*3580*/  SEL R36, RZ, 0x1, P5 ;  /* 0x00000001ff247807 */ /* 0x000fe40002800000 */
[----:B------:R-:W-:Y:S01]  /*3590*/  IADD3 R0, R29, R9, R0 ;  /* 0x000000091d007210 */ /* 0x000fe20007ffe000 */
[----:B------:R-:W-:Y:S01]  /*35a0*/  IMAD R9, R2, 0x9, RZ ;  /* 0x0000000902097824 */ /* 0x000fe200078e02ff */
[----:B------:R-:W-:Y:S01]  /*35b0*/  LOP3.LUT R27, R27, 0x3, RZ, 0xc0, !PT ;  /* 0x000000031b1b7812 */ /* 0x000fe200078ec0ff */
[----:B------:R-:W-:Y:S01]  /*35c0*/  IMAD.IADD R36, R36, 0x1, R37 ;  /* 0x0000000124247824 */ /* 0x000fe200078e0225 */
[----:B------:R-:W-:Y:S01]  /*35d0*/  LOP3.LUT R33, R33, 0x3, RZ, 0xc0, !PT ;  /* 0x0000000321217812 */ /* 0x000fe200078ec0ff */
[----:B------:R-:W-:Y:S01]  /*35e0*/  IMAD.SHL.U32 R0, R0, 0x100, RZ ;  /* 0x0000010000007824 */ /* 0x000fe200078e00ff */
[----:B------:R-:W-:Y:S01]  /*35f0*/  IADD3 R25, R27, R26, R25 ;  /* 0x0000001a1b197210 */ /* 0x000fe20007ffe019 */
[----:B------:R-:W-:Y:S01]  /*3600*/  IMAD.WIDE R42, R9, 0x4, R10 ;  /* 0x00000004092a7825 */ /* 0x000fe200078e020a */
[----:B------:R-:W-:-:S02]  /*3610*/  LOP3.LUT R36, R36, 0x3, RZ, 0xc0, !PT ;  /* 0x0000000324247812 */ /* 0x000fc400078ec0ff */
[----:B------:R-:W-:Y:S01]  /*3620*/  LOP3.LUT R0, R0, 0xf00, RZ, 0xe2, !PT ;  /* 0x00000f0000007812 */ /* 0x000fe200078ee2ff */
[----:B------:R-:W-:Y:S01]  /*3630*/  IMAD.WIDE R40, R9, 0x4, R4 ;  /* 0x0000000409287825 */ /* 0x000fe200078e0204 */
[----:B------:R-:W-:Y:S01]  /*3640*/  IADD3 R28, R36, R28, R35 ;  /* 0x0000001c241c7210 */ /* 0x000fe20007ffe023 */
[----:B------:R-:W-:Y:S01]  /*3650*/  LDGSTS.E [R38+0x4], desc[UR18][R42.64], !P1 ;  /* 0x000040002a267fae */ /* 0x000fe2000c921852 */
[----:B------:R-:W-:Y:S01]  /*3660*/  IADD3 R31, R33, R32, R31 ;  /* 0x00000020211f7210 */ /* 0x000fe20007ffe01f */
[----:B------:R-:W-:Y:S01]  /*3670*/  VIADD R9, R24, 0x1f ;  /* 0x0000001f18097836 */ /* 0x000fe20000000000 */
[----:B------:R-:W-:Y:S01]  /*3680*/  LOP3.LUT R28, R28, 0xf, RZ, 0xc0, !PT ;  /* 0x0000000f1c1c7812 */ /* 0x000fe200078ec0ff */
[----:B------:R-:W-:Y:S01]  /*3690*/  IMAD R0, R25, 0x1000, R0 ;  /* 0x0000100019007824 */ /* 0x000fe200078e0200 */
[----:B------:R-:W-:Y:S01]  /*36a0*/  LDGSTS.E [R38+0x4004], desc[UR18][R40.64], !P1 ;  /* 0x0400400028267fae */ /* 0x000fe2000c921852 */
[----:B------:R-:W-:Y:S01]  /*36b0*/  IMAD R25, R2, 0xa, RZ ;  /* 0x0000000a02197824 */ /* 0x000fe200078e02ff */
[----:B------:R-:W-:Y:S01]  /*36c0*/  ISETP.GT.AND P1, PT, R9, 0x1f, PT ;  /* 0x0000001f0900780c */ /* 0x000fe20003f24270 */
[----:B------:R-:W-:Y:S01]  /*36d0*/  IMAD R28, R31, 0x10, R28 ;  /* 0x000000101f1c7824 */ /* 0x000fe200078e021c */
[----:B------:R-:W-:Y:S01]  /*36e0*/  STL.64 [R1+0x118], R42 ;  /* 0x0001182a01007387 */ /* 0x000fe20000100a00 */
[----:B------:R-:W-:Y:S01]  /*36f0*/  IMAD.WIDE R32, R25, 0x4, R10 ;  /* 0x0000000419207825 */ /* 0x000fe200078e020a */
[----:B------:R-:W-:-:S02]  /*3700*/  SEL R26, RZ, 0x4, !P1 ;  /* 0x00000004ff1a7807 */ /* 0x000fc40004800000 */
[----:B------:R-:W-:Y:S01]  /*3710*/  STL.64 [R1+0x120], R40 ;  /* 0x0001202801007387 */ /* 0x000fe20000100a00 */
[----:B------:R-:W-:Y:S01]  /*3720*/  IMAD.WIDE R30, R25, 0x4, R4 ;  /* 0x00000004191e7825 */ /* 0x000fe200078e0204 */
[----:B------:R-:W-:Y:S02]  /*3730*/  ISETP.GE.AND P1, PT, R48, R24, PT ;  /* 0x000000183000720c */ /* 0x000fe40003f26270 */
[----:B------:R1:W-:Y:S01]  /*3740*/  STL.64 [R1+0x128], R32 ;  /* 0x0001282001007387 */ /* 0x0003e20000100a00 */
[----:B------:R-:W-:Y:S01]  /*3750*/  IMAD R25, R2, 0xb, RZ ;  /* 0x0000000b02197824 */ /* 0x000fe200078e02ff */
[----:B------:R-:W-:Y:S01]  /*3760*/  LOP3.LUT R27, R28, 0xff, RZ, 0xc0, !PT ;  /* 0x000000ff1c1b7812 */ /* 0x000fe200078ec0ff */
[----:B------:R-:W-:Y:S01]  /*3770*/  VIADD R24, R24, 0xfffffff0 ;  /* 0xfffffff018187836 */ /* 0x000fe20000000000 */
[----:B------:R1:W-:Y:S01]  /*3780*/  LDGSTS.E [R38+0x8], desc[UR18][R32.64], !P4 ;  /* 0x0000800020267fae */ /* 0x0003e2000e121852 */
[----:B------:R-:W-:Y:S02]  /*3790*/  LOP3.LUT R28, R252, 0x30, RZ, 0x3c, !PT ;  /* 0x00000030fc1c7812 */ /* 0x000fe400078e3cff */
[----:B------:R-:W-:Y:S01]  /*37a0*/  IADD3 R0, R0, R27, RZ ;  /* 0x0000001b00007210 */ /* 0x000fe20007ffe0ff */
[----:B------:R2:W-:Y:S01]  /*37b0*/  STL.64 [R1+0x130], R30 ;  /* 0x0001301e01007387 */ /* 0x0005e20000100a00 */
[----:B------:R-:W-:Y:S01]  /*37c0*/  SEL R26, R26, RZ, !P1 ;  /* 0x000000ff1a1a7207 */ /* 0x000fe20004800000 */
[----:B------:R-:W-:Y:S01]  /*37d0*/  IMAD R27, R2, 0xe, RZ ;  /* 0x0000000e021b7824 */ /* 0x000fe200078e02ff */
[----:B------:R-:W-:Y:S01]  /*37e0*/  LOP3.LUT R0, R0, 0xffff, RZ, 0xc0, !PT ;  /* 0x0000ffff00007812 */ /* 0x000fe200078ec0ff */
[----:B------:R2:W-:Y:S01]  /*37f0*/  LDGSTS.E [R38+0x4008], desc[UR18][R30.64], !P4 ;  /* 0x040080001e267fae */ /* 0x0005e2000e121852 */
[----:B------:R-:W-:Y:S01]  /*3800*/  ISETP.GE.U32.AND P4, PT, R24, 0x7fffffd1, PT ;  /* 0x7fffffd11800780c */ /* 0x000fe20003f86070 */
[----:B------:R-:W-:Y:S01]  /*3810*/  VIADD R24, R28, UR7 ;  /* 0x000000071c187c36 */ /* 0x000fe20008000000 */
[----:B------:R-:W-:Y:S01]  /*3820*/  ISETP.NE.U32.AND P1, PT, R26, RZ, PT ;  /* 0x000000ff1a00720c */ /* 0x000fe20003f25070 */
[----:B-1----:R-:W-:Y:S01]  /*3830*/  IMAD.WIDE R32, R25, 0x4, R10 ;  /* 0x0000000419207825 */ /* 0x002fe200078e020a */
[----:B------:R-:W-:-:S04]  /*3840*/  SHF.R.U32.HI R26, RZ, 0xf, R0 ;  /* 0x0000000fff1a7819 */ /* 0x000fc80000011600 */
[----:B------:R-:W-:Y:S01]  /*3850*/  STL.64 [R1+0x138], R32 ;  /* 0x0001382001007387 */ /* 0x000fe20000100a00 */
[----:B--2---:R-:W-:-:S03]  /*3860*/  IMAD.WIDE R30, R25, 0x4, R4 ;  /* 0x00000004191e7825 */ /* 0x004fc600078e0204 */
[----:B------:R-:W-:Y:S01]  /*3870*/  LDGSTS.E [R38+0xc], desc[UR18][R32.64], !P0 ;  /* 0x0000c00020267fae */ /* 0x000fe2000c121852 */
[----:B------:R-:W-:-:S03]  /*3880*/  IMAD R25, R2, 0xc, RZ ;  /* 0x0000000c02197824 */ /* 0x000fc600078e02ff */
[----:B------:R1:W-:Y:S01]  /*3890*/  STL.64 [R1+0x140], R30 ;  /* 0x0001401e01007387 */ /* 0x0003e20000100a00 */
[----:B------:R-:W-:-:S03]  /*38a0*/  IMAD.WIDE R28, R25, 0x4, R4 ;  /* 0x00000004191c7825 */ /* 0x000fc600078e0204 */
[----:B------:R1:W-:Y:S01]  /*38b0*/  LDGSTS.E [R38+0x400c], desc[UR18][R30.64], !P0 ;  /* 0x0400c0001e267fae */ /* 0x0003e2000c121852 */
[----:B------:R-:W-:Y:S02]  /*38c0*/  LOP3.LUT P0, RZ, R26, 0x1, RZ, 0xc0, !PT ;  /* 0x000000011aff7812 */ /* 0x000fe4000780c0ff */
[----:B------:R-:W-:Y:S01]  /*38d0*/  SHF.R.U32.HI R26, RZ, 0xe, R0 ;  /* 0x0000000eff1a7819 */ /* 0x000fe20000011600 */
[----:B-1----:R-:W-:-:S04]  /*38e0*/  IMAD.WIDE R30, R25, 0x4, R10 ;  /* 0x00000004191e7825 */ /* 0x002fc800078e020a */
[----:B------:R-:W-:Y:S01]  /*38f0*/  IMAD R25, R2, 0xd, RZ ;  /* 0x0000000d02197824 */ /* 0x000fe200078e02ff */
[----:B------:R1:W-:Y:S03]  /*3900*/  LDGSTS.E [R24], desc[UR18][R30.64], !P3 ;  /* 0x000000001e187fae */ /* 0x0003e6000d921852 */
[C---:B------:R-:W-:Y:S01]  /*3910*/  IMAD.WIDE R34, R25.reuse, 0x4, R10 ;  /* 0x0000000419227825 */ /* 0x040fe200078e020a */
[----:B------:R2:W-:Y:S01]  /*3920*/  LDGSTS.E [R24+0x4000], desc[UR18][R28.64], !P3 ;  /* 0x040000001c187fae */ /* 0x0005e2000d921852 */
[----:B------:R-:W-:Y:S02]  /*3930*/  LOP3.LUT P3, RZ, R26, 0x1, RZ, 0xc0, !PT ;  /* 0x000000011aff7812 */ /* 0x000fe4000786c0ff */
[----:B------:R-:W-:Y:S01]  /*3940*/  IMAD.WIDE R32, R25, 0x4, R4 ;  /* 0x0000000419207825 */ /* 0x000fe200078e0204 */
[--C-:B------:R-:W-:Y:S01]  /*3950*/  SHF.R.U32.HI R25, RZ, 0xd, R0.reuse ;  /* 0x0000000dff197819 */ /* 0x100fe20000011600 */
[----:B------:R-:W-:Y:S01]  /*3960*/  LDGSTS.E [R24+0x4], desc[UR18][R34.64], !P2 ;  /* 0x0000400022187fae */ /* 0x000fe2000d121852 */
[----:B------:R-:W-:-:S03]  /*3970*/  SHF.R.U32.HI R26, RZ, 0xc, R0 ;  /* 0x0000000cff1a7819 */ /* 0x000fc60000011600 */
[----:B------:R1:W-:Y:S04]  /*3980*/  STL.64 [R1+0x148], R30 ;  /* 0x0001481e01007387 */ /* 0x0003e80000100a00 */
[----:B------:R3:W-:Y:S01]  /*3990*/  LDGSTS.E [R24+0x4004], desc[UR18][R32.64], !P2 ;  /* 0x0400400020187fae */ /* 0x0007e2000d121852 */
[----:B------:R-:W-:Y:S01]  /*39a0*/  LOP3.LUT P2, RZ, R25, 0x1, RZ, 0xc0, !PT ;  /* 0x0000000119ff7812 */ /* 0x000fe2000784c0ff */
[----:B------:R-:W-:Y:S02]  /*39b0*/  IMAD R25, R2, 0xf, RZ ;  /* 0x0000000f02197824 */ /* 0x000fe400078e02ff */
[----:B------:R2:W-:Y:S01]  /*39c0*/  STL.64 [R1+0x150], R28 ;  /* 0x0001501c01007387 */ /* 0x0005e20000100a00 */
[----:B-1----:R-:W-:-:S03]  /*39d0*/  IMAD.WIDE R30, R27, 0x4, R10 ;  /* 0x000000041b1e7825 */ /* 0x002fc600078e020a */
[----:B------:R-:W-:Y:S04]  /*39e0*/  STL.64 [R1+0x158], R34 ;  /* 0x0001582201007387 */ /* 0x000fe80000100a00 */
[----:B------:R3:W-:Y:S01]  /*39f0*/  STL.64 [R1+0x160], R32 ;  /* 0x0001602001007387 */ /* 0x0007e20000100a00 */
[----:B--2---:R-:W-:-:S03]  /*3a00*/  IMAD.WIDE R28, R27, 0x4, R4 ;  /* 0x000000041b1c7825 */ /* 0x004fc600078e0204 */
[----:B------:R1:W-:Y:S01]  /*3a10*/  STL.64 [R1+0x168], R30 ;  /* 0x0001681e01007387 */ /* 0x0003e20000100a00 */
[----:B------:R-:W-:-:S03]  /*3a20*/  IMAD R27, R2, 0x11, RZ ;  /* 0x00000011021b7824 */ /* 0x000fc600078e02ff */
[----:B------:R1:W-:Y:S01]  /*3a30*/  LDGSTS.E [R24+0x8], desc[UR18][R30.64], !P6 ;  /* 0x000080001e187fae */ /* 0x0003e2000f121852 */
[----:B---3--:R-:W-:-:S03]  /*3a40*/  IMAD.WIDE R32, R25, 0x4, R10 ;  /* 0x0000000419207825 */ /* 0x008fc600078e020a */
[----:B------:R2:W-:Y:S01]  /*3a50*/  LDGSTS.E [R24+0x4008], desc[UR18][R28.64], !P6 ;  /* 0x040080001c187fae */ /* 0x0005e2000f121852 */
[----:B------:R-:W-:Y:S02]  /*3a60*/  LOP3.LUT P6, RZ, R26, 0x1, RZ, 0xc0, !PT ;  /* 0x000000011aff7812 */ /* 0x000fe400078cc0ff */
[----:B------:R-:W-:Y:S01]  /*3a70*/  SHF.R.U32.HI R26, RZ, 0xb, R0 ;  /* 0x0000000bff1a7819 */ /* 0x000fe20000011600 */
[----:B------:R2:W-:Y:S01]  /*3a80*/  STL.64 [R1+0x170], R28 ;  /* 0x0001701c01007387 */ /* 0x0005e20000100a00 */
[----:B-1----:R-:W-:-:S03]  /*3a90*/  IMAD.WIDE R30, R25, 0x4, R4 ;  /* 0x00000004191e7825 */ /* 0x002fc600078e0204 */
[----:B------:R-:W-:Y:S01]  /*3aa0*/  LDGSTS.E [R24+0xc], desc[UR18][R32.64], !P4 ;  /* 0x0000c00020187fae */ /* 0x000fe2000e121852 */
[----:B------:R-:W-:-:S03]  /*3ab0*/  IMAD.SHL.U32 R25, R2, 0x10, RZ ;  /* 0x0000001002197824 */ /* 0x000fc600078e00ff */
[----:B------:R1:W-:Y:S01]  /*3ac0*/  LDGSTS.E [R24+0x400c], desc[UR18][R30.64], !P4 ;  /* 0x0400c0001e187fae */ /* 0x0003e2000e121852 */
[----:B------:R-:W-:Y:S01]  /*3ad0*/  LOP3.LUT P4, RZ, R26, 0x1, RZ, 0xc0, !PT ;  /* 0x000000011aff7812 */ /* 0x000fe2000788c0ff */
[----:B------:R-:W-:Y:S01]  /*3ae0*/  IMAD.WIDE R34, R25, 0x4, R10 ;  /* 0x0000000419227825 */ /* 0x000fe200078e020a */
[----:B--2---:R-:W-:Y:S01]  /*3af0*/  LOP3.LUT R28, R252, 0x40, RZ, 0x3c, !PT ;  /* 0x00000040fc1c7812 */ /* 0x004fe200078e3cff */
[----:B------:R2:W-:Y:S04]  /*3b00*/  STL.64 [R1+0x178], R32 ;  /* 0x0001782001007387 */ /* 0x0005e80000100a00 */
[----:B------:R-:W-:Y:S01]  /*3b10*/  VIADD R26, R28, UR7 ;  /* 0x000000071c1a7c36 */ /* 0x000fe20008000000 */
[----:B------:R3:W-:Y:S01]  /*3b20*/  STL.64 [R1+0x180], R30 ;  /* 0x0001801e01007387 */ /* 0x0007e20000100a00 */
[----:B------:R-:W-:Y:S01]  /*3b30*/  IMAD.WIDE R28, R27, 0x4, R4 ;  /* 0x000000041b1c7825 */ /* 0x000fe200078e0204 */
[----:B-1----:R-:W-:-:S02]  /*3b40*/  SHF.R.U32.HI R24, RZ, 0x9, R0 ;  /* 0x00000009ff187819 */ /* 0x002fc40000011600 */
[----:B------:R1:W-:Y:S01]  /*3b50*/  LDGSTS.E [R26], desc[UR18][R34.64], P0 ;  /* 0x00000000221a7fae */ /* 0x0003e20008121852 */
[----:B--2---:R-:W-:Y:S01]  /*3b60*/  IMAD.WIDE R32, R25, 0x4, R4 ;  /* 0x0000000419207825 */ /* 0x004fe200078e0204 */
[----:B------:R-:W-:Y:S02]  /*3b70*/  SHF.R.U32.HI R25, RZ, 0xa, R0 ;  /* 0x0000000aff197819 */ /* 0x000fe40000011600 */
[----:B------:R1:W-:Y:S01]  /*3b80*/  STL.64 [R1+0x188], R34 ;  /* 0x0001882201007387 */ /* 0x0003e20000100a00 */
[----:B---3--:R-:W-:-:S03]  /*3b90*/  IMAD.WIDE R30, R27, 0x4, R10 ;  /* 0x000000041b1e7825 */ /* 0x008fc600078e020a */
[----:B------:R2:W-:Y:S01]  /*3ba0*/  LDGSTS.E [R26+0x4000], desc[UR18][R32.64], P0 ;  /* 0x04000000201a7fae */ /* 0x0005e20008121852 */
[----:B------:R-:W-:Y:S01]  /*3bb0*/  LOP3.LUT P0, RZ, R25, 0x1, RZ, 0xc0, !PT ;  /* 0x0000000119ff7812 */ /* 0x000fe2000780c0ff */
[C---:B------:R-:W-:Y:S02]  /*3bc0*/  IMAD R25, R2.reuse, 0x12, RZ ;  /* 0x0000001202197824 */ /* 0x040fe400078e02ff */
[----:B------:R2:W-:Y:S01]  /*3bd0*/  STL.64 [R1+0x190], R32 ;  /* 0x0001902001007387 */ /* 0x0005e20000100a00 */
[----:B------:R-:W-:Y:S02]  /*3be0*/  IMAD R27, R2, 0x13, RZ ;  /* 0x00000013021b7824 */ /* 0x000fe400078e02ff */
[C---:B-1----:R-:W-:Y:S01]  /*3bf0*/  IMAD.WIDE R34, R25.reuse, 0x4, R10 ;  /* 0x0000000419227825 */ /* 0x042fe200078e020a */
[----:B------:R1:W-:Y:S04]  /*3c00*/  STL.64 [R1+0x198], R30 ;  /* 0x0001981e01007387 */ /* 0x0003e80000100a00 */
[----:B------:R1:W-:Y:S01]  /*3c10*/  LDGSTS.E [R26+0x4], desc[UR18][R30.64], P3 ;  /* 0x000040001e1a7fae */ /* 0x0003e20009921852 */
[----:B--2---:R-:W-:-:S03]  /*3c20*/  IMAD.WIDE R32, R25, 0x4, R4 ;  /* 0x0000000419207825 */ /* 0x004fc600078e0204 */
[----:B------:R2:W-:Y:S01]  /*3c30*/  STL.64 [R1+0x1a0], R28 ;  /* 0x0001a01c01007387 */ /* 0x0005e20000100a00 */
[----:B------:R-:W-:-:S03]  /*3c40*/  IMAD R25, R2, 0x14, RZ ;  /* 0x0000001402197824 */ /* 0x000fc600078e02ff */
[----:B------:R2:W-:Y:S01]  /*3c50*/  LDGSTS.E [R26+0x4004], desc[UR18][R28.64], P3 ;  /* 0x040040001c1a7fae */ /* 0x0005e20009921852 */
[----:B------:R-:W-:Y:S02]  /*3c60*/  LOP3.LUT P3, RZ, R24, 0x1, RZ, 0xc0, !PT ;  /* 0x0000000118ff7812 */ /* 0x000fe4000786c0ff */
[----:B------:R-:W-:Y:S01]  /*3c70*/  SHF.R.U32.HI R24, RZ, 0x8, R0 ;  /* 0x00000008ff187819 */ /* 0x000fe20000011600 */
        /* <DEDUP_REMOVED lines=9> */
[----:B------:R3:W-:Y:S01]  /*3d10*/  STL.64 [R1+0x1b8], R30 ;  /* 0x0001b81e01007387 */ /* 0x0007e20000100a00 */
[----:B-1----:R-:W-:-:S03]  /*3d20*/  IMAD.WIDE R34, R25, 0x4, R10 ;  /* 0x0000000419227825 */ /* 0x002fc600078e020a */
[----:B------:R3:W-:Y:S04]  /*3d30*/  LDGSTS.E [R26+0xc], desc[UR18][R30.64], P6 ;  /* 0x0000c0001e1a7fae */ /* 0x0007e8000b121852 */
[----:B------:R1:W-:Y:S01]  /*3d40*/  STL.64 [R1+0x1c0], R28 ;  /* 0x0001c01c01007387 */ /* 0x0003e20000100a00 */
[----:B--2---:R-:W-:Y:S01]  /*3d50*/  IMAD.WIDE R32, R25, 0x4, R4 ;  /* 0x0000000419207825 */ /* 0x004fe200078e0204 */
[----:B------:R-:W-:Y:S02]  /*3d60*/  SHF.R.U32.HI R25, RZ, 0x6, R0 ;  /* 0x00000006ff197819 */ /* 0x000fe40000011600 */
[----:B------:R1:W-:Y:S01]  /*3d70*/  LDGSTS.E [R26+0x400c], desc[UR18][R28.64], P6 ;  /* 0x0400c0001c1a7fae */ /* 0x0003e2000b121852 */
[----:B------:R-:W-:Y:S01]  /*3d80*/  LOP3.LUT P6, RZ, R24, 0x1, RZ, 0xc0, !PT ;  /* 0x0000000118ff7812 */ /* 0x000fe200078cc0ff */
[----:B---3--:R-:W-:-:S02]  /*3d90*/  IMAD.WIDE R30, R27, 0x4, R10 ;  /* 0x000000041b1e7825 */ /* 0x008fc400078e020a */
[----:B------:R-:W-:Y:S04]  /*3da0*/  STL.64 [R1+0x1c8], R34 ;  /* 0x0001c82201007387 */ /* 0x000fe80000100a00 */
[----:B------:R2:W-:Y:S01]  /*3db0*/  STL.64 [R1+0x1d0], R32 ;  /* 0x0001d02001007387 */ /* 0x0005e20000100a00 */
[----:B-1----:R-:W-:-:S03]  /*3dc0*/  LOP3.LUT R28, R252, 0x50, RZ, 0x3c, !PT ;  /* 0x00000050fc1c7812 */ /* 0x002fc600078e3cff */
[----:B------:R1:W-:Y:S01]  /*3dd0*/  STL.64 [R1+0x1d8], R30 ;  /* 0x0001d81e01007387 */ /* 0x0003e20000100a00 */
[----:B------:R-:W-:Y:S01]  /*3de0*/  SHF.R.U32.HI R26, RZ, 0x5, R0 ;  /* 0x00000005ff1a7819 */ /* 0x000fe20000011600 */
[----:B------:R-:W-:Y:S02]  /*3df0*/  VIADD R24, R28, UR7 ;  /* 0x000000071c187c36 */ /* 0x000fe40008000000 */
[----:B------:R-:W-:-:S03]  /*3e00*/  IMAD.WIDE R28, R27, 0x4, R4 ;  /* 0x000000041b1c7825 */ /* 0x000fc600078e0204 */
[----:B------:R-:W-:Y:S01]  /*3e10*/  LDGSTS.E [R24], desc[UR18][R34.64], P4 ;  /* 0x0000000022187fae */ /* 0x000fe2000a121852 */
[----:B------:R-:W-:-:S03]  /*3e20*/  IMAD R27, R2, 0x18, RZ ;  /* 0x00000018021b7824 */ /* 0x000fc600078e02ff */
[----:B------:R2:W-:Y:S01]  /*3e30*/  LDGSTS.E [R24+0x4000], desc[UR18][R32.64], P4 ;  /* 0x0400000020187fae */ /* 0x0005e2000a121852 */
[----:B------:R-:W-:Y:S01]  /*3e40*/  LOP3.LUT P4, RZ, R25, 0x1, RZ, 0xc0, !PT ;  /* 0x0000000119ff7812 */ /* 0x000fe2000788c0ff */
[----:B------:R-:W-:Y:S02]  /*3e50*/  IMAD R25, R2, 0x16, RZ ;  /* 0x0000001602197824 */ /* 0x000fe400078e02ff */
[----:B------:R1:W-:Y:S04]  /*3e60*/  LDGSTS.E [R24+0x4], desc[UR18][R30.64], P0 ;  /* 0x000040001e187fae */ /* 0x0003e80008121852 */
[----:B------:R3:W-:Y:S01]  /*3e70*/  LDGSTS.E [R24+0x4004], desc[UR18][R28.64], P0 ;  /* 0x040040001c187fae */ /* 0x0007e20008121852 */
[----:B------:R-:W-:Y:S02]  /*3e80*/  LOP3.LUT P0, RZ, R26, 0x1, RZ, 0xc0, !PT ;  /* 0x000000011aff7812 */ /* 0x000fe4000780c0ff */
[----:B------:R-:W-:Y:S01]  /*3e90*/  SHF.R.U32.HI R26, RZ, 0x4, R0 ;  /* 0x00000004ff1a7819 */ /* 0x000fe20000011600 */
[C---:B--2---:R-:W-:Y:S01]  /*3ea0*/  IMAD.WIDE R32, R25.reuse, 0x4, R10 ;  /* 0x0000000419207825 */ /* 0x044fe200078e020a */
[----:B------:R3:W-:Y:S03]  /*3eb0*/  STL.64 [R1+0x3f0], R28 ;  /* 0x0003f01c01007387 */ /* 0x0007e60000100a00 */
[----:B-1----:R-:W-:Y:S01]  /*3ec0*/  IMAD.WIDE R30, R25, 0x4, R4 ;  /* 0x00000004191e7825 */ /* 0x002fe200078e0204 */
[----:B------:R1:W-:Y:S03]  /*3ed0*/  STL.64 [R1+0x3f8], R32 ;  /* 0x0003f82001007387 */ /* 0x0003e60000100a00 */
[----:B------:R-:W-:Y:S01]  /*3ee0*/  IMAD R25, R2, 0x17, RZ ;  /* 0x0000001702197824 */ /* 0x000fe200078e02ff */
[----:B------:R1:W-:Y:S03]  /*3ef0*/  LDGSTS.E [R24+0x8], desc[UR18][R32.64], P3 ;  /* 0x0000800020187fae */ /* 0x0003e60009921852 */
[----:B------:R-:W-:Y:S01]  /*3f00*/  IMAD.WIDE R34, R25, 0x4, R10 ;  /* 0x0000000419227825 */ /* 0x000fe200078e020a */
[----:B---3--:R-:W-:Y:S01]  /*3f10*/  LOP3.LUT R28, R252, 0x60, RZ, 0x3c, !PT ;  /* 0x00000060fc1c7812 */ /* 0x008fe200078e3cff */
[----:B------:R2:W-:Y:S01]  /*3f20*/  LDGSTS.E [R24+0x4008], desc[UR18][R30.64], P3 ;  /* 0x040080001e187fae */ /* 0x0005e20009921852 */
[----:B------:R-:W-:-:S03]  /*3f30*/  LOP3.LUT P3, RZ, R26, 0x1, RZ, 0xc0, !PT ;  /* 0x000000011aff7812 */ /* 0x000fc6000786c0ff */
[----:B------:R2:W-:Y:S01]  /*3f40*/  STL.64 [R1+0x400], R30 ;  /* 0x0004001e01007387 */ /* 0x0005e20000100a00 */
[----:B------:R-:W-:Y:S02]  /*3f50*/  VIADD R26, R28, UR7 ;  /* 0x000000071c1a7c36 */ /* 0x000fe40008000000 */
[----:B-1----:R-:W-:Y:S01]  /*3f60*/  IMAD.WIDE R32, R25, 0x4, R4 ;  /* 0x0000000419207825 */ /* 0x002fe200078e0204 */
[----:B------:R-:W-:Y:S01]  /*3f70*/  SHF.R.U32.HI R25, RZ, 0x3, R0 ;  /* 0x00000003ff197819 */ /* 0x000fe20000011600 */
[----:B------:R1:W-:Y:S02]  /*3f80*/  LDGSTS.E [R24+0xc], desc[UR18][R34.64], P2 ;  /* 0x0000c00022187fae */ /* 0x0003e40009121852 */
[----:B------:R-:W-:Y:S02]  /*3f90*/  IMAD.WIDE R28, R27, 0x4, R4 ;  /* 0x000000041b1c7825 */ /* 0x000fe400078e0204 */
[----:B------:R-:W-:Y:S01]  /*3fa0*/  LDGSTS.E [R24+0x400c], desc[UR18][R32.64], P2 ;  /* 0x0400c00020187fae */ /* 0x000fe20009121852 */
[----:B------:R-:W-:Y:S01]  /*3fb0*/  LOP3.LUT P2, RZ, R25, 0x1, RZ, 0xc0, !PT ;  /* 0x0000000119ff7812 */ /* 0x000fe2000784c0ff */
[----:B------:R-:W-:-:S02]  /*3fc0*/  IMAD R25, R2, 0x19, RZ ;  /* 0x0000001902197824 */ /* 0x000fc400078e02ff */
[----:B--2---:R-:W-:Y:S01]  /*3fd0*/  IMAD.WIDE R30, R27, 0x4, R10 ;  /* 0x000000041b1e7825 */ /* 0x004fe200078e020a */
[--C-:B------:R-:W-:Y:S01]  /*3fe0*/  SHF.R.U32.HI R27, RZ, 0x2, R0.reuse ;  /* 0x00000002ff1b7819 */ /* 0x100fe20000011600 */
[----:B------:R1:W-:Y:S01]  /*3ff0*/  STL.64 [R1+0x408], R34 ;  /* 0x0004082201007387 */ /* 0x0003e20000100a00 */
[----:B------:R-:W-:Y:S01]  /*4000*/  SHF.R.U32.HI R0, RZ, 0x1, R0 ;  /* 0x00000001ff007819 */ /* 0x000fe20000011600 */
[C---:B------:R-:W-:Y:S02]  /*4010*/  IMAD.WIDE R40, R25.reuse, 0x4, R10 ;  /* 0x0000000419287825 */ /* 0x040fe400078e020a */
[----:B------:R-:W-:Y:S02]  /*4020*/  LDGSTS.E [R26], desc[UR18][R30.64], P6 ;  /* 0x000000001e1a7fae */ /* 0x000fe4000b121852 */
[----:B------:R-:W-:Y:S02]  /*4030*/  IMAD.WIDE R38, R25, 0x4, R4 ;  /* 0x0000000419267825 */ /* 0x000fe400078e0204 */
[----:B------:R2:W-:Y:S01]  /*4040*/  LDGSTS.E [R26+0x4000], desc[UR18][R28.64], P6 ;  /* 0x040000001c1a7fae */ /* 0x0005e2000b121852 */
[----:B------:R-:W-:Y:S01]  /*4050*/  LOP3.LUT P6, RZ, R27, 0x1, RZ, 0xc0, !PT ;  /* 0x000000011bff7812 */ /* 0x000fe200078cc0ff */
[----:B------:R-:W-:-:S02]  /*4060*/  IMAD R27, R2, 0x1a, RZ ;  /* 0x0000001a021b7824 */ /* 0x000fc400078e02ff */
[----:B------:R-:W-:Y:S01]  /*4070*/  STL.64 [R1+0x410], R32 ;  /* 0x0004102001007387 */ /* 0x000fe20000100a00 */
[C---:B------:R-:W-:Y:S02]  /*4080*/  IMAD R25, R2.reuse, 0x1c, RZ ;  /* 0x0000001c02197824 */ /* 0x040fe400078e02ff */
[C---:B------:R-:W-:Y:S01]  /*4090*/  IMAD.WIDE R36, R27.reuse, 0x4, R10 ;  /* 0x000000041b247825 */ /* 0x040fe200078e020a */
[----:B------:R-:W-:Y:S03]  /*40a0*/  STL.64 [R1+0x418], R30 ;  /* 0x0004181e01007387 */ /* 0x000fe60000100a00 */
[----:B-1----:R-:W-:Y:S01]  /*40b0*/  IMAD.WIDE R34, R27, 0x4, R4 ;  /* 0x000000041b227825 */ /* 0x002fe200078e0204 */
[----:B------:R2:W-:Y:S03]  /*40c0*/  STL.64 [R1+0x420], R28 ;  /* 0x0004201c01007387 */ /* 0x0005e60000100a00 */
[----:B------:R-:W-:Y:S01]  /*40d0*/  IMAD R27, R2, 0x1d, RZ ;  /* 0x0000001d021b7824 */ /* 0x000fe200078e02ff */
[----:B------:R1:W-:Y:S01]  /*40e0*/  LDGSTS.E [R26+0x4], desc[UR18][R40.64], P4 ;  /* 0x00004000281a7fae */ /* 0x0003e2000a121852 */
[----:B------:R-:W-:-:S03]  /*40f0*/  IMAD.WIDE R48, R25, 0x4, R10 ;  /* 0x0000000419307825 */ /* 0x000fc600078e020a */
[----:B------:R3:W-:Y:S01]  /*4100*/  LDGSTS.E [R26+0x4004], desc[UR18][R38.64], P4 ;  /* 0x04004000261a7fae */ /* 0x0007e2000a121852 */
[----:B------:R-:W-:Y:S01]  /*4110*/  LOP3.LUT P4, RZ, R0, 0x1, RZ, 0xc0, !PT ;  /* 0x0000000100ff7812 */ /* 0x000fe2000788c0ff */
[----:B------:R-:W-:Y:S01]  /*4120*/  IMAD.WIDE R44, R25, 0x4, R4 ;  /* 0x00000004192c7825 */ /* 0x000fe200078e0204 */
[----:B------:R-:W-:Y:S01]  /*4130*/  LOP3.LUT R0, R252, 0x70, RZ, 0x3c, !PT ;  /* 0x00000070fc007812 */ /* 0x000fe200078e3cff */
[----:B------:R1:W-:Y:S02]  /*4140*/  STL.64 [R1+0x428], R40 ;  /* 0x0004282801007387 */ /* 0x0003e40000100a00 */
[----:B--2---:R-:W-:Y:S02]  /*4150*/  IMAD R29, R2, 0x1b, RZ ;  /* 0x0000001b021d7824 */ /* 0x004fe400078e02ff */
[----:B------:R-:W-:Y:S01]  /*4160*/  STL.64 [R1+0x438], R36 ;  /* 0x0004382401007387 */ /* 0x000fe20000100a00 */
[----:B------:R-:W-:Y:S02]  /*4170*/  VIADD R0, R0, UR7 ;  /* 0x0000000700007c36 */ /* 0x000fe40008000000 */
[C---:B------:R-:W-:Y:S01]  /*4180*/  IMAD.WIDE R32, R29.reuse, 0x4, R10 ;  /* 0x000000041d207825 */ /* 0x040fe200078e020a */
[----:B------:R3:W-:Y:S03]  /*4190*/  STL.64 [R1+0x430], R38 ;  /* 0x0004302601007387 */ /* 0x0007e60000100a00 */
[----:B------:R-:W-:Y:S01]  /*41a0*/  IMAD.WIDE R30, R29, 0x4, R4 ;  /* 0x000000041d1e7825 */ /* 0x000fe200078e0204 */
[----:B------:R2:W-:Y:S03]  /*41b0*/  LDGSTS.E [R26+0x8], desc[UR18][R36.64], P0 ;  /* 0x00008000241a7fae */ /* 0x0005e60008121852 */
[----:B------:R-:W-:Y:S01]  /*41c0*/  IMAD R29, R2, 0x1e, RZ ;  /* 0x0000001e021d7824 */ /* 0x000fe200078e02ff */
[----:B------:R-:W-:Y:S01]  /*41d0*/  STL.64 [R1+0x448], R32 ;  /* 0x0004482001007387 */ /* 0x000fe20000100a00 */
[----:B------:R-:W-:-:S03]  /*41e0*/  IMAD.WIDE R42, R27, 0x4, R10 ;  /* 0x000000041b2a7825 */ /* 0x000fc600078e020a */
[----:B------:R-:W-:Y:S01]  /*41f0*/  LDGSTS.E [R26+0x4008], desc[UR18][R34.64], P0 ;  /* 0x04008000221a7fae */ /* 0x000fe20008121852 */
[----:B-1----:R-:W-:Y:S01]  /*4200*/  IMAD.WIDE R40, R27, 0x4, R4 ;  /* 0x000000041b287825 */ /* 0x002fe200078e0204 */
[----:B------:R-:W-:Y:S02]  /*4210*/  ISETP.GE.AND P0, PT, R9, 0x20, PT ;  /* 0x000000200900780c */ /* 0x000fe40003f06270 */
[----:B------:R-:W-:Y:S01]  /*4220*/  STL.64 [R1+0x440], R34 ;  /* 0x0004402201007387 */ /* 0x000fe20000100a00 */
[----:B---3--:R-:W-:-:S03]  /*4230*/  IMAD.WIDE R38, R29, 0x4, R10 ;  /* 0x000000041d267825 */ /* 0x008fc600078e020a */
[----:B------:R-:W-:Y:S01]  /*4240*/  LDGSTS.E [R26+0xc], desc[UR18][R32.64], P3 ;  /* 0x0000c000201a7fae */ /* 0x000fe20009921852 */
[----:B--2---:R-:W-:Y:S01]  /*4250*/  IMAD.WIDE R36, R29, 0x4, R4 ;  /* 0x000000041d247825 */ /* 0x004fe200078e0204 */
[----:B------:R-:W-:Y:S02]  /*4260*/  CS2R R28, SRZ ;  /* 0x00000000001c7805 */ /* 0x000fe4000001ff00 */
[----:B------:R1:W-:Y:S01]  /*4270*/  STL.64 [R1+0x450], R30 ;  /* 0x0004501e01007387 */ /* 0x0003e20000100a00 */
[----:B------:R-:W-:-:S03]  /*4280*/  VIADD R25, R46, UR7 ;  /* 0x000000072e197c36 */ /* 0x000fc60008000000 */
[----:B------:R1:W-:Y:S04]  /*4290*/  LDGSTS.E [R26+0x400c], desc[UR18][R30.64], P3 ;  /* 0x0400c0001e1a7fae */ /* 0x0003e80009921852 */
[----:B------:R2:W-:Y:S04]  /*42a0*/  LDGSTS.E [R0], desc[UR18][R48.64], P2 ;  /* 0x0000000030007fae */ /* 0x0005e80009121852 */
[----:B------:R-:W-:Y:S01]  /*42b0*/  LDGSTS.E [R0+0x4000], desc[UR18][R44.64], P2 ;  /* 0x040000002c007fae */ /* 0x000fe20009121852 */
[----:B-1----:R-:W-:-:S03]  /*42c0*/  IMAD R31, R2, 0x1f, RZ ;  /* 0x0000001f021f7824 */ /* 0x002fc600078e02ff */
[----:B------:R1:W-:Y:S01]  /*42d0*/  LDGSTS.E [R0+0x4], desc[UR18][R42.64], P6 ;  /* 0x000040002a007fae */ /* 0x0003e2000b121852 */
[----:B------:R-:W-:-:S03]  /*42e0*/  IMAD.WIDE R34, R31, 0x4, R10 ;  /* 0x000000041f227825 */ /* 0x000fc600078e020a */
[----:B------:R-:W-:Y:S01]  /*42f0*/  LDGSTS.E [R0+0x4004], desc[UR18][R40.64], P6 ;  /* 0x0400400028007fae */ /* 0x000fe2000b121852 */
[----:B------:R-:W-:-:S03]  /*4300*/  IMAD.WIDE R32, R31, 0x4, R4 ;  /* 0x000000041f207825 */ /* 0x000fc600078e0204 */
[----:B------:R3:W-:Y:S01]  /*4310*/  LDGSTS.E [R0+0x8], desc[UR18][R38.64], P4 ;  /* 0x0000800026007fae */ /* 0x0007e2000a121852 */
[----:B------:R-:W-:-:S03]  /*4320*/  CS2R R30, SRZ ;  /* 0x00000000001e7805 */ /* 0x000fc6000001ff00 */
[----:B------:R2:W-:Y:S04]  /*4330*/  STL.64 [R1+0x458], R48 ;  /* 0x0004583001007387 */ /* 0x0005e80000100a00 */
[----:B------:R-:W-:Y:S04]  /*4340*/  LDGSTS.E [R0+0x4008], desc[UR18][R36.64], P4 ;  /* 0x0400800024007fae */ /* 0x000fe8000a121852 */
[----:B------:R1:W-:Y:S04]  /*4350*/  STL.64 [R1+0x468], R42 ;  /* 0x0004682a01007387 */ /* 0x0003e80000100a00 */
[----:B------:R-:W-:Y:S01]  /*4360*/  LDGSTS.E [R0+0xc], desc[UR18][R34.64], !P5 ;  /* 0x0000c00022007fae */ /* 0x000fe2000e921852 */
[----:B--2---:R-:W-:-:S03]  /*4370*/  CS2R R48, SRZ ;  /* 0x0000000000307805 */ /* 0x004fc6000001ff00 */
[----:B------:R3:W-:Y:S04]  /*4380*/  STL.64 [R1+0x478], R38 ;  /* 0x0004782601007387 */ /* 0x0007e80000100a00 */
[----:B------:R2:W-:Y:S01]  /*4390*/  LDGSTS.E [R0+0x400c], desc[UR18][R32.64], !P5 ;  /* 0x0400c00020007fae */ /* 0x0005e2000e921852 */
[----:B-1----:R-:W-:-:S03]  /*43a0*/  CS2R R42, SRZ ;  /* 0x00000000002a7805 */ /* 0x002fc6000001ff00 */
[----:B------:R1:W-:Y:S04]  /*43b0*/  STL.64 [R1+0x460], R44 ;  /* 0x0004602c01007387 */ /* 0x0003e80000100a00 */
[----:B------:R4:W-:Y:S01]  /*43c0*/  STL.64 [R1+0x488], R34 ;  /* 0x0004882201007387 */ /* 0x0009e20000100a00 */
[----:B---3--:R-:W-:Y:S02]  /*43d0*/  CS2R R38, SRZ ;  /* 0x0000000000267805 */ /* 0x008fe4000001ff00 */
[----:B--2---:R-:W-:Y:S01]  /*43e0*/  LOP3.LUT R0, R46, 0x40, RZ, 0x3c, !PT ;  /* 0x000000402e007812 */ /* 0x004fe200078e3cff */
[----:B------:R2:W-:Y:S01]  /*43f0*/  STL.64 [R1+0x470], R40 ;  /* 0x0004702801007387 */ /* 0x0005e20000100a00 */
[----:B------:R-:W-:Y:S02]  /*4400*/  CS2R R46, SRZ ;  /* 0x00000000002e7805 */ /* 0x000fe4000001ff00 */
[----:B-1----:R-:W-:Y:S01]  /*4410*/  CS2R R44, SRZ ;  /* 0x00000000002c7805 */ /* 0x002fe2000001ff00 */
[----:B------:R1:W-:Y:S01]  /*4420*/  STL.64 [R1+0x480], R36 ;  /* 0x0004802401007387 */ /* 0x0003e20000100a00 */
[----:B------:R-:W-:Y:S01]  /*4430*/  VIADD R27, R0, UR7 ;  /* 0x00000007001b7c36 */ /* 0x000fe20008000000 */
[----:B----4-:R-:W-:-:S02]  /*4440*/  CS2R R34, SRZ ;  /* 0x0000000000227805 */ /* 0x010fc4000001ff00 */
[----:B------:R3:W-:Y:S04]  /*4450*/  STL.64 [R1+0x490], R32 ;  /* 0x0004902001007387 */ /* 0x0007e80000100a00 */
[----:B------:R4:W-:Y:S01]  /*4460*/  STL [R1+0x498], R0 ;  /* 0x0004980001007387 */ /* 0x0009e20000100800 */
[----:B--2---:R-:W-:-:S03]  /*4470*/  CS2R R40, SRZ ;  /* 0x0000000000287805 */ /* 0x004fc6000001ff00 */
[----:B------:R4:W-:Y:S01]  /*4480*/  STL [R1], RZ ;  /* 0x000000ff01007387 */ /* 0x0009e20000100800 */
[----:B-1----:R-:W-:-:S03]  /*4490*/  CS2R R36, SRZ ;  /* 0x0000000000247805 */ /* 0x002fc6000001ff00 */
[----:B------:R4:W-:Y:S01]  /*44a0*/  STL [R1+0x4], RZ ;  /* 0x000004ff01007387 */ /* 0x0009e20000100800 */
[----:B---3--:R-:W-:-:S03]  /*44b0*/  CS2R R32, SRZ ;  /* 0x0000000000207805 */ /* 0x008fc6000001ff00 */
[----:B------:R4:W-:Y:S04]  /*44c0*/  STL [R1+0x8], RZ ;  /* 0x000008ff01007387 */ /* 0x0009e80000100800 */
        /* <DEDUP_REMOVED lines=44> */
[----:B------:R-:W0:Y:S04]  /*4790*/  LDGDEPBAR ;  /* 0x00000000000079af */ /* 0x000e280000000000 */
[----:B------:R4:W-:Y:S04]  /*47a0*/  STL [R1+0xbc], RZ ;  /* 0x0000bcff01007387 */ /* 0x0009e80000100800 */
[----:B------:R-:W-:Y:S04]  /*47b0*/  LDGSTS.E [R25+0x10000], desc[UR18][R222.64], P1 ;  /* 0x10000000de197fae */ /* 0x000fe80008921852 */
        /* <DEDUP_REMOVED lines=11> */
[----:B------:R1:W-:Y:S04]  /*4870*/  LDGSTS.E [R25+0x11800], desc[UR18][R114.64], P1 ;  /* 0x1180000072197fae */ /* 0x0003e80008921852 */
[----:B------:R4:W-:Y:S04]  /*4880*/  STL [R1+0xd8], RZ ;  /* 0x0000d8ff01007387 */ /* 0x0009e80000100800 */
[----:B------:R2:W-:Y:S04]  /*4890*/  LDGSTS.E [R25+0x11c00], desc[UR18][R112.64], P1 ;  /* 0x11c0000070197fae */ /* 0x0005e80008921852 */
[----:B------:R4:W-:Y:S01]  /*48a0*/  STL [R1+0xdc], RZ ;  /* 0x0000dcff01007387 */ /* 0x0009e20000100800 */
[----:B-1----:R-:W-:-:S03]  /*48b0*/  CS2R R114, SRZ ;  /* 0x0000000000727805 */ /* 0x002fc6000001ff00 */
[----:B------:R1:W-:Y:S04]  /*48c0*/  LDGSTS.E [R25+0x12000], desc[UR18][R110.64], P1 ;  /* 0x120000006e197fae */ /* 0x0003e80008921852 */
[----:B------:R4:W-:Y:S01]  /*48d0*/  STL [R1+0xe0], RZ ;  /* 0x0000e0ff01007387 */ /* 0x0009e20000100800 */
[----:B--2---:R-:W-:-:S03]  /*48e0*/  CS2R R112, SRZ ;  /* 0x0000000000707805 */ /* 0x004fc6000001ff00 */
        /* <DEDUP_REMOVED lines=21> */
[----:B------:R-:W-:Y:S04]  /*4a40*/  LDGSTS.E [R27+0x10200], desc[UR18][R224.64], P1 ;  /* 0x10200000e01b7fae */ /* 0x000fe80008921852 */
[----:B------:R-:W-:Y:S01]  /*4a50*/  LDGSTS.E [R27+0x10600], desc[UR18][R230.64], P1 ;  /* 0x10600000e61b7fae */ /* 0x000fe20008921852 */
[----:B--2---:R-:W-:Y:S02]  /*4a60*/  CS2R R96, SRZ ;  /* 0x0000000000607805 */ /* 0x004fe4000001ff00 */
[----:B------:R-:W-:Y:S01]  /*4a70*/  CS2R R24, SRZ ;  /* 0x0000000000187805 */ /* 0x000fe2000001ff00 */
[----:B------:R-:W-:Y:S04]  /*4a80*/  LDGSTS.E [R27+0x10a00], desc[UR18][R236.64], P1 ;  /* 0x10a00000ec1b7fae */ /* 0x000fe80008921852 */
[----:B------:R-:W-:Y:S04]  /*4a90*/  LDGSTS.E [R27+0x10e00], desc[UR18][R250.64], P1 ;  /* 0x10e00000fa1b7fae */ /* 0x000fe80008921852 */
[----:B------:R-:W-:Y:S04]  /*4aa0*/  LDGSTS.E [R27+0x11200], desc[UR18][R246.64], P1 ;  /* 0x11200000f61b7fae */ /* 0x000fe80008921852 */
[----:B------:R1:W-:Y:S04]  /*4ab0*/  LDGSTS.E [R27+0x11600], desc[UR18][R94.64], P1 ;  /* 0x116000005e1b7fae */ /* 0x0003e80008921852 */
[----:B------:R2:W-:Y:S04]  /*4ac0*/  LDGSTS.E [R27+0x11a00], desc[UR18][R92.64], P1 ;  /* 0x11a000005c1b7fae */ /* 0x0005e80008921852 */
[----:B------:R3:W-:Y:S04]  /*4ad0*/  LDGSTS.E [R27+0x11e00], desc[UR18][R90.64], P1 ;  /* 0x11e000005a1b7fae */ /* 0x0007e80008921852 */
[----:B------:R5:W-:Y:S01]  /*4ae0*/  LDGSTS.E [R27+0x12200], desc[UR18][R88.64], P1 ;  /* 0x12200000581b7fae */ /* 0x000be20008921852 */
[----:B-1----:R-:W-:-:S03]  /*4af0*/  CS2R R94, SRZ ;  /* 0x00000000005e7805 */ /* 0x002fc6000001ff00 */
[----:B------:R1:W-:Y:S01]  /*4b00*/  LDGSTS.E [R27+0x12600], desc[UR18][R86.64], P1 ;  /* 0x12600000561b7fae */ /* 0x0003e20008921852 */
[----:B--2---:R-:W-:-:S03]  /*4b10*/  CS2R R92, SRZ ;  /* 0x00000000005c7805 */ /* 0x004fc6000001ff00 */
[----:B------:R2:W-:Y:S01]  /*4b20*/  LDGSTS.E [R27+0x12a00], desc[UR18][R84.64], P1 ;  /* 0x12a00000541b7fae */ /* 0x0005e20008921852 */
[----:B---3--:R-:W-:-:S03]  /*4b30*/  CS2R R90, SRZ ;  /* 0x00000000005a7805 */ /* 0x008fc6000001ff00 */
[----:B------:R3:W-:Y:S01]  /*4b40*/  LDGSTS.E [R27+0x12e00], desc[UR18][R82.64], P1 ;  /* 0x12e00000521b7fae */ /* 0x0007e20008921852 */
[----:B-----5:R-:W-:-:S03]  /*4b50*/  CS2R R88, SRZ ;  /* 0x0000000000587805 */ /* 0x020fc6000001ff00 */
        /* <DEDUP_REMOVED lines=8> */
[----:B------:R-:W0:Y:S01]  /*4be0*/  LDGDEPBAR ;  /* 0x00000000000079af */ /* 0x000e220000000000 */
[----:B-1----:R-:W-:Y:S02]  /*4bf0*/  CS2R R78, SRZ ;  /* 0x00000000004e7805 */ /* 0x002fe4000001ff00 */
[----:B--2---:R-:W-:Y:S02]  /*4c00*/  CS2R R76, SRZ ;  /* 0x00000000004c7805 */ /* 0x004fe4000001ff00 */
[----:B---3--:R-:W-:Y:S02]  /*4c10*/  CS2R R26, SRZ ;  /* 0x00000000001a7805 */ /* 0x008fe4000001ff00 */
[----:B------:R-:W-:Y:S01]  /*4c20*/  CS2R R74, SRZ ;  /* 0x00000000004a7805 */ /* 0x000fe2000001ff00 */
[----:B----4-:R-:W-:Y:S06]  /*4c30*/  @!P0 BRA `(.L_x_0) ;  /* 0x0000004400308947 */ /* 0x010fec0003800000 */
[----:B------:R-:W2:Y:S04]  /*4c40*/  LDL.LU.64 R86, [R1+0x178] ;  /* 0x0001780001567983 */ /* 0x000ea80000300a00 */
[----:B------:R-:W3:Y:S04]  /*4c50*/  LDL.LU.64 R84, [R1+0x170] ;  /* 0x0001700001547983 */ /* 0x000ee80000300a00 */
[----:B------:R-:W4:Y:S04]  /*4c60*/  LDL.LU.64 R82, [R1+0x168] ;  /* 0x0001680001527983 */ /* 0x000f280000300a00 */
[----:B------:R-:W2:Y:S04]  /*4c70*/  LDL.LU.64 R80, [R1+0x160] ;  /* 0x0001600001507983 */ /* 0x000ea80000300a00 */
[----:B------:R-:W3:Y:S04]  /*4c80*/  LDL.LU.64 R54, [R1+0x100] ;  /* 0x0001000001367983 */ /* 0x000ee80000300a00 */
[----:B------:R-:W4:Y:S04]  /*4c90*/  LDL.LU.64 R56, [R1+0x108] ;  /* 0x0001080001387983 */ /* 0x000f280000300a00 */
[----:B------:R-:W2:Y:S04]  /*4ca0*/  LDL.LU.64 R60, [R1+0x110] ;  /* 0x00011000013c7983 */ /* 0x000ea80000300a00 */
        /* <DEDUP_REMOVED lines=8> */
[----:B------:R-:W2:Y:S01]  /*4d30*/  LDL.LU.64 R78, [R1+0x158] ;  /* 0x00015800014e7983 */ /* 0x000ea20000300a00 */
[----:B------:R-:W-:Y:S01]  /*4d40*/  SHF.L.U32 R0, R2, 0x5, RZ ;  /* 0x0000000502007819 */ /* 0x000fe200000006ff */
[----:B------:R-:W-:Y:S01]  /*4d50*/  IMAD.SHL.U32 R3, R3, 0x20, RZ ;  /* 0x0000002003037824 */ /* 0x000fe200078e00ff */
[----:B------:R-:W-:Y:S01]  /*4d60*/  SHF.R.S32.HI R24, RZ, 0x1f, R9 ;  /* 0x0000001fff187819 */ /* 0x000fe20000011409 */
[----:B------:R3:W-:Y:S03]  /*4d70*/  STL.64 [R1+0x330], R10 ;  /* 0x0003300a01007387 */ /* 0x0007e60000100a00 */
[----:B------:R-:W-:Y:S01]  /*4d80*/  LEA.HI R59, R24, R9, RZ, 0x5 ;  /* 0x00000009183b7211 */ /* 0x000fe200078f28ff */
[----:B------:R4:W-:Y:S04]  /*4d90*/  STL.64 [R1+0x328], R4 ;  /* 0x0003280401007387 */ /* 0x0009e80000100a00 */
[----:B------:R2:W-:Y:S04]  /*4da0*/  STL.64 [R1+0x320], R12 ;  /* 0x0003200c01007387 */ /* 0x0005e80000100a00 */
[----:B------:R-:W-:Y:S04]  /*4db0*/  STL.64 [R1+0x318], R14 ;  /* 0x0003180e01007387 */ /* 0x000fe80000100a00 */
        /* <DEDUP_REMOVED lines=10> */
[----:B------:R-:W-:Y:S01]  /*4e60*/  STL.64 [R1+0x2c0], R242 ;  /* 0x0002c0f201007387 */ /* 0x000fe20000100a00 */
[----:B---3--:R-:W-:-:S02]  /*4e70*/  IMAD.MOV.U32 R10, RZ, RZ, R54 ;  /* 0x000000ffff0a7224 */ /* 0x008fc400078e0036 */
[----:B------:R-:W-:Y:S02]  /*4e80*/  IMAD.MOV.U32 R11, RZ, RZ, R55 ;  /* 0x000000ffff0b7224 */ /* 0x000fe400078e0037 */
[----:B----4-:R-:W-:Y:S02]  /*4e90*/  IMAD.MOV.U32 R4, RZ, RZ, R56 ;  /* 0x000000ffff047224 */ /* 0x010fe400078e0038 */
[----:B------:R-:W-:Y:S01]  /*4ea0*/  IMAD.MOV.U32 R5, RZ, RZ, R57 ;  /* 0x000000ffff057224 */ /* 0x000fe200078e0039 */
[----:B------:R1:W-:Y:S01]  /*4eb0*/  STL.64 [R1+0x2b8], R10 ;  /* 0x0002b80a01007387 */ /* 0x0003e20000100a00 */
[----:B--2---:R-:W-:Y:S02]  /*4ec0*/  IMAD.MOV.U32 R12, RZ, RZ, R60 ;  /* 0x000000ffff0c7224 */ /* 0x004fe400078e003c */
[----:B------:R-:W-:Y:S01]  /*4ed0*/  IMAD.MOV.U32 R13, RZ, RZ, R61 ;  /* 0x000000ffff0d7224 */ /* 0x000fe200078e003d */
[----:B------:R2:W-:Y:S04]  /*4ee0*/  STL.64 [R1+0x2b0], R4 ;  /* 0x0002b00401007387 */ /* 0x0005e80000100a00 */
[----:B------:R3:W-:Y:S01]  /*4ef0*/  STL.64 [R1+0x2a8], R12 ;  /* 0x0002a80c01007387 */ /* 0x0007e20000100a00 */
[----:B-1----:R-:W-:-:S02]  /*4f00*/  IMAD.MOV.U32 R10, RZ, RZ, R62 ;  /* 0x000000ffff0a7224 */ /* 0x002fc400078e003e */
[----:B------:R-:W-:Y:S02]  /*4f10*/  IMAD.MOV.U32 R11, RZ, RZ, R63 ;  /* 0x000000ffff0b7224 */ /* 0x000fe400078e003f */
[----:B--2---:R-:W-:Y:S01]  /*4f20*/  IMAD.MOV.U32 R4, RZ, RZ, R64 ;  /* 0x000000ffff047224 */ /* 0x004fe200078e0040 */
[----:B------:R-:W-:Y:S02]  /*4f30*/  MOV R5, R65 ;  /* 0x0000004100057202 */ /* 0x000fe40000000f00 */
[----:B------:R1:W-:Y:S01]  /*4f40*/  STL.64 [R1+0x2a0], R10 ;  /* 0x0002a00a01007387 */ /* 0x0003e20000100a00 */
[----:B---3--:R-:W-:Y:S02]  /*4f50*/  IMAD.MOV.U32 R12, RZ, RZ, R66 ;  /* 0x000000ffff0c7224 */ /* 0x008fe400078e0042 */
[----:B------:R-:W-:Y:S01]  /*4f60*/  IMAD.MOV.U32 R13, RZ, RZ, R67 ;  /* 0x000000ffff0d7224 */ /* 0x000fe200078e0043 */
[----:B------:R2:W-:Y:S04]  /*4f70*/  STL.64 [R1+0x298], R4 ;  /* 0x0002980401007387 */ /* 0x0005e80000100a00 */
[----:B------:R3:W-:Y:S01]  /*4f80*/  STL.64 [R1+0x290], R12 ;  /* 0x0002900c01007387 */ /* 0x0007e20000100a00 */
[----:B-1----:R-:W-:-:S02]  /*4f90*/  IMAD.MOV.U32 R10, RZ, RZ, R68 ;  /* 0x000000ffff0a7224 */ /* 0x002fc400078e0044 */
[----:B------:R-:W-:Y:S02]  /*4fa0*/  IMAD.MOV.U32 R11, RZ, RZ, R69 ;  /* 0x000000ffff0b7224 */ /* 0x000fe400078e0045 */
[----:B--2---:R-:W-:Y:S02]  /*4fb0*/  IMAD.MOV.U32 R4, RZ, RZ, R70 ;  /* 0x000000ffff047224 */ /* 0x004fe400078e0046 */
[----:B------:R-:W-:Y:S01]  /*4fc0*/  IMAD.MOV.U32 R5, RZ, RZ, R71 ;  /* 0x000000ffff057224 */ /* 0x000fe200078e0047 */
[----:B------:R1:W-:Y:S01]  /*4fd0*/  STL.64 [R1+0x288], R10 ;  /* 0x0002880a01007387 */ /* 0x0003e20000100a00 */
[----:B---3--:R-:W-:Y:S02]  /*4fe0*/  IMAD.MOV.U32 R12, RZ, RZ, R72 ;  /* 0x000000ffff0c7224 */ /* 0x008fe400078e0048 */
[----:B------:R-:W-:Y:S01]  /*4ff0*/  IMAD.MOV.U32 R13, RZ, RZ, R73 ;  /* 0x000000ffff0d7224 */ /* 0x000fe200078e0049 */
[----:B------:R2:W-:Y:S04]  /*5000*/  STL.64 [R1+0x280], R4 ;  /* 0x0002800401007387 */ /* 0x0005e80000100a00 */
[----:B------:R3:W-:Y:S01]  /*5010*/  STL.64 [R1+0x278], R12 ;  /* 0x0002780c01007387 */ /* 0x0007e20000100a00 */
[----:B-1----:R-:W-:Y:S01]  /*5020*/  IMAD.MOV.U32 R10, RZ, RZ, R74 ;  /* 0x000000ffff0a7224 */ /* 0x002fe200078e004a */
[----:B------:R-:W-:Y:S01]  /*5030*/  MOV R11, R75 ;  /* 0x0000004b000b7202 */ /* 0x000fe20000000f00 */
[----:B--2---:R-:W-:-:S02]  /*5040*/  IMAD.MOV.U32 R4, RZ, RZ, R76 ;  /* 0x000000ffff047224 */ /* 0x004fc400078e004c */
[----:B------:R-:W-:Y:S02]  /*5050*/  IMAD.MOV.U32 R5, RZ, RZ, R77 ;  /* 0x000000ffff057224 */ /* 0x000fe400078e004d */
        /* <DEDUP_REMOVED lines=10> */
[----:B---3--:R-:W-:Y:S01]  /*5100*/  IMAD.MOV.U32 R12, RZ, RZ, R84 ;  /* 0x000000ffff0c7224 */ /* 0x008fe200078e0054 */
[----:B------:R-:W-:Y:S02]  /*5110*/  MOV R13, R85 ;  /* 0x00000055000d7202 */ /* 0x000fe40000000f00 */
[----:B------:R2:W-:Y:S01]  /*5120*/  STL.64 [R1+0x250], R4 ;  /* 0x0002500401007387 */ /* 0x0005e20000100a00 */
[----:B-1----:R-:W-:-:S02]  /*5130*/  IMAD.MOV.U32 R10, RZ, RZ, R86 ;  /* 0x000000ffff0a7224 */ /* 0x002fc400078e0056 */
[----:B------:R-:W-:Y:S01]  /*5140*/  IMAD.MOV.U32 R11, RZ, RZ, R87 ;  /* 0x000000ffff0b7224 */ /* 0x000fe200078e0057 */
[----:B--2---:R-:W2:Y:S04]  /*5150*/  LDL.LU.64 R4, [R1+0x180] ;  /* 0x0001800001047983 */ /* 0x004ea80000300a00 */
[----:B------:R-:W-:Y:S04]  /*5160*/  STL.64 [R1+0x248], R12 ;  /* 0x0002480c01007387 */ /* 0x000fe80000100a00 */
[----:B------:R1:W-:Y:S04]  /*5170*/  STL.64 [R1+0x240], R10 ;  /* 0x0002400a01007387 */ /* 0x0003e80000100a00 */
[----:B-1----:R-:W3:Y:S04]  /*5180*/  LDL.LU.64 R10, [R1+0x188] ;  /* 0x00018800010a7983 */ /* 0x002ee80000300a00 */
[----:B--2---:R1:W-:Y:S04]  /*5190*/  STL.64 [R1+0x238], R4 ;  /* 0x0002380401007387 */ /* 0x0043e80000100a00 */
[----:B-1----:R-:W2:Y:S04]  /*51a0*/  LDL.LU.64 R4, [R1+0x190] ;  /* 0x0001900001047983 */ /* 0x002ea80000300a00 */
[----:B---3--:R1:W-:Y:S04]  /*51b0*/  STL.64 [R1+0x230], R10 ;  /* 0x0002300a01007387 */ /* 0x0083e80000100a00 */
        /* <DEDUP_REMOVED lines=59> */
[----:B---3--:R-:W-:Y:S04]  /*5570*/  STL.64 [R1+0x140], R10 ;  /* 0x0001400a01007387 */ /* 0x008fe80000100a00 */
[----:B------:R-:W-:Y:S01]  /*5580*/  STL.64 [R1+0x130], R222 ;  /* 0x000130de01007387 */ /* 0x000fe20000100a00 */
[----:B------:R-:W-:Y:S01]  /*5590*/  IMAD.MOV.U32 R9, RZ, RZ, RZ ;  /* 0x000000ffff097224 */ /* 0x000fe200078e00ff */
        /* <DEDUP_REMOVED lines=95> */
[----:B------:R-:W-:Y:S01]  /*5b90*/  UMOV UR16, 0xffffffff ;  /* 0xffffffff00107882 */ /* 0x000fe20000000000 */
[----:B------:R-:W-:Y:S01]  /*5ba0*/  UMOV UR4, URZ ;  /* 0x0000003f00047c82 */ /* 0x000fe20008000000 */
[----:B--2---:R-:W-:Y:S04]  /*5bb0*/  STL.64 [R1+0x138], R4 ;  /* 0x0001380401007387 */ /* 0x004fe80000100a00 */
[----:B------:R-:W-:Y:S04]  /*5bc0*/  STL.64 [R1+0x128], R224 ;  /* 0x000128e001007387 */ /* 0x000fe80000100a00 */
[----:B------:R-:W-:Y:S04]  /*5bd0*/  STL.64 [R1+0x120], R228 ;  /* 0x000120e401007387 */ /* 0x000fe80000100a00 */
[----:B------:R-:W-:Y:S04]  /*5be0*/  STL.64 [R1+0x118], R230 ;  /* 0x000118e601007387 */ /* 0x000fe80000100a00 */
[----:B------:R-:W-:Y:S04]  /*5bf0*/  STL.64 [R1+0x110], R234 ;  /* 0x000110ea01007387 */ /* 0x000fe80000100a00 */
[----:B------:R-:W-:Y:S04]  /*5c00*/  STL.64 [R1+0x108], R236 ;  /* 0x000108ec01007387 */ /* 0x000fe80000100a00 */
[----:B------:R1:W-:Y:S04]  /*5c10*/  STL.64 [R1+0x100], R240 ;  /* 0x000100f001007387 */ /* 0x0003e80000100a00 */
[----:B------:R2:W5:Y:S04]  /*5c20*/  LDL.LU.64 R242, [R1+0x338] ;  /* 0x0003380001f27983 */ /* 0x0005680000300a00 */
[----:B-1----:R2:W5:Y:S04]  /*5c30*/  LDL.LU.64 R240, [R1+0x348] ;  /* 0x0003480001f07983 */ /* 0x0025680000300a00 */
[----:B------:R2:W5:Y:S04]  /*5c40*/  LDL.LU.64 R238, [R1+0x358] ;  /* 0x0003580001ee7983 */ /* 0x0005680000300a00 */
        /* <DEDUP_REMOVED lines=18> */
[----:B------:R2:W5:Y:S01]  /*5d70*/  LDL.LU R2, [R1+0x340] ;  /* 0x0003400001027983 */ /* 0x0005620000300800 */
[----:B------:R-:W-:-:S02]  /*5d80*/  SHF.R.S32.HI R4, RZ, 0x5, R59 ;  /* 0x00000005ff047819 */ /* 0x000fc4000001143b */
[----:B------:R-:W-:Y:S01]  /*5d90*/  CS2R R58, SRZ ;  /* 0x00000000003a7805 */ /* 0x000fe2000001ff00 */
[----:B------:R-:W-:Y:S04]  /*5da0*/  STL [R1], RZ ;  /* 0x000000ff01007387 */ /* 0x000fe80000100800 */
[----:B------:R-:W-:Y:S04]  /*5db0*/  STL [R1+0x4], RZ ;  /* 0x000004ff01007387 */ /* 0x000fe80000100800 */
        /* <DEDUP_REMOVED lines=62> */
[----:B------:R1:W-:Y:S02]  /*61a0*/  STL [R1+0x348], R4 ;  /* 0x0003480401007387 */ /* 0x0003e40000100800 */
[----:B-1----:R-:W-:-:S05]  /*61b0*/  VIADD R4, R4, 0xffffffff ;  /* 0xffffffff04047836 */ /* 0x002fca0000000000 */
[----:B------:R2:W-:Y:S02]  /*61c0*/  STL [R1+0x34c], R4 ;  /* 0x00034c0401007387 */ /* 0x0005e40000100800 */
.L_x_1:
[----:B------:R-:W-:Y:S01]  /*61d0*/  STL.64 [R1+0x610], R86 ;  /* 0x0006105601007387 */ /* 0x000fe20000100a00 */
[----:B------:R-:W-:Y:S01]  /*61e0*/  UIADD3 UR16, UR16, 0x1, URZ ;  /* 0x0000000110107890 */ /* 0x000fe2000fffe03f */
[----:B------:R-:W-:-:S04]  /*61f0*/  DEPBAR.LE SB0, 0x0 ;  /* 0x000080000000791a */ /* 0x000fc80000000000 */
        /* <DEDUP_REMOVED lines=30> */
[----:B------:R1:W-:Y:S04]  /*63e0*/  STL.64 [R1+0x518], R24 ;  /* 0x0005181801007387 */ /* 0x0003e80000100a00 */
[----:B-1----:R-:W3:Y:S04]  /*63f0*/  LDL.LU.64 R24, [R1] ;  /* 0x0000000001187983 */ /* 0x002ee80000300a00 */
[----:B------:R-:W3:Y:S04]  /*6400*/  LDL.LU.64 R26, [R1+0x8] ;  /* 0x00000800011a7983 */ /* 0x000ee80000300a00 */
        /* <DEDUP_REMOVED lines=29> */
[----:B------:R-:W3:Y:S01]  /*65e0*/  LDL.LU.64 R86, [R1+0xf8] ;  /* 0x0000f80001567983 */ /* 0x000ee20000300a00 */
[----:B------:R-:W-:Y:S01]  /*65f0*/  UISETP.GT.AND UP0, UPT, UR16, 0x1, UPT ;  /* 0x000000011000788c */ /* 0x000fe2000bf04270 */
[----:B------:R-:W-:Y:S01]  /*6600*/  UMOV UR9, 0x40000040 ;  /* 0x4000004000097882 */ /* 0x000fe20000000000 */
[----:B------:R-:W-:Y:S02]  /*6610*/  BAR.SYNC.DEFER_BLOCKING 0x0 ;  /* 0x0000000000007b1d */ /* 0x000fe40000010000 */
[----:B------:R-:W-:-:S04]  /*6620*/  USEL UR16, UR16, URZ, !UP0 ;  /* 0x0000003f10107287 */ /* 0x000fc8000c000000 */
[----:B------:R-:W-:Y:S02]  /*6630*/  ULEA UR6, UR16, UR7, 0xe ;  /* 0x0000000710067291 */ /* 0x000fe4000f8e703f */
[----:B------:R-:W-:Y:S01]  /*6640*/  ULEA UR5, UR16, UR7, 0xf ;  /* 0x0000000710057291 */ /* 0x000fe2000f8e783f */
[----:B-----5:R-:W-:Y:S01]  /*6650*/  STL.64 [R1+0x510], R234 ;  /* 0x000510ea01007387 */ /* 0x020fe20000100a00 */
[----:B------:R-:W-:Y:S02]  /*6660*/  UIADD3 UR6, UR6, 0x10000, URZ ;  /* 0x0001000006067890 */ /* 0x000fe4000fffe03f */
[----:B------:R-:W-:Y:S01]  /*6670*/  USHF.R.U32.HI UR5, URZ, 0x4, UR5 ;  /* 0x000000043f057899 */ /* 0x000fe20008011605 */
[----:B------:R-:W-:Y:S01]  /*6680*/  STL.64 [R1+0x508], R230 ;  /* 0x000508e601007387 */ /* 0x000fe20000100a00 */
[----:B------:R-:W-:Y:S02]  /*6690*/  USHF.R.U32.HI UR6, URZ, 0x4, UR6 ;  /* 0x000000043f067899 */ /* 0x000fe40008011606 */
[----:B------:R-:W-:Y:S01]  /*66a0*/  USGXT.U32 UR8, UR5, 0xe ;  /* 0x0000000e0508789a */ /* 0x000fe20008000000 */
[----:B------:R-:W-:Y:S01]  /*66b0*/  STL.64 [R1+0x500], R226 ;  /* 0x000500e201007387 */ /* 0x000fe20000100a00 */
[----:B------:R-:W-:Y:S01]  /*66c0*/  USGXT.U32 UR10, UR6, 0xe ;  /* 0x0000000e060a789a */ /* 0x000fe20008000000 */
[----:B------:R-:W-:Y:S01]  /*66d0*/  UMOV UR11, 0x40000040 ;  /* 0x40000040000b7882 */ /* 0x000fe20000000000 */
[----:B------:R-:W-:Y:S01]  /*66e0*/  UIADD3 UR12, UP0, UR8, 0x2, URZ ;  /* 0x00000002080c7890 */ /* 0x000fe2000ff1e03f */
[----:B------:R-:W-:Y:S01]  /*66f0*/  STL.64 [R1+0x4f8], R222 ;  /* 0x0004f8de01007387 */ /* 0x000fe20000100a00 */
[----:B------:R-:W-:Y:S01]  /*6700*/  UIADD3 UR14, UP1, UR10, 0x2, URZ ;  /* 0x000000020a0e7890 */ /* 0x000fe2000ff3e03f */
[----:B------:R-:W-:Y:S01]  /*6710*/  UMOV UR5, URZ ;  /* 0x0000003f00057c82 */ /* 0x000fe20008000000 */
[----:B------:R-:W-:Y:S01]  /*6720*/  UMOV UR6, URZ ;  /* 0x0000003f00067c82 */ /* 0x000fe20008000000 */
[----:B------:R-:W-:Y:S01]  /*6730*/  UIADD3.X UR13, UR5, 0x40000040, URZ, UP0, !UPT ;  /* 0x40000040050d7890 */ /* 0x000fe200087fe43f */
[----:B------:R-:W-:Y:S01]  /*6740*/  STL.64 [R1+0x4f0], R218 ;  /* 0x0004f0da01007387 */ /* 0x000fe20000100a00 */
[----:B------:R-:W-:-:S02]  /*6750*/  UIADD3.X UR15, UR6, 0x40000040, URZ, UP1, !UPT ;  /* 0x40000040060f7890 */ /* 0x000fc40008ffe43f */
[----:B------:R-:W-:Y:S01]  /*6760*/  UIADD3.64 UR24, UR12, 0x2, URZ ;  /* 0x000000020c187897 */ /* 0x000fe2000fffe03f */
[----:B------:R-:W-:Y:S01]  /*6770*/  STL.64 [R1+0x4e8], R22 ;  /* 0x0004e81601007387 */ /* 0x000fe20000100a00 */
[----:B------:R-:W-:Y:S02]  /*6780*/  UIADD3.64 UR26, UR14, 0x2, URZ ;  /* 0x000000020e1a7897 */ /* 0x000fe4000fffe03f */
[----:B------:R-:W-:Y:S01]  /*6790*/  UIADD3.64 UR20, UR12, 0x4, URZ ;  /* 0x000000040c147897 */ /* 0x000fe2000fffe03f */
[----:B------:R-:W-:Y:S01]  /*67a0*/  STL.64 [R1+0x4e0], R18 ;  /* 0x0004e01201007387 */ /* 0x000fe20000100a00 */
[----:B------:R-:W-:Y:S01]  /*67b0*/  UIADD3.64 UR22, UR14, 0x4, URZ ;  /* 0x000000040e167897 */ /* 0x000fe2000fffe03f */
[----:B---3--:R-:W-:Y:S01]  /*67c0*/  WARPGROUP.ARRIVE ;  /* 0x00000000000079c5 */ /* 0x008fe20000000000 */
[----:B------:R-:W-:Y:S01]  /*67d0*/  UIADD3.64 UR28, UR12, 0x200, URZ ;  /* 0x000002000c1c7897 */ /* 0x000fe2000fffe03f */
[----:B------:R-:W-:Y:S04]  /*67e0*/  STL.64 [R1+0x4d8], R14 ;  /* 0x0004d80e01007387 */ /* 0x000fe80000100a00 */
[----:B------:R-:W-:Y:S01]  /*67f0*/  HGMMA.64x128x8.F32.TF32 R24, gdesc[UR8], R24, gsb0 ;  /* 0x05e00000081879f0 */ /* 0x000fe20008002818 */
[----:B------:R-:W-:Y:S01]  /*6800*/  UMOV UR30, UR14 ;  /* 0x0000000e001e7c82 */ /* 0x000fe20008000000 */
[----:B------:R-:W-:Y:S01]  /*6810*/  UMOV UR31, UR15 ;  /* 0x0000000f001f7c82 */ /* 0x000fe20008000000 */
[----:B------:R-:W-:Y:S01]  /*6820*/  STL.64 [R1+0x4d0], R10 ;  /* 0x0004d00a01007387 */ /* 0x000fe20000100a00 */
[----:B------:R-:W-:-:S03]  /*6830*/  UIADD3.64 UR8, UR12, 0x1fe, URZ ;  /* 0x000001fe0c087897 */ /* 0x000fc6000fffe03f */
[----:B------:R-:W-:Y:S01]  /*6840*/  STL.64 [R1+0x4b8], R6 ;  /* 0x0004b80601007387 */ /* 0x000fe20000100a00 */
[----:B------:R-:W-:Y:S02]  /*6850*/  WARPGROUP.DEPBAR.LE gsb0, 0x0 ;  /* 0x00008000000079c5 */ /* 0x000fe40000010000 */
[----:B------:R-:W-:-:S06]  /*6860*/  WARPGROUP.ARRIVE ;  /* 0x00000000000079c5 */ /* 0x000fcc0000000000 */
[----:B------:R-:W-:Y:S03]  /*6870*/  HGMMA.64x128x8.F32.TF32 R24, gdesc[UR12], R24, gsb0 ;  /* 0x05e000000c1879f0 */ /* 0x000fe60008002818 */
[----:B------:R-:W-:Y:S02]  /*6880*/  WARPGROUP.DEPBAR.LE gsb0, 0x0 ;  /* 0x00008000000079c5 */ /* 0x000fe40000010000 */
[----:B------:R-:W-:-:S07]  /*6890*/  WARPGROUP.ARRIVE ;  /* 0x00000000000079c5 */ /* 0x000fce0000000000 */
[----:B------:R-:W-:Y:S03]  /*68a0*/  HGMMA.64x128x8.F32.TF32 R24, gdesc[UR24], R24, gsb0 ;  /* 0x05e00000181879f0 */ /* 0x000fe60008002818 */
[----:B------:R-:W-:Y:S02]  /*68b0*/  WARPGROUP.DEPBAR.LE gsb0, 0x0 ;  /* 0x00008000000079c5 */ /* 0x000fe40000010000 */
[----:B------:R-:W-:-:S07]  /*68c0*/  WARPGROUP.ARRIVE ;  /* 0x00000000000079c5 */ /* 0x000fce0000000000 */
[----:B------:R-:W-:Y:S03]  /*68d0*/  HGMMA.64x128x8.F32.TF32 R24, gdesc[UR20], R24, gsb0 ;  /* 0x05e00000141879f0 */ /* 0x000fe60008002818 */
[----:B------:R-:W-:Y:S02]  /*68e0*/  WARPGROUP.DEPBAR.LE gsb0, 0x0 ;  /* 0x00008000000079c5 */ /* 0x000fe40000010000 */
[----:B------:R-:W-:Y:S01]  /*68f0*/  WARPGROUP.ARRIVE ;  /* 0x00000000000079c5 */ /* 0x000fe20000000000 */
[----:B------:R-:W-:Y:S01]  /*6900*/  UIADD3.64 UR24, UR12, 0x202, URZ ;  /* 0x000002020c187897 */ /* 0x000fe2000fffe03f */
[----:B------:R-:W-:Y:S05]  /*6910*/  STL.64 [R1], R24 ;  /* 0x0000001801007387 */ /* 0x000fea0000100a00 */
[----:B------:R-:W-:Y:S01]  /*6920*/  HGMMA.64x128x8.F32.TF32 R152, gdesc[UR8], R152, gsb0 ;  /* 0x05e00000089879f0 */ /* 0x000fe20008002898 */
[----:B------:R-:W-:Y:S01]  /*6930*/  UIADD3.64 UR20, UR12, 0x204, URZ ;  /* 0x000002040c147897 */ /* 0x000fe2000fffe03f */
[----:B------:R-:W-:Y:S01]  /*6940*/  STL.64 [R1+0x8], R26 ;  /* 0x0000081a01007387 */ /* 0x000fe20000100a00 */
[----:B------:R-:W-:-:S03]  /*6950*/  UIADD3.64 UR8, UR12, 0x3fe, URZ ;  /* 0x000003fe0c087897 */ /* 0x000fc6000fffe03f */
        /* <DEDUP_REMOVED lines=29> */
[----:B------:R1:W-:Y:S01]  /*6b30*/  STL.64 [R1+0xf8], R86 ;  /* 0x0000f85601007387 */ /* 0x0003e20000100a00 */
[----:B------:R-:W-:-:S02]  /*6b40*/  WARPGROUP.DEPBAR.LE gsb0, 0x0 ;  /* 0x00008000000079c5 */ /* 0x000fc40000010000 */
[----:B------:R-:W-:Y:S01]  /*6b50*/  WARPGROUP.ARRIVE ;  /* 0x00000000000079c5 */ /* 0x000fe20000000000 */
[----:B-1----:R-:W3:Y:S04]  /*6b60*/  LDL.LU.64 R86, [R1+0x610] ;  /* 0x0006100001567983 */ /* 0x002ee80000300a00 */
[----:B------:R-:W3:Y:S01]  /*6b70*/  LDL.LU.64 R84, [R1+0x608] ;  /* 0x0006080001547983 */ /* 0x000ee20000300a00 */
[----:B------:R-:W-:Y:S03]  /*6b80*/  HGMMA.64x128x8.F32.TF32 R152, gdesc[UR28], R152, gsb0 ;  /* 0x05e000001c9879f0 */ /* 0x000fe60008002898 */
[----:B------:R-:W3:Y:S01]  /*6b90*/  LDL.LU.64 R82, [R1+0x600] ;  /* 0x0006000001527983 */ /* 0x000ee20000300a00 */
[----:B------:R-:W-:Y:S01]  /*6ba0*/  UIADD3.64 UR28, UR12, 0x400, URZ ;  /* 0x000004000c1c7897 */ /* 0x000fe2000fffe03f */
[----:B------:R-:W-:Y:S01]  /*6bb0*/  UMOV UR30, UR14 ;  /* 0x0000000e001e7c82 */ /* 0x000fe20008000000 */
[----:B------:R-:W-:Y:S01]  /*6bc0*/  UMOV UR31, UR15 ;  /* 0x0000000f001f7c82 */ /* 0x000fe20008000000 */
        /* <DEDUP_REMOVED lines=29> */
[----:B------:R-:W4:Y:S01]  /*6da0*/  LDL R5, [R1+0x34c] ;  /* 0x00034c0001057983 */ /* 0x000f220000100800 */
[----:B------:R-:W-:Y:S01]  /*6db0*/  ISETP.GT.AND P0, PT, R2, RZ, PT ;  /* 0x000000ff0200720c */ /* 0x000fe20003f04270 */
[----:B------:R-:W-:-:S02]  /*6dc0*/  WARPGROUP.DEPBAR.LE gsb0, 0x0 ;  /* 0x00008000000079c5 */ /* 0x000fc40000010000 */
[----:B------:R-:W-:-:S06]  /*6dd0*/  WARPGROUP.ARRIVE ;  /* 0x00000000000079c5 */ /* 0x000fcc0000000000 */
[----:B------:R-:W-:Y:S01]  /*6de0*/  HGMMA.64x128x8.F32.TF32 R152, gdesc[UR24], R152, gsb0 ;  /* 0x05e00000189879f0 */ /* 0x000fe20008002898 */
[----:B------:R-:W-:Y:S02]  /*6df0*/  UIADD3.64 UR24, UR12, 0x402, URZ ;  /* 0x000004020c187897 */ /* 0x000fe4000fffe03f */
[----:B------:R-:W-:Y:S02]  /*6e00*/  WARPGROUP.DEPBAR.LE gsb0, 0x0 ;  /* 0x00008000000079c5 */ /* 0x000fe40000010000 */
[----:B------:R-:W-:-:S07]  /*6e10*/  WARPGROUP.ARRIVE ;  /* 0x00000000000079c5 */ /* 0x000fce0000000000 */
[----:B------:R-:W-:Y:S01]  /*6e20*/  HGMMA.64x128x8.F32.TF32 R152, gdesc[UR20], R152, gsb0 ;  /* 0x05e00000149879f0 */ /* 0x000fe20008002898 */
[----:B------:R-:W-:Y:S02]  /*6e30*/  UIADD3.64 UR20, UR12, 0x404, URZ ;  /* 0x000004040c147897 */ /* 0x000fe4000fffe03f */
[----:B------:R-:W-:Y:S02]  /*6e40*/  WARPGROUP.DEPBAR.LE gsb0, 0x0 ;  /* 0x00008000000079c5 */ /* 0x000fe40000010000 */
[----:B------:R-:W-:Y:S01]  /*6e50*/  WARPGROUP.ARRIVE ;  /* 0x00000000000079c5 */ /* 0x000fe20000000000 */
[----:B------:R-:W-:Y:S01]  /*6e60*/  STL.64 [R1+0x4c8], R212 ;  /* 0x0004c8d401007387 */ /* 0x000fe20000100a00 */
[----:B----4-:R-:W-:-:S03]  /*6e70*/  ISETP.GE.AND P5, PT, R9, R5, PT ;  /* 0x000000050900720c */ /* 0x010fc60003fa6270 */
[----:B------:R1:W-:Y:S02]  /*6e80*/  STL.64 [R1+0x4c0], R214 ;  /* 0x0004c0d601007387 */ /* 0x0003e40000100a00 */
[----:B------:R-:W-:Y:S01]  /*6e90*/  HGMMA.64x128x8.F32.TF32 R88, gdesc[UR8], R88, gsb0 ;  /* 0x05e00000085879f0 */ /* 0x000fe20008002858 */
[----:B------:R-:W-:Y:S01]  /*6ea0*/  UIADD3.64 UR8, UR12, 0x5fe, URZ ;  /* 0x000005fe0c087897 */ /* 0x000fe2000fffe03f */
[----:B------:R-:W4:Y:S04]  /*6eb0*/  LDL.LU.64 R222, [R1+0x330] ;  /* 0x0003300001de7983 */ /* 0x000f280000300a00 */
[----:B------:R-:W2:Y:S04]  /*6ec0*/  LDL.LU.64 R218, [R1+0x328] ;  /* 0x0003280001da7983 */ /* 0x000ea80000300a00 */
[----:B-1----:R-:W2:Y:S04]  /*6ed0*/  LDL.LU.64 R214, [R1+0x320] ;  /* 0x0003200001d67983 */ /* 0x002ea80000300a00 */
[----:B------:R-:W2:Y:S04]  /*6ee0*/  LDL.LU.64 R212, [R1+0x318] ;  /* 0x0003180001d47983 */ /* 0x000ea80000300a00 */
[----:B------:R-:W2:Y:S04]  /*6ef0*/  LDL.LU.64 R18, [R1+0x310] ;  /* 0x0003100001127983 */ /* 0x000ea80000300a00 */
[----:B------:R-:W2:Y:S01]  /*6f00*/  LDL.LU.64 R14, [R1+0x308] ;  /* 0x00030800010e7983 */ /* 0x000ea20000300a00 */
[----:B------:R-:W-:-:S02]  /*6f10*/  WARPGROUP.DEPBAR.LE gsb0, 0x0 ;  /* 0x00008000000079c5 */ /* 0x000fc40000010000 */
[----:B------:R-:W-:-:S06]  /*6f20*/  WARPGROUP.ARRIVE ;  /* 0x00000000000079c5 */ /* 0x000fcc0000000000 */
[----:B------:R-:W-:Y:S03]  /*6f30*/  HGMMA.64x128x8.F32.TF32 R88, gdesc[UR28], R88, gsb0 ;  /* 0x05e000001c5879f0 */ /* 0x000fe60008002858 */
[----:B------:R-:W-:Y:S02]  /*6f40*/  WARPGROUP.DEPBAR.LE gsb0, 0x0 ;  /* 0x00008000000079c5 */ /* 0x000fe40000010000 */
[----:B------:R-:W-:-:S07]  /*6f50*/  WARPGROUP.ARRIVE ;  /* 0x00000000000079c5 */ /* 0x000fce0000000000 */
[----:B------:R-:W-:Y:S01]  /*6f60*/  HGMMA.64x128x8.F32.TF32 R88, gdesc[UR24], R88, gsb0 ;  /* 0x05e00000185879f0 */ /* 0x000fe20008002858 */
[----:B------:R-:W-:Y:S02]  /*6f70*/  UIADD3.64 UR24, UR12, 0x602, URZ ;  /* 0x000006020c187897 */ /* 0x000fe4000fffe03f */
[----:B------:R-:W-:Y:S02]  /*6f80*/  WARPGROUP.DEPBAR.LE gsb0, 0x0 ;  /* 0x00008000000079c5 */ /* 0x000fe40000010000 */
[----:B------:R-:W-:-:S07]  /*6f90*/  WARPGROUP.ARRIVE ;  /* 0x00000000000079c5 */ /* 0x000fce0000000000 */
[----:B------:R-:W-:Y:S03]  /*6fa0*/  HGMMA.64x128x8.F32.TF32 R88, gdesc[UR20], R88, gsb0 ;  /* 0x05e00000145879f0 */ /* 0x000fe60008002858 */
[----:B------:R-:W-:Y:S02]  /*6fb0*/  WARPGROUP.DEPBAR.LE gsb0, 0x0 ;  /* 0x00008000000079c5 */ /* 0x000fe40000010000 */
[----:B---3--:R-:W-:-:S07]  /*6fc0*/  WARPGROUP.ARRIVE ;  /* 0x00000000000079c5 */ /* 0x008fce0000000000 */
[----:B------:R-:W-:Y:S01]  /*6fd0*/  HGMMA.64x128x8.F32.TF32 R24, gdesc[UR8], R24, gsb0 ;  /* 0x05e00000081879f0 */ /* 0x000fe20008002818 */
[----:B------:R-:W-:Y:S01]  /*6fe0*/  UIADD3.64 UR8, UR12, 0x600, URZ ;  /* 0x000006000c087897 */ /* 0x000fe2000fffe03f */
[----:B------:R-:W-:Y:S01]  /*6ff0*/  UMOV UR10, UR14 ;  /* 0x0000000e000a7c82 */ /* 0x000fe20008000000 */
[----:B------:R-:W-:Y:S01]  /*7000*/  UMOV UR11, UR15 ;  /* 0x0000000f000b7c82 */ /* 0x000fe20008000000 */
[----:B----4-:R-:W-:-:S04]  /*7010*/  IMAD.WIDE R222, R0, 0x4, R222 ;  /* 0x0000000400de7825 */ /* 0x010fc800078e02de */
[----:B--2---:R-:W-:Y:S01]  /*7020*/  IMAD.WIDE R218, R0, 0x4, R218 ;  /* 0x0000000400da7825 */ /* 0x004fe200078e02da */
[----:B------:R1:W-:Y:S04]  /*7030*/  STL.64 [R1+0x330], R222 ;  /* 0x000330de01007387 */ /* 0x0003e80000100a00 */
[----:B------:R2:W-:Y:S04]  /*7040*/  STL.64 [R1+0x328], R218 ;  /* 0x000328da01007387 */ /* 0x0005e80000100a00 */
[----:B------:R-:W3:Y:S01]  /*7050*/  LDL.LU.64 R10, [R1+0x300] ;  /* 0x00030000010a7983 */ /* 0x000ee20000300a00 */
[----:B------:R-:W-:-:S02]  /*7060*/  WARPGROUP.DEPBAR.LE gsb0, 0x0 ;  /* 0x00008000000079c5 */ /* 0x000fc40000010000 */
[----:B------:R-:W-:-:S06]  /*7070*/  WARPGROUP.ARRIVE ;  /* 0x00000000000079c5 */ /* 0x000fcc0000000000 */
[----:B------:R-:W-:Y:S01]  /*7080*/  HGMMA.64x128x8.F32.TF32 R24, gdesc[UR8], R24, gsb0 ;  /* 0x05e00000081879f0 */ /* 0x000fe20008002818 */
[----:B------:R-:W-:Y:S01]  /*7090*/  UIADD3.64 UR12, UR12, 0x604, URZ ;  /* 0x000006040c0c7897 */ /* 0x000fe2000fffe03f */
[----:B------:R-:W-:Y:S01]  /*70a0*/  UMOV UR14, UR22 ;  /* 0x00000016000e7c82 */ /* 0x000fe20008000000 */
[----:B------:R-:W-:Y:S01]  /*70b0*/  UMOV UR15, UR23 ;  /* 0x00000017000f7c82 */ /* 0x000fe20008000000 */
[----:B------:R-:W-:Y:S02]  /*70c0*/  WARPGROUP.DEPBAR.LE gsb0, 0x0 ;  /* 0x00008000000079c5 */ /* 0x000fe40000010000 */
[----:B------:R-:W-:-:S06]  /*70d0*/  WARPGROUP.ARRIVE ;  /* 0x00000000000079c5 */ /* 0x000fcc0000000000 */
[----:B------:R-:W-:Y:S01]  /*70e0*/  HGMMA.64x128x8.F32.TF32 R24, gdesc[UR24], R24, gsb0 ;  /* 0x05e00000181879f0 */ /* 0x000fe20008002818 */
[----:B------:R-:W-:Y:S02]  /*70f0*/  SEL R5, RZ, 0x4, !P0 ;  /* 0x00000004ff057807 */ /* 0x000fe40004000000 */
[C---:B------:R-:W-:Y:S02]  /*7100*/  ISETP.GT.AND P0, PT, R2.reuse, 0x1, PT ;  /* 0x000000010200780c */ /* 0x040fe40003f04270 */
[----:B------:R-:W-:Y:S02]  /*7110*/  SEL R5, R5, RZ, !P5 ;  /* 0x000000ff05057207 */ /* 0x000fe40006800000 */
[----:B------:R-:W-:Y:S02]  /*7120*/  ISETP.GT.AND P1, PT, R2, 0x2, PT ;  /* 0x000000020200780c */ /* 0x000fe40003f24270 */
[----:B------:R-:W-:Y:S02]  /*7130*/  ISETP.NE.U32.AND P6, PT, R5, RZ, PT ;  /* 0x000000ff0500720c */ /* 0x000fe40003fc5070 */
[----:B------:R-:W-:-:S02]  /*7140*/  SEL R5, RZ, 0x4, !P0 ;  /* 0x00000004ff057807 */ /* 0x000fc40004000000 */
[----:B------:R-:W-:Y:S02]  /*7150*/  SEL R7, RZ, 0x4, !P1 ;  /* 0x00000004ff077807 */ /* 0x000fe40004800000 */
[----:B------:R-:W-:Y:S02]  /*7160*/  SEL R6, R5, RZ, !P5 ;  /* 0x000000ff05067207 */ /* 0x000fe40006800000 */
[----:B------:R-:W-:Y:S02]  /*7170*/  SEL R5, R7, RZ, !P5 ;  /* 0x000000ff07057207 */ /* 0x000fe40006800000 */
[C---:B------:R-:W-:Y:S02]  /*7180*/  ISETP.GT.AND P1, PT, R2.reuse, 0x3, PT ;  /* 0x000000030200780c */ /* 0x040fe40003f24270 */
[----:B------:R-:W-:Y:S02]  /*7190*/  ISETP.GT.AND P3, PT, R2, 0x4, PT ;  /* 0x000000040200780c */ /* 0x000fe40003f64270 */
[----:B------:R-:W-:-:S02]  /*71a0*/  ISETP.NE.U32.AND P0, PT, R5, RZ, PT ;  /* 0x000000ff0500720c */ /* 0x000fc40003f05070 */
[----:B------:R-:W-:Y:S02]  /*71b0*/  SEL R5, RZ, 0x4, !P1 ;  /* 0x00000004ff057807 */ /* 0x000fe40004800000 */
[----:B------:R-:W-:Y:S02]  /*71c0*/  SEL R7, RZ, 0x4, !P3 ;  /* 0x00000004ff077807 */ /* 0x000fe40005800000 */
[----:B------:R-:W-:Y:S01]  /*71d0*/  ISETP.NE.U32.AND P2, PT, R6, RZ, PT ;  /* 0x000000ff0600720c */ /* 0x000fe20003f45070 */
[----:B------:R-:W-:Y:S02]  /*71e0*/  WARPGROUP.DEPBAR.LE gsb0, 0x0 ;  /* 0x00008000000079c5 */ /* 0x000fe40000010000 */
[----:B------:R-:W-:-:S06]  /*71f0*/  WARPGROUP.ARRIVE ;  /* 0x00000000000079c5 */ /* 0x000fcc0000000000 */
[----:B------:R-:W-:Y:S01]  /*7200*/  HGMMA.64x128x8.F32.TF32 R24, gdesc[UR12], R24, gsb0 ;  /* 0x05e000000c1879f0 */ /* 0x000fe20008002818 */
[----:B------:R-:W-:Y:S02]  /*7210*/  SEL R6, R5, RZ, !P5 ;  /* 0x000000ff05067207 */ /* 0x000fe40006800000 */
[----:B------:R-:W-:Y:S02]  /*7220*/  SEL R5, R7, RZ, !P5 ;  /* 0x000000ff07057207 */ /* 0x000fe40006800000 */
[C---:B------:R-:W-:Y:S02]  /*7230*/  ISETP.GT.AND P3, PT, R2.reuse, 0x5, PT ;  /* 0x000000050200780c */ /* 0x040fe40003f64270 */
[----:B------:R-:W-:Y:S02]  /*7240*/  ISETP.NE.U32.AND P1, PT, R5, RZ, PT ;  /* 0x000000ff0500720c */ /* 0x000fe40003f25070 */
[----:B------:R-:W-:Y:S02]  /*7250*/  SEL R5, RZ, 0x4, !P3 ;  /* 0x00000004ff057807 */ /* 0x000fe40005800000 */
[----:B------:R-:W-:Y:S01]  /*7260*/  ISETP.GT.AND P3, PT, R2, 0x6, PT ;  /* 0x000000060200780c */ /* 0x000fe20003f64270 */
[----:B------:R-:W-:Y:S01]  /*7270*/  UIADD3 UR4, UR4, 0x1, URZ ;  /* 0x0000000104047890 */ /* 0x000fe2000fffe03f */
[----:B------:R-:W-:-:S02]  /*7280*/  ISETP.NE.U32.AND P4, PT, R6, RZ, PT ;  /* 0x000000ff0600720c */ /* 0x000fc40003f85070 */
[----:B------:R-:W-:Y:S01]  /*7290*/  SEL R6, RZ, 0x4, !P3 ;  /* 0x00000004ff067807 */ /* 0x000fe20005800000 */
[----:B------:R-:W-:-:S03]  /*72a0*/  UISETP.GT.AND UP0, UPT, UR4, 0x1, UPT ;  /* 0x000000010400788c */ /* 0x000fc6000bf04270 */
[----:B------:R-:W-:Y:S02]  /*72b0*/  SEL R22, R6, RZ, !P5 ;  /* 0x000000ff06167207 */ /* 0x000fe40006800000 */
[----:B------:R-:W4:Y:S01]  /*72c0*/  LDL.LU.64 R6, [R1+0x2f8] ;  /* 0x0002f80001067983 */ /* 0x000f220000300a00 */
[----:B------:R-:W-:Y:S01]  /*72d0*/  USEL UR4, UR4, URZ, !UP0 ;  /* 0x0000003f04047287 */ /* 0x000fe2000c000000 */
[----:B------:R-:W-:-:S03]  /*72e0*/  SEL R5, R5, RZ, !P5 ;  /* 0x000000ff05057207 */ /* 0x000fc60006800000 */
[----:B------:R-:W-:Y:S01]  /*72f0*/  ULEA UR5, UR4, UR7, 0xf ;  /* 0x0000000704057291 */ /* 0x000fe2000f8e783f */
[----:B------:R-:W-:Y:S01]  /*7300*/  IMAD.WIDE R214, R0, 0x4, R214 ;  /* 0x0000000400d67825 */ /* 0x000fe200078e02d6 */
[----:B------:R-:W-:-:S03]  /*7310*/  ISETP.NE.U32.AND P3, PT, R5, RZ, PT ;  /* 0x000000ff0500720c */ /* 0x000fc60003f65070 */
[C---:B------:R-:W-:Y:S01]  /*7320*/  IMAD.WIDE R212, R0.reuse, 0x4, R212 ;  /* 0x0000000400d47825 */ /* 0x040fe200078e02d4 */
[----:B------:R4:W-:Y:S03]  /*7330*/  STL.64 [R1+0x320], R214 ;  /* 0x000320d601007387 */ /* 0x0009e60000100a00 */
[----:B------:R-:W-:Y:S01]  /*7340*/  IMAD.WIDE R18, R0, 0x4, R18 ;  /* 0x0000000400127825 */ /* 0x000fe200078e0212 */
[----:B------:R4:W-:Y:S03]  /*7350*/  STL.64 [R1+0x318], R212 ;  /* 0x000318d401007387 */ /* 0x0009e60000100a00 */
[----:B------:R-:W-:Y:S02]  /*7360*/  VIADD R5, R252, UR5 ;  /* 0x00000005fc057c36 */ /* 0x000fe40008000000 */
[C---:B------:R-:W-:Y:S01]  /*7370*/  IMAD.WIDE R14, R0.reuse, 0x4, R14 ;  /* 0x00000004000e7825 */ /* 0x040fe200078e020e */
[----:B------:R4:W-:Y:S03]  /*7380*/  STL.64 [R1+0x310], R18 ;  /* 0x0003101201007387 */ /* 0x0009e60000100a00 */
[----:B---3--:R-:W-:Y:S01]  /*7390*/  IMAD.WIDE R10, R0, 0x4, R10 ;  /* 0x00000004000a7825 */ /* 0x008fe200078e020a */
[----:B------:R3:W-:Y:S01]  /*73a0*/  STL.64 [R1+0x308], R14 ;  /* 0x0003080e01007387 */ /* 0x0007e20000100a00 */
[----:B------:R-:W-:-:S02]  /*73b0*/  WARPGROUP.DEPBAR.LE gsb0, 0x0 ;  /* 0x00008000000079c5 */ /* 0x000fc40000010000 */
[----:B------:R-:W-:Y:S06]  /*73c0*/  BAR.SYNC.DEFER_BLOCKING 0x0 ;  /* 0x0000000000007b1d */ /* 0x000fec0000010000 */
[----:B------:R-:W-:Y:S01]  /*73d0*/  @!PT LDS RZ, [RZ] ;  /* 0x00000000fffff984 */ /* 0x000fe20000000800 */
[----:B------:R-:W-:Y:S01]  /*73e0*/  @!PT LDS RZ, [RZ] ;  /* 0x00000000fffff984 */ /* 0x000fe20000000800 */
[----:B------:R-:W-:Y:S01]  /*73f0*/  @!PT LDS RZ, [RZ] ;  /* 0x00000000fffff984 */ /* 0x000fe20000000800 */
[----:B------:R-:W-:Y:S04]  /*7400*/  LDGSTS.E [R5], desc[UR18][R222.64], P6 ;  /* 0x00000000de057fae */ /* 0x000fe8000b121852 */
[----:B------:R-:W-:Y:S04]  /*7410*/  LDGSTS.E [R5+0x4000], desc[UR18][R218.64], P6 ;  /* 0x04000000da057fae */ /* 0x000fe8000b121852 */
[----:B------:R-:W-:Y:S04]  /*7420*/  LDGSTS.E [R5+0x4], desc[UR18][R214.64], P2 ;  /* 0x00004000d6057fae */ /* 0x000fe80009121852 */
[----:B-1----:R-:W3:Y:S04]  /*7430*/  LDL.LU.64 R222, [R1+0x2f0] ;  /* 0x0002f00001de7983 */ /* 0x002ee80000300a00 */
[----:B------:R-:W-:Y:S04]  /*7440*/  STL.64 [R1+0x300], R10 ;  /* 0x0003000a01007387 */ /* 0x000fe80000100a00 */
[----:B--2---:R-:W2:Y:S04]  /*7450*/  LDL.LU.64 R218, [R1+0x2e8] ;  /* 0x0002e80001da7983 */ /* 0x004ea80000300a00 */
[----:B------:R-:W-:Y:S04]  /*7460*/  LDGSTS.E [R5+0x4004], desc[UR18][R212.64], P2 ;  /* 0x04004000d4057fae */ /* 0x000fe80009121852 */
[----:B------:R-:W-:Y:S04]  /*7470*/  LDGSTS.E [R5+0x8], desc[UR18][R18.64], P0 ;  /* 0x0000800012057fae */ /* 0x000fe80008121852 */
[----:B------:R-:W-:Y:S01]  /*7480*/  LDGSTS.E [R5+0x4008], desc[UR18][R14.64], P0 ;  /* 0x040080000e057fae */ /* 0x000fe20008121852 */
[----:B------:R-:W-:-:S03]  /*7490*/  ISETP.GT.AND P0, PT, R2, 0x8, PT ;  /* 0x000000080200780c */ /* 0x000fc60003f04270 */
[----:B------:R-:W-:Y:S01]  /*74a0*/  LDGSTS.E [R5+0xc], desc[UR18][R10.64], P4 ;  /* 0x0000c0000a057fae */ /* 0x000fe2000a121852 */
[----:B------:R-:W-:-:S04]  /*74b0*/  ISETP.GT.AND P6, PT, R2, 0x7, PT ;  /* 0x000000070200780c */ /* 0x000fc80003fc4270 */
[----:B------:R-:W-:-:S04]  /*74c0*/  SEL R23, RZ, 0x4, !P6 ;  /* 0x00000004ff177807 */ /* 0x000fc80007000000 */
[----:B------:R-:W-:-:S04]  /*74d0*/  SEL R23, R23, RZ, !P5 ;  /* 0x000000ff17177207 */ /* 0x000fc80006800000 */
[----:B------:R-:W-:Y:S01]  /*74e0*/  ISETP.NE.U32.AND P2, PT, R23, RZ, PT ;  /* 0x000000ff1700720c */ /* 0x000fe20003f45070 */
[----:B----4-:R-:W-:-:S05]  /*74f0*/  IMAD.WIDE R6, R0, 0x4, R6 ;  /* 0x0000000400067825 */ /* 0x010fca00078e0206 */
[----:B------:R1:W-:Y:S04]  /*7500*/  LDGSTS.E [R5+0x400c], desc[UR18][R6.64], P4 ;  /* 0x0400c00006057fae */ /* 0x0003e8000a121852 */
[----:B------:R4:W-:Y:S04]  /*7510*/  STL.64 [R1+0x2f8], R6 ;  /* 0x0002f80601007387 */ /* 0x0009e80000100a00 */
[----:B------:R-:W2:Y:S01]  /*7520*/  LDL.LU.64 R214, [R1+0x2e0] ;  /* 0x0002e00001d67983 */ /* 0x000ea20000300a00 */
[----:B-1----:R-:W-:-:S03]  /*7530*/  SEL R5, RZ, 0x4, !P0 ;  /* 0x00000004ff057807 */ /* 0x002fc60004000000 */
[----:B------:R-:W2:Y:S01]  /*7540*/  LDL.LU.64 R212, [R1+0x2d8] ;  /* 0x0002d80001d47983 */ /* 0x000ea20000300a00 */
[C---:B------:R-:W-:Y:S02]  /*7550*/  ISETP.GT.AND P0, PT, R2.reuse, 0x9, PT ;  /* 0x000000090200780c */ /* 0x040fe40003f04270 */
[----:B------:R-:W-:Y:S01]  /*7560*/  SEL R5, R5, RZ, !P5 ;  /* 0x000000ff05057207 */ /* 0x000fe20006800000 */
[----:B------:R-:W2:Y:S03]  /*7570*/  LDL.LU.64 R18, [R1+0x2d0] ;  /* 0x0002d00001127983 */ /* 0x000ea60000300a00 */
[----:B------:R-:W-:Y:S01]  /*7580*/  ISETP.NE.U32.AND P6, PT, R5, RZ, PT ;  /* 0x000000ff0500720c */ /* 0x000fe20003fc5070 */
[----:B---3--:R-:W3:Y:S01]  /*7590*/  LDL.LU.64 R14, [R1+0x2c8] ;  /* 0x0002c800010e7983 */ /* 0x008ee20000300a00 */
[----:B------:R-:W-:Y:S02]  /*75a0*/  SEL R5, RZ, 0x4, !P0 ;  /* 0x00000004ff057807 */ /* 0x000fe40004000000 */
[----:B------:R-:W-:-:S02]  /*75b0*/  ISETP.GT.AND P0, PT, R2, 0xa, PT ;  /* 0x0000000a0200780c */ /* 0x000fc40003f04270 */
[----:B------:R-:W-:Y:S02]  /*75c0*/  SEL R5, R5, RZ, !P5 ;  /* 0x000000ff05057207 */ /* 0x000fe40006800000 */
[----:B----4-:R-:W-:Y:S02]  /*75d0*/  SEL R6, RZ, 0x4, !P0 ;  /* 0x00000004ff067807 */ /* 0x010fe40004000000 */
[----:B------:R-:W-:Y:S02]  /*75e0*/  LOP3.LUT R7, R252, 0x10, RZ, 0x3c, !PT ;  /* 0x00000010fc077812 */ /* 0x000fe400078e3cff */
[----:B------:R-:W-:Y:S02]  /*75f0*/  ISETP.NE.U32.AND P0, PT, R5, RZ, PT ;  /* 0x000000ff0500720c */ /* 0x000fe40003f05070 */
[----:B------:R-:W-:Y:S01]  /*7600*/  SEL R23, R6, RZ, !P5 ;  /* 0x000000ff06177207 */ /* 0x000fe20006800000 */
[----:B------:R-:W-:Y:S02]  /*7610*/  VIADD R5, R7, UR5 ;  /* 0x0000000507057c36 */ /* 0x000fe40008000000 */
[----:B------:R-:W-:-:S05]  /*7620*/  IMAD.WIDE R222, R0, 0x4, R222 ;  /* 0x0000000400de7825 */ /* 0x000fca00078e02de */
[----:B------:R1:W-:Y:S01]  /*7630*/  STL.64 [R1+0x2f0], R222 ;  /* 0x0002f0de01007387 */ /* 0x0003e20000100a00 */
[----:B--2---:R-:W-:-:S03]  /*7640*/  IMAD.WIDE R218, R0, 0x4, R218 ;  /* 0x0000000400da7825 */ /* 0x004fc600078e02da */
[----:B------:R-:W2:Y:S04]  /*7650*/  LDL.LU.64 R10, [R1+0x2c0] ;  /* 0x0002c000010a7983 */ /* 0x000ea80000300a00 */
[----:B------:R4:W-:Y:S04]  /*7660*/  STL.64 [R1+0x2e8], R218 ;  /* 0x0002e8da01007387 */ /* 0x0009e80000100a00 */
[----:B------:R-:W4:Y:S04]  /*7670*/  LDL.LU.64 R6, [R1+0x2b8] ;  /* 0x0002b80001067983 */ /* 0x000f280000300a00 */
[----:B------:R-:W-:Y:S04]  /*7680*/  LDGSTS.E [R5], desc[UR18][R222.64], P1 ;  /* 0x00000000de057fae */ /* 0x000fe80008921852 */
[----:B------:R-:W-:Y:S01]  /*7690*/  LDGSTS.E [R5+0x4000], desc[UR18][R218.64], P1 ;  /* 0x04000000da057fae */ /* 0x000fe20008921852 */
[----:B------:R-:W-:-:S04]  /*76a0*/  IMAD.WIDE R214, R0, 0x4, R214 ;  /* 0x0000000400d67825 */ /* 0x000fc800078e02d6 */
[----:B------:R-:W-:Y:S01]  /*76b0*/  IMAD.WIDE R212, R0, 0x4, R212 ;  /* 0x0000000400d47825 */ /* 0x000fe200078e02d4 */
[----:B------:R-:W-:Y:S04]  /*76c0*/  LDGSTS.E [R5+0x4], desc[UR18][R214.64], P3 ;  /* 0x00004000d6057fae */ /* 0x000fe80009921852 */
[----:B------:R-:W-:Y:S01]  /*76d0*/  LDGSTS.E [R5+0x4004], desc[UR18][R212.64], P3 ;  /* 0x04004000d4057fae */ /* 0x000fe20009921852 */
[----:B------:R-:W-:Y:S01]  /*76e0*/  ISETP.NE.U32.AND P3, PT, R22, RZ, PT ;  /* 0x000000ff1600720c */ /* 0x000fe20003f65070 */
[C---:B------:R-:W-:Y:S02]  /*76f0*/  IMAD.WIDE R18, R0.reuse, 0x4, R18 ;  /* 0x0000000400127825 */ /* 0x040fe400078e0212 */
[----:B------:R4:W-:Y:S02]  /*7700*/  STL.64 [R1+0x2e0], R214 ;  /* 0x0002e0d601007387 */ /* 0x0009e40000100a00 */
[----:B---3--:R-:W-:-:S02]  /*7710*/  IMAD.WIDE R14, R0, 0x4, R14 ;  /* 0x00000004000e7825 */ /* 0x008fc400078e020e */
[----:B------:R3:W-:Y:S04]  /*7720*/  STL.64 [R1+0x2d8], R212 ;  /* 0x0002d8d401007387 */ /* 0x0007e80000100a00 */
[----:B------:R3:W-:Y:S04]  /*7730*/  STL.64 [R1+0x2d0], R18 ;  /* 0x0002d01201007387 */ /* 0x0007e80000100a00 */
[----:B------:R3:W-:Y:S04]  /*7740*/  STL.64 [R1+0x2c8], R14 ;  /* 0x0002c80e01007387 */ /* 0x0007e80000100a00 */
[----:B-1----:R-:W3:Y:S04]  /*7750*/  LDL.LU.64 R222, [R1+0x2b0] ;  /* 0x0002b00001de7983 */ /* 0x002ee80000300a00 */
[----:B------:R-:W-:Y:S04]  /*7760*/  LDGSTS.E [R5+0x8], desc[UR18][R18.64], P3 ;  /* 0x0000800012057fae */ /* 0x000fe80009921852 */
[----:B------:R-:W-:Y:S01]  /*7770*/  LDGSTS.E [R5+0x4008], desc[UR18][R14.64], P3 ;  /* 0x040080000e057fae */ /* 0x000fe20009921852 */
[----:B--2---:R-:W-:-:S05]  /*7780*/  IMAD.WIDE R10, R0, 0x4, R10 ;  /* 0x00000004000a7825 */ /* 0x004fca00078e020a */
[----:B------:R1:W-:Y:S01]  /*7790*/  STL.64 [R1+0x2c0], R10 ;  /* 0x0002c00a01007387 */ /* 0x0003e20000100a00 */
[----:B----4-:R-:W-:-:S03]  /*77a0*/  IMAD.WIDE R6, R0, 0x4, R6 ;  /* 0x0000000400067825 */ /* 0x010fc600078e0206 */
[----:B------:R-:W2:Y:S04]  /*77b0*/  LDL.LU.64 R218, [R1+0x2a8] ;  /* 0x0002a80001da7983 */ /* 0x000ea80000300a00 */
[----:B------:R4:W-:Y:S04]  /*77c0*/  STL.64 [R1+0x2b8], R6 ;  /* 0x0002b80601007387 */ /* 0x0009e80000100a00 */
[----:B------:R-:W2:Y:S04]  /*77d0*/  LDL.LU.64 R214, [R1+0x2a0] ;  /* 0x0002a00001d67983 */ /* 0x000ea80000300a00 */
[----:B---3--:R-:W3:Y:S04]  /*77e0*/  LDL.LU.64 R212, [R1+0x298] ;  /* 0x0002980001d47983 */ /* 0x008ee80000300a00 */
[----:B------:R-:W3:Y:S04]  /*77f0*/  LDL.LU.64 R18, [R1+0x290] ;  /* 0x0002900001127983 */ /* 0x000ee80000300a00 */
[----:B------:R-:W3:Y:S04]  /*7800*/  LDL.LU.64 R14, [R1+0x288] ;  /* 0x00028800010e7983 */ /* 0x000ee80000300a00 */
[----:B------:R-:W-:Y:S01]  /*7810*/  LDGSTS.E [R5+0xc], desc[UR18][R10.64], P2 ;  /* 0x0000c0000a057fae */ /* 0x000fe20009121852 */
[----:B------:R-:W-:-:S02]  /*7820*/  ISETP.GT.AND P3, PT, R2, 0xc, PT ;  /* 0x0000000c0200780c */ /* 0x000fc40003f64270 */
[----:B------:R-:W-:Y:S01]  /*7830*/  ISETP.GT.AND P4, PT, R2, 0xb, PT ;  /* 0x0000000b0200780c */ /* 0x000fe20003f84270 */
[----:B------:R4:W-:Y:S04]  /*7840*/  LDGSTS.E [R5+0x400c], desc[UR18][R6.64], P2 ;  /* 0x0400c00006057fae */ /* 0x0009e80009121852 */
[----:B-1----:R-:W3:Y:S01]  /*7850*/  LDL.LU.64 R10, [R1+0x280] ;  /* 0x00028000010a7983 */ /* 0x002ee20000300a00 */
[----:B------:R-:W-:Y:S02]  /*7860*/  ISETP.NE.U32.AND P1, PT, R23, RZ, PT ;  /* 0x000000ff1700720c */ /* 0x000fe40003f25070 */
[----:B----4-:R-:W-:Y:S01]  /*7870*/  SEL R5, RZ, 0x4, !P3 ;  /* 0x00000004ff057807 */ /* 0x010fe20005800000 */
[----:B------:R-:W4:Y:S01]  /*7880*/  LDL.LU.64 R6, [R1+0x278] ;  /* 0x0002780001067983 */ /* 0x000f220000300a00 */
[----:B------:R-:W-:-:S02]  /*7890*/  SEL R23, RZ, 0x4, !P4 ;  /* 0x00000004ff177807 */ /* 0x000fc40006000000 */
[----:B------:R-:W-:Y:S02]  /*78a0*/  SEL R5, R5, RZ, !P5 ;  /* 0x000000ff05057207 */ /* 0x000fe40006800000 */
[----:B------:R-:W-:Y:S02]  /*78b0*/  ISETP.GT.AND P2, PT, R2, 0xd, PT ;  /* 0x0000000d0200780c */ /* 0x000fe40003f44270 */
[----:B------:R-:W-:Y:S02]  /*78c0*/  SEL R23, R23, RZ, !P5 ;  /* 0x000000ff17177207 */ /* 0x000fe40006800000 */
[----:B------:R-:W-:Y:S02]  /*78d0*/  ISETP.NE.U32.AND P3, PT, R5, RZ, PT ;  /* 0x000000ff0500720c */ /* 0x000fe40003f65070 */
[----:B------:R-:W-:Y:S02]  /*78e0*/  SEL R5, RZ, 0x4, !P2 ;  /* 0x00000004ff057807 */ /* 0x000fe40005000000 */
[----:B------:R-:W-:-:S02]  /*78f0*/  ISETP.NE.U32.AND P4, PT, R23, RZ, PT ;  /* 0x000000ff1700720c */ /* 0x000fc40003f85070 */
[----:B------:R-:W-:Y:S02]  /*7900*/  ISETP.GT.AND P2, PT, R2, 0xe, PT ;  /* 0x0000000e0200780c */ /* 0x000fe40003f44270 */
[----:B------:R-:W-:Y:S02]  /*7910*/  SEL R5, R5, RZ, !P5 ;  /* 0x000000ff05057207 */ /* 0x000fe40006800000 */
[----:B------:R-:W-:Y:S02]  /*7920*/  LOP3.LUT R23, R252, 0x20, RZ, 0x3c, !PT ;  /* 0x00000020fc177812 */ /* 0x000fe400078e3cff */
[----:B------:R-:W-:Y:S02]  /*7930*/  SEL R22, RZ, 0x4, !P2 ;  /* 0x00000004ff167807 */ /* 0x000fe40005000000 */
[----:B------:R-:W-:Y:S01]  /*7940*/  ISETP.NE.U32.AND P2, PT, R5, RZ, PT ;  /* 0x000000ff0500720c */ /* 0x000fe20003f45070 */
[----:B------:R-:W-:Y:S02]  /*7950*/  VIADD R5, R23, UR5 ;  /* 0x0000000517057c36 */ /* 0x000fe40008000000 */
[----:B------:R-:W-:-:S05]  /*7960*/  IMAD.WIDE R222, R0, 0x4, R222 ;  /* 0x0000000400de7825 */ /* 0x000fca00078e02de */
[----:B------:R1:W-:Y:S04]  /*7970*/  STL.64 [R1+0x2b0], R222 ;  /* 0x0002b0de01007387 */ /* 0x0003e80000100a00 */
[----:B------:R-:W-:Y:S01]  /*7980*/  LDGSTS.E [R5], desc[UR18][R222.64], P6 ;  /* 0x00000000de057fae */ /* 0x000fe2000b121852 */
[----:B--2---:R-:W-:-:S04]  /*7990*/  IMAD.WIDE R218, R0, 0x4, R218 ;  /* 0x0000000400da7825 */ /* 0x004fc800078e02da */
[C---:B------:R-:W-:Y:S01]  /*79a0*/  IMAD.WIDE R214, R0.reuse, 0x4, R214 ;  /* 0x0000000400d67825 */ /* 0x040fe200078e02d6 */
[----:B------:R2:W-:Y:S03]  /*79b0*/  STL.64 [R1+0x2a8], R218 ;  /* 0x0002a8da01007387 */ /* 0x0005e60000100a00 */
[C---:B---3--:R-:W-:Y:S01]  /*79c0*/  IMAD.WIDE R212, R0.reuse, 0x4, R212 ;  /* 0x0000000400d47825 */ /* 0x048fe200078e02d4 */
[----:B------:R3:W-:Y:S03]  /*79d0*/  STL.64 [R1+0x2a0], R214 ;  /* 0x0002a0d601007387 */ /* 0x0007e60000100a00 */
[C---:B------:R-:W-:Y:S01]  /*79e0*/  IMAD.WIDE R18, R0.reuse, 0x4, R18 ;  /* 0x0000000400127825 */ /* 0x040fe200078e0212 */
[----:B------:R3:W-:Y:S03]  /*79f0*/  STL.64 [R1+0x298], R212 ;  /* 0x000298d401007387 */ /* 0x0007e60000100a00 */
[C---:B------:R-:W-:Y:S01]  /*7a00*/  IMAD.WIDE R14, R0.reuse, 0x4, R14 ;  /* 0x00000004000e7825 */ /* 0x040fe200078e020e */
[----:B------:R3:W-:Y:S04]  /*7a10*/  STL.64 [R1+0x290], R18 ;  /* 0x0002901201007387 */ /* 0x0007e80000100a00 */
[----:B------:R3:W-:Y:S04]  /*7a20*/  STL.64 [R1+0x288], R14 ;  /* 0x0002880e01007387 */ /* 0x0007e80000100a00 */
[----:B-1----:R-:W3:Y:S04]  /*7a30*/  LDL.LU.64 R222, [R1+0x270] ;  /* 0x0002700001de7983 */ /* 0x002ee80000300a00 */
[----:B------:R-:W-:Y:S01]  /*7a40*/  LDGSTS.E [R5+0x4000], desc[UR18][R218.64], P6 ;  /* 0x04000000da057fae */ /* 0x000fe2000b121852 */
[----:B------:R-:W-:-:S03]  /*7a50*/  IMAD.WIDE R10, R0, 0x4, R10 ;  /* 0x00000004000a7825 */ /* 0x000fc600078e020a */
[----:B------:R-:W-:Y:S04]  /*7a60*/  LDGSTS.E [R5+0x4], desc[UR18][R214.64], P0 ;  /* 0x00004000d6057fae */ /* 0x000fe80008121852 */
[----:B------:R-:W-:Y:S04]  /*7a70*/  STL.64 [R1+0x280], R10 ;  /* 0x0002800a01007387 */ /* 0x000fe80000100a00 */
[----:B--2---:R-:W2:Y:S01]  /*7a80*/  LDL.LU.64 R218, [R1+0x268] ;  /* 0x0002680001da7983 */ /* 0x004ea20000300a00 */
[----:B----4-:R-:W-:-:S03]  /*7a90*/  IMAD.WIDE R6, R0, 0x4, R6 ;  /* 0x0000000400067825 */ /* 0x010fc600078e0206 */
[----:B------:R-:W-:Y:S04]  /*7aa0*/  LDGSTS.E [R5+0x4004], desc[UR18][R212.64], P0 ;  /* 0x04004000d4057fae */ /* 0x000fe80008121852 */
[----:B------:R-:W-:Y:S04]  /*7ab0*/  LDGSTS.E [R5+0x8], desc[UR18][R18.64], P1 ;  /* 0x0000800012057fae */ /* 0x000fe80008921852 */
[----:B------:R-:W-:Y:S01]  /*7ac0*/  LDGSTS.E [R5+0x4008], desc[UR18][R14.64], P1 ;  /* 0x040080000e057fae */ /* 0x000fe20008921852 */
[----:B------:R-:W-:-:S03]  /*7ad0*/  ISETP.GT.AND P1, PT, R2, 0x10, PT ;  /* 0x000000100200780c */ /* 0x000fc60003f24270 */
[----:B------:R-:W-:Y:S04]  /*7ae0*/  LDGSTS.E [R5+0xc], desc[UR18][R10.64], P4 ;  /* 0x0000c0000a057fae */ /* 0x000fe8000a121852 */
[----:B------:R1:W-:Y:S01]  /*7af0*/  LDGSTS.E [R5+0x400c], desc[UR18][R6.64], P4 ;  /* 0x0400c00006057fae */ /* 0x0003e2000a121852 */
[----:B------:R-:W-:-:S03]  /*7b00*/  ISETP.GT.AND P6, PT, R2, 0xf, PT ;  /* 0x0000000f0200780c */ /* 0x000fc60003fc4270 */
[----:B------:R4:W-:Y:S01]  /*7b10*/  STL.64 [R1+0x278], R6 ;  /* 0x0002780601007387 */ /* 0x0009e20000100a00 */
[----:B------:R-:W-:-:S03]  /*7b20*/  SEL R23, RZ, 0x4, !P6 ;  /* 0x00000004ff177807 */ /* 0x000fc60007000000 */
[----:B---3--:R-:W3:Y:S01]  /*7b30*/  LDL.LU.64 R214, [R1+0x260] ;  /* 0x0002600001d67983 */ /* 0x008ee20000300a00 */
[----:B-1----:R-:W-:-:S03]  /*7b40*/  SEL R5, RZ, 0x4, !P1 ;  /* 0x00000004ff057807 */ /* 0x002fc60004800000 */
[----:B------:R-:W3:Y:S01]  /*7b50*/  LDL.LU.64 R212, [R1+0x258] ;  /* 0x0002580001d47983 */ /* 0x000ee20000300a00 */
[C---:B------:R-:W-:Y:S02]  /*7b60*/  ISETP.GT.AND P1, PT, R2.reuse, 0x11, PT ;  /* 0x000000110200780c */ /* 0x040fe40003f24270 */
[----:B------:R-:W-:Y:S01]  /*7b70*/  SEL R5, R5, RZ, !P5 ;  /* 0x000000ff05057207 */ /* 0x000fe20006800000 */
[----:B------:R-:W3:Y:S03]  /*7b80*/  LDL.LU.64 R18, [R1+0x250] ;  /* 0x0002500001127983 */ /* 0x000ee60000300a00 */
[----:B------:R-:W-:Y:S01]  /*7b90*/  ISETP.NE.U32.AND P6, PT, R5, RZ, PT ;  /* 0x000000ff0500720c */ /* 0x000fe20003fc5070 */
[----:B------:R-:W3:Y:S01]  /*7ba0*/  LDL.LU.64 R14, [R1+0x248] ;  /* 0x00024800010e7983 */ /* 0x000ee20000300a00 */
[----:B------:R-:W-:Y:S02]  /*7bb0*/  SEL R5, RZ, 0x4, !P1 ;  /* 0x00000004ff057807 */ /* 0x000fe40004800000 */
[----:B------:R-:W-:-:S02]  /*7bc0*/  ISETP.GT.AND P1, PT, R2, 0x12, PT ;  /* 0x000000120200780c */ /* 0x000fc40003f24270 */
[----:B------:R-:W-:Y:S02]  /*7bd0*/  SEL R23, R23, RZ, !P5 ;  /* 0x000000ff17177207 */ /* 0x000fe40006800000 */
[----:B------:R-:W-:Y:S02]  /*7be0*/  SEL R5, R5, RZ, !P5 ;  /* 0x000000ff05057207 */ /* 0x000fe40006800000 */
[----:B----4-:R-:W-:Y:S02]  /*7bf0*/  SEL R6, RZ, 0x4, !P1 ;  /* 0x00000004ff067807 */ /* 0x010fe40004800000 */
[----:B------:R-:W-:Y:S02]  /*7c00*/  LOP3.LUT R7, R252, 0x30, RZ, 0x3c, !PT ;  /* 0x00000030fc077812 */ /* 0x000fe400078e3cff */
[----:B------:R-:W-:Y:S02]  /*7c10*/  ISETP.NE.U32.AND P0, PT, R23, RZ, PT ;  /* 0x000000ff1700720c */ /* 0x000fe40003f05070 */
[----:B------:R-:W-:Y:S01]  /*7c20*/  ISETP.NE.U32.AND P1, PT, R5, RZ, PT ;  /* 0x000000ff0500720c */ /* 0x000fe20003f25070 */
[----:B------:R-:W-:Y:S01]  /*7c30*/  VIADD R5, R7, UR5 ;  /* 0x0000000507057c36 */ /* 0x000fe20008000000 */
[----:B------:R-:W-:Y:S01]  /*7c40*/  SEL R23, R6, RZ, !P5 ;  /* 0x000000ff06177207 */ /* 0x000fe20006800000 */
[----:B------:R-:W-:-:S05]  /*7c50*/  IMAD.WIDE R222, R0, 0x4, R222 ;  /* 0x0000000400de7825 */ /* 0x000fca00078e02de */
[----:B------:R1:W-:Y:S04]  /*7c60*/  STL.64 [R1+0x270], R222 ;  /* 0x000270de01007387 */ /* 0x0003e80000100a00 */
[----:B------:R-:W4:Y:S01]  /*7c70*/  LDL.LU.64 R10, [R1+0x240] ;  /* 0x00024000010a7983 */ /* 0x000f220000300a00 */
[----:B--2---:R-:W-:Y:S01]  /*7c80*/  IMAD.WIDE R218, R0, 0x4, R218 ;  /* 0x0000000400da7825 */ /* 0x004fe200078e02da */
[----:B------:R-:W-:Y:S02]  /*7c90*/  SEL R22, R22, RZ, !P5 ;  /* 0x000000ff16167207 */ /* 0x000fe40006800000 */
[----:B------:R-:W-:Y:S04]  /*7ca0*/  LDGSTS.E [R5], desc[UR18][R222.64], P3 ;  /* 0x00000000de057fae */ /* 0x000fe80009921852 */
[----:B------:R2:W-:Y:S04]  /*7cb0*/  STL.64 [R1+0x268], R218 ;  /* 0x000268da01007387 */ /* 0x0005e80000100a00 */
[----:B------:R-:W2:Y:S01]  /*7cc0*/  LDL.LU.64 R6, [R1+0x238] ;  /* 0x0002380001067983 */ /* 0x000ea20000300a00 */
[----:B------:R-:W-:-:S03]  /*7cd0*/  ISETP.GT.AND P4, PT, R2, 0x13, PT ;  /* 0x000000130200780c */ /* 0x000fc60003f84270 */
[----:B------:R-:W-:Y:S01]  /*7ce0*/  LDGSTS.E [R5+0x4000], desc[UR18][R218.64], P3 ;  /* 0x04000000da057fae */ /* 0x000fe20009921852 */
[----:B------:R-:W-:Y:S02]  /*7cf0*/  ISETP.NE.U32.AND P3, PT, R23, RZ, PT ;  /* 0x000000ff1700720c */ /* 0x000fe40003f65070 */
[----:B------:R-:W-:Y:S01]  /*7d00*/  SEL R23, RZ, 0x4, !P4 ;  /* 0x00000004ff177807 */ /* 0x000fe20006000000 */
[----:B---3--:R-:W-:-:S04]  /*7d10*/  IMAD.WIDE R214, R0, 0x4, R214 ;  /* 0x0000000400d67825 */ /* 0x008fc800078e02d6 */
[C---:B------:R-:W-:Y:S01]  /*7d20*/  IMAD.WIDE R212, R0.reuse, 0x4, R212 ;  /* 0x0000000400d47825 */ /* 0x040fe200078e02d4 */
[----:B------:R-:W-:Y:S03]  /*7d30*/  LDGSTS.E [R5+0x4], desc[UR18][R214.64], P2 ;  /* 0x00004000d6057fae */ /* 0x000fe60009121852 */
[----:B------:R-:W-:Y:S01]  /*7d40*/  IMAD.WIDE R18, R0, 0x4, R18 ;  /* 0x0000000400127825 */ /* 0x000fe200078e0212 */
[----:B------:R-:W-:Y:S01]  /*7d50*/  LDGSTS.E [R5+0x4004], desc[UR18][R212.64], P2 ;  /* 0x04004000d4057fae */ /* 0x000fe20009121852 */
[----:B------:R-:W-:Y:S02]  /*7d60*/  ISETP.NE.U32.AND P2, PT, R22, RZ, PT ;  /* 0x000000ff1600720c */ /* 0x000fe40003f45070 */
[----:B------:R-:W-:Y:S01]  /*7d70*/  IMAD.WIDE R14, R0, 0x4, R14 ;  /* 0x00000004000e7825 */ /* 0x000fe200078e020e */
[----:B------:R3:W-:Y:S01]  /*7d80*/  STL.64 [R1+0x260], R214 ;  /* 0x000260d601007387 */ /* 0x0007e20000100a00 */
[----:B------:R-:W-:-:S03]  /*7d90*/  SEL R23, R23, RZ, !P5 ;  /* 0x000000ff17177207 */ /* 0x000fc60006800000 */
[----:B------:R3:W-:Y:S04]  /*7da0*/  STL.64 [R1+0x258], R212 ;  /* 0x000258d401007387 */ /* 0x0007e80000100a00 */
[----:B------:R3:W-:Y:S04]  /*7db0*/  STL.64 [R1+0x250], R18 ;  /* 0x0002501201007387 */ /* 0x0007e80000100a00 */
[----:B------:R-:W-:Y:S04]  /*7dc0*/  STL.64 [R1+0x248], R14 ;  /* 0x0002480e01007387 */ /* 0x000fe80000100a00 */
[----:B-1----:R-:W3:Y:S01]  /*7dd0*/  LDL.LU.64 R222, [R1+0x230] ;  /* 0x0002300001de7983 */ /* 0x002ee20000300a00 */
[----:B------:R-:W-:-:S03]  /*7de0*/  ISETP.NE.U32.AND P4, PT, R23, RZ, PT ;  /* 0x000000ff1700720c */ /* 0x000fc60003f85070 */
[----:B------:R-:W-:Y:S04]  /*7df0*/  LDGSTS.E [R5+0x8], desc[UR18][R18.64], P2 ;  /* 0x0000800012057fae */ /* 0x000fe80009121852 */
[----:B------:R-:W-:Y:S01]  /*7e00*/  LDGSTS.E [R5+0x4008], desc[UR18][R14.64], P2 ;  /* 0x040080000e057fae */ /* 0x000fe20009121852 */
[----:B----4-:R-:W-:-:S05]  /*7e10*/  IMAD.WIDE R10, R0, 0x4, R10 ;  /* 0x00000004000a7825 */ /* 0x010fca00078e020a */
[----:B------:R1:W-:Y:S04]  /*7e20*/  STL.64 [R1+0x240], R10 ;  /* 0x0002400a01007387 */ /* 0x0003e80000100a00 */
[----:B--2---:R-:W2:Y:S04]  /*7e30*/  LDL.LU.64 R218, [R1+0x228] ;  /* 0x0002280001da7983 */ /* 0x004ea80000300a00 */
[----:B------:R-:W-:Y:S01]  /*7e40*/  LDGSTS.E [R5+0xc], desc[UR18][R10.64], P0 ;  /* 0x0000c0000a057fae */ /* 0x000fe20008121852 */
[----:B------:R-:W-:-:S05]  /*7e50*/  IMAD.WIDE R6, R0, 0x4, R6 ;  /* 0x0000000400067825 */ /* 0x000fca00078e0206 */
[----:B------:R4:W-:Y:S04]  /*7e60*/  STL.64 [R1+0x238], R6 ;  /* 0x0002380601007387 */ /* 0x0009e80000100a00 */
[----:B---3--:R-:W3:Y:S04]  /*7e70*/  LDL.LU.64 R214, [R1+0x220] ;  /* 0x0002200001d67983 */ /* 0x008ee80000300a00 */
[----:B------:R-:W3:Y:S04]  /*7e80*/  LDL.LU.64 R212, [R1+0x218] ;  /* 0x0002180001d47983 */ /* 0x000ee80000300a00 */
[----:B------:R-:W3:Y:S04]  /*7e90*/  LDL.LU.64 R22, [R1+0x210] ;  /* 0x0002100001167983 */ /* 0x000ee80000300a00 */
[----:B------:R-:W3:Y:S04]  /*7ea0*/  LDL.LU.64 R18, [R1+0x208] ;  /* 0x0002080001127983 */ /* 0x000ee80000300a00 */
[----:B-1----:R-:W3:Y:S04]  /*7eb0*/  LDL.LU.64 R10, [R1+0x200] ;  /* 0x00020000010a7983 */ /* 0x002ee80000300a00 */
[----:B------:R-:W3:Y:S01]  /*7ec0*/  LDL.LU.64 R14, [R1+0x1f8] ;  /* 0x0001f800010e7983 */ /* 0x000ee20000300a00 */
[----:B------:R-:W-:-:S03]  /*7ed0*/  ISETP.GT.AND P2, PT, R2, 0x14, PT ;  /* 0x000000140200780c */ /* 0x000fc60003f44270 */
[----:B------:R1:W-:Y:S02]  /*7ee0*/  LDGSTS.E [R5+0x400c], desc[UR18][R6.64], P0 ;  /* 0x0400c00006057fae */ /* 0x0003e40008121852 */
[----:B-1----:R-:W-:Y:S02]  /*7ef0*/  SEL R5, RZ, 0x4, !P2 ;  /* 0x00000004ff057807 */ /* 0x002fe40005000000 */
[----:B------:R-:W-:Y:S02]  /*7f00*/  ISETP.GT.AND P2, PT, R2, 0x15, PT ;  /* 0x000000150200780c */ /* 0x000fe40003f44270 */
[----:B------:R-:W-:-:S04]  /*7f10*/  SEL R5, R5, RZ, !P5 ;  /* 0x000000ff05057207 */ /* 0x000fc80006800000 */
[----:B------:R-:W-:Y:S02]  /*7f20*/  ISETP.NE.U32.AND P0, PT, R5, RZ, PT ;  /* 0x000000ff0500720c */ /* 0x000fe40003f05070 */
[----:B------:R-:W-:Y:S01]  /*7f30*/  SEL R5, RZ, 0x4, !P2 ;  /* 0x00000004ff057807 */ /* 0x000fe20005000000 */
[----:B------:R-:W-:Y:S01]  /*7f40*/  IMAD.WIDE R222, R0, 0x4, R222 ;  /* 0x0000000400de7825 */ /* 0x000fe200078e02de */
[----:B------:R-:W-:Y:S02]  /*7f50*/  ISETP.GT.AND P2, PT, R2, 0x16, PT ;  /* 0x000000160200780c */ /* 0x000fe40003f44270 */
[----:B------:R-:W-:Y:S02]  /*7f60*/  SEL R5, R5, RZ, !P5 ;  /* 0x000000ff05057207 */ /* 0x000fe40006800000 */
[----:B----4-:R-:W-:Y:S01]  /*7f70*/  LOP3.LUT R7, R252, 0x40, RZ, 0x3c, !PT ;  /* 0x00000040fc077812 */ /* 0x010fe200078e3cff */
[----:B------:R-:W-:Y:S01]  /*7f80*/  STL.64 [R1+0x230], R222 ;  /* 0x000230de01007387 */ /* 0x000fe20000100a00 */
[----:B------:R-:W-:-:S02]  /*7f90*/  SEL R6, RZ, 0x4, !P2 ;  /* 0x00000004ff067807 */ /* 0x000fc40005000000 */
[----:B------:R-:W-:Y:S01]  /*7fa0*/  ISETP.NE.U32.AND P2, PT, R5, RZ, PT ;  /* 0x000000ff0500720c */ /* 0x000fe20003f45070 */
[----:B------:R-:W-:-:S05]  /*7fb0*/  VIADD R5, R7, UR5 ;  /* 0x0000000507057c36 */ /* 0x000fca0008000000 */
[----:B------:R-:W-:Y:S01]  /*7fc0*/  LDGSTS.E [R5], desc[UR18][R222.64], P6 ;  /* 0x00000000de057fae */ /* 0x000fe2000b121852 */
[----:B--2---:R-:W-:-:S05]  /*7fd0*/  IMAD.WIDE R218, R0, 0x4, R218 ;  /* 0x0000000400da7825 */ /* 0x004fca00078e02da */
[----:B------:R1:W-:Y:S04]  /*7fe0*/  STL.64 [R1+0x228], R218 ;  /* 0x000228da01007387 */ /* 0x0003e80000100a00 */
[----:B------:R-:W-:Y:S01]  /*7ff0*/  LDGSTS.E [R5+0x4000], desc[UR18][R218.64], P6 ;  /* 0x04000000da057fae */ /* 0x000fe2000b121852 */
[----:B---3--:R-:W-:-:S04]  /*8000*/  IMAD.WIDE R214, R0, 0x4, R214 ;  /* 0x0000000400d67825 */ /* 0x008fc800078e02d6 */
[C---:B------:R-:W-:Y:S01]  /*8010*/  IMAD.WIDE R212, R0.reuse, 0x4, R212 ;  /* 0x0000000400d47825 */ /* 0x040fe200078e02d4 */
[----:B------:R-:W-:Y:S03]  /*8020*/  STL.64 [R1+0x220], R214 ;  /* 0x000220d601007387 */ /* 0x000fe60000100a00 */
[C---:B------:R-:W-:Y:S01]  /*8030*/  IMAD.WIDE R22, R0.reuse, 0x4, R22 ;  /* 0x0000000400167825 */ /* 0x040fe200078e0216 */
[----:B------:R-:W-:Y:S03]  /*8040*/  STL.64 [R1+0x218], R212 ;  /* 0x000218d401007387 */ /* 0x000fe60000100a00 */
[C---:B------:R-:W-:Y:S01]  /*8050*/  IMAD.WIDE R18, R0.reuse, 0x4, R18 ;  /* 0x0000000400127825 */ /* 0x040fe200078e0212 */
[----:B------:R-:W-:Y:S03]  /*8060*/  STL.64 [R1+0x210], R22 ;  /* 0x0002101601007387 */ /* 0x000fe60000100a00 */
[C---:B------:R-:W-:Y:S01]  /*8070*/  IMAD.WIDE R10, R0.reuse, 0x4, R10 ;  /* 0x00000004000a7825 */ /* 0x040fe200078e020a */
[----:B------:R-:W-:Y:S04]  /*8080*/  STL.64 [R1+0x208], R18 ;  /* 0x0002081201007387 */ /* 0x000fe80000100a00 */
[----:B------:R-:W2:Y:S04]  /*8090*/  LDL.LU.64 R226, [R1+0x1f0] ;  /* 0x0001f00001e27983 */ /* 0x000ea80000300a00 */
[----:B------:R3:W-:Y:S04]  /*80a0*/  STL.64 [R1+0x200], R10 ;  /* 0x0002000a01007387 */ /* 0x0007e80000100a00 */
[----:B-1----:R-:W4:Y:S01]  /*80b0*/  LDL.LU.64 R218, [R1+0x1e8] ;  /* 0x0001e80001da7983 */ /* 0x002f220000300a00 */
[----:B------:R-:W-:-:S03]  /*80c0*/  IMAD.WIDE R14, R0, 0x4, R14 ;  /* 0x00000004000e7825 */ /* 0x000fc600078e020e */
[----:B------:R-:W-:Y:S04]  /*80d0*/  LDGSTS.E [R5+0x4], desc[UR18][R214.64], P1 ;  /* 0x00004000d6057fae */ /* 0x000fe80008921852 */
[----:B------:R-:W-:Y:S04]  /*80e0*/  LDGSTS.E [R5+0x4004], desc[UR18][R212.64], P1 ;  /* 0x04004000d4057fae */ /* 0x000fe80008921852 */
[----:B------:R-:W-:Y:S04]  /*80f0*/  LDGSTS.E [R5+0x8], desc[UR18][R22.64], P3 ;  /* 0x0000800016057fae */ /* 0x000fe80009921852 */
[----:B------:R-:W-:Y:S04]  /*8100*/  LDGSTS.E [R5+0x4008], desc[UR18][R18.64], P3 ;  /* 0x0400800012057fae */ /* 0x000fe80009921852 */
[----:B------:R1:W-:Y:S04]  /*8110*/  STL.64 [R1+0x1f8], R14 ;  /* 0x0001f80e01007387 */ /* 0x0003e80000100a00 */
[----:B------:R-:W-:Y:S01]  /*8120*/  LDGSTS.E [R5+0xc], desc[UR18][R10.64], P4 ;  /* 0x0000c0000a057fae */ /* 0x000fe2000a121852 */
[----:B------:R-:W-:-:S02]  /*8130*/  ISETP.GT.AND P3, PT, R2, 0x18, PT ;  /* 0x000000180200780c */ /* 0x000fc40003f64270 */
[----:B------:R-:W-:Y:S01]  /*8140*/  ISETP.GT.AND P6, PT, R2, 0x17, PT ;  /* 0x000000170200780c */ /* 0x000fe20003fc4270 */
[----:B------:R1:W-:Y:S04]  /*8150*/  LDGSTS.E [R5+0x400c], desc[UR18][R14.64], P4 ;  /* 0x0400c0000e057fae */ /* 0x0003e8000a121852 */
[----:B---3--:R-:W3:Y:S04]  /*8160*/  LDL.LU.64 R10, [R1+0x1e0] ;  /* 0x0001e000010a7983 */ /* 0x008ee80000300a00 */
[----:B------:R-:W3:Y:S04]  /*8170*/  LDL.LU.64 R222, [R1+0x1d8] ;  /* 0x0001d80001de7983 */ /* 0x000ee80000300a00 */
[----:B------:R-:W3:Y:S01]  /*8180*/  LDL.LU.64 R214, [R1+0x1d0] ;  /* 0x0001d00001d67983 */ /* 0x000ee20000300a00 */
[----:B-1----:R-:W-:-:S02]  /*8190*/  SEL R5, RZ, 0x4, !P3 ;  /* 0x00000004ff057807 */ /* 0x002fc40005800000 */
[----:B------:R-:W-:Y:S02]  /*81a0*/  SEL R7, R6, RZ, !P5 ;  /* 0x000000ff06077207 */ /* 0x000fe40006800000 */
[----:B------:R-:W-:Y:S02]  /*81b0*/  SEL R6, RZ, 0x4, !P6 ;  /* 0x00000004ff067807 */ /* 0x000fe40007000000 */
[----:B------:R-:W-:Y:S02]  /*81c0*/  SEL R5, R5, RZ, !P5 ;  /* 0x000000ff05057207 */ /* 0x000fe40006800000 */
[----:B------:R-:W-:Y:S02]  /*81d0*/  ISETP.GT.AND P3, PT, R2, 0x19, PT ;  /* 0x000000190200780c */ /* 0x000fe40003f64270 */
[----:B------:R-:W-:Y:S02]  /*81e0*/  SEL R6, R6, RZ, !P5 ;  /* 0x000000ff06067207 */ /* 0x000fe40006800000 */
[----:B------:R-:W-:-:S02]  /*81f0*/  ISETP.NE.U32.AND P6, PT, R5, RZ, PT ;  /* 0x000000ff0500720c */ /* 0x000fc40003fc5070 */
[----:B------:R-:W-:Y:S02]  /*8200*/  SEL R5, RZ, 0x4, !P3 ;  /* 0x00000004ff057807 */ /* 0x000fe40005800000 */
[----:B------:R-:W-:Y:S02]  /*8210*/  LOP3.LUT R15, R252, 0x50, RZ, 0x3c, !PT ;  /* 0x00000050fc0f7812 */ /* 0x000fe400078e3cff */
[----:B------:R-:W-:Y:S02]  /*8220*/  ISETP.NE.U32.AND P1, PT, R6, RZ, PT ;  /* 0x000000ff0600720c */ /* 0x000fe40003f25070 */
[----:B------:R-:W-:Y:S02]  /*8230*/  SEL R6, R5, RZ, !P5 ;  /* 0x000000ff05067207 */ /* 0x000fe40006800000 */
[----:B------:R-:W-:Y:S02]  /*8240*/  IADD3 R5, R15, UR5, RZ ;  /* 0x000000050f057c10 */ /* 0x000fe4000fffe0ff */
[----:B------:R-:W-:-:S04]  /*8250*/  ISETP.GT.AND P3, PT, R2, 0x1a, PT ;  /* 0x0000001a0200780c */ /* 0x000fc80003f64270 */
[----:B------:R-:W-:Y:S02]  /*8260*/  SEL R14, RZ, 0x4, !P3 ;  /* 0x00000004ff0e7807 */ /* 0x000fe40005800000 */
[----:B------:R-:W-:Y:S02]  /*8270*/  ISETP.GT.AND P3, PT, R2, 0x1b, PT ;  /* 0x0000001b0200780c */ /* 0x000fe40003f64270 */
[----:B------:R-:W-:Y:S01]  /*8280*/  SEL R14, R14, RZ, !P5 ;  /* 0x000000ff0e0e7207 */ /* 0x000fe20006800000 */
[----:B--2---:R-:W-:-:S05]  /*8290*/  IMAD.WIDE R226, R0, 0x4, R226 ;  /* 0x0000000400e27825 */ /* 0x004fca00078e02e2 */
[----:B------:R-:W-:Y:S01]  /*82a0*/  STL.64 [R1+0x1f0], R226 ;  /* 0x0001f0e201007387 */ /* 0x000fe20000100a00 */
[----:B----4-:R-:W-:-:S03]  /*82b0*/  IMAD.WIDE R218, R0, 0x4, R218 ;  /* 0x0000000400da7825 */ /* 0x010fc600078e02da */
[----:B------:R-:W2:Y:S04]  /*82c0*/  LDL.LU.64 R212, [R1+0x1c8] ;  /* 0x0001c80001d47983 */ /* 0x000ea80000300a00 */
[----:B------:R-:W-:Y:S04]  /*82d0*/  STL.64 [R1+0x1e8], R218 ;  /* 0x0001e8da01007387 */ /* 0x000fe80000100a00 */
[----:B------:R-:W4:Y:S04]  /*82e0*/  LDL.LU.64 R22, [R1+0x1c0] ;  /* 0x0001c00001167983 */ /* 0x000f280000300a00 */
[----:B------:R-:W4:Y:S04]  /*82f0*/  LDL.LU.64 R18, [R1+0x1b8] ;  /* 0x0001b80001127983 */ /* 0x000f280000300a00 */
[----:B------:R-:W-:Y:S04]  /*8300*/  LDGSTS.E [R5], desc[UR18][R226.64], P0 ;  /* 0x00000000e2057fae */ /* 0x000fe80008121852 */
[----:B------:R1:W-:Y:S01]  /*8310*/  LDGSTS.E [R5+0x4000], desc[UR18][R218.64], P0 ;  /* 0x04000000da057fae */ /* 0x0003e20008121852 */
[----:B---3--:R-:W-:-:S05]  /*8320*/  IMAD.WIDE R10, R0, 0x4, R10 ;  /* 0x00000004000a7825 */ /* 0x008fca00078e020a */
[----:B------:R3:W-:Y:S04]  /*8330*/  STL.64 [R1+0x1e0], R10 ;  /* 0x0001e00a01007387 */ /* 0x0007e80000100a00 */
[----:B------:R-:W-:Y:S04]  /*8340*/  LDGSTS.E [R5+0x4], desc[UR18][R10.64], P2 ;  /* 0x000040000a057fae */ /* 0x000fe80009121852 */
[----:B---3--:R-:W3:Y:S01]  /*8350*/  LDL.LU.64 R10, [R1+0x1b0] ;  /* 0x0001b000010a7983 */ /* 0x008ee20000300a00 */
[----:B------:R-:W-:Y:S01]  /*8360*/  ISETP.NE.U32.AND P0, PT, R14, RZ, PT ;  /* 0x000000ff0e00720c */ /* 0x000fe20003f05070 */
[----:B------:R-:W-:Y:S01]  /*8370*/  IMAD.WIDE R222, R0, 0x4, R222 ;  /* 0x0000000400de7825 */ /* 0x000fe200078e02de */
[----:B------:R-:W-:-:S04]  /*8380*/  SEL R14, RZ, 0x4, !P3 ;  /* 0x00000004ff0e7807 */ /* 0x000fc80005800000 */
[----:B-1----:R-:W-:Y:S01]  /*8390*/  SEL R218, R14, RZ, !P5 ;  /* 0x000000ff0eda7207 */ /* 0x002fe20006800000 */
[----:B------:R-:W-:Y:S04]  /*83a0*/  STL.64 [R1+0x1d8], R222 ;  /* 0x0001d8de01007387 */ /* 0x000fe80000100a00 */
[----:B------:R-:W3:Y:S01]  /*83b0*/  LDL.LU.64 R14, [R1+0x1a8] ;  /* 0x0001a800010e7983 */ /* 0x000ee20000300a00 */
[----:B------:R-:W-:Y:S01]  /*83c0*/  LOP3.LUT R4, R4, 0xfffffffb, RZ, 0xc0, !PT ;  /* 0xfffffffb04047812 */ /* 0x000fe200078ec0ff */
[----:B------:R-:W-:Y:S02]  /*83d0*/  IMAD.WIDE R214, R0, 0x4, R214 ;  /* 0x0000000400d67825 */ /* 0x000fe400078e02d6 */
[----:B------:R-:W-:Y:S01]  /*83e0*/  LDGSTS.E [R5+0x4004], desc[UR18][R222.64], P2 ;  /* 0x04004000de057fae */ /* 0x000fe20009121852 */
[----:B------:R-:W-:-:S02]  /*83f0*/  @P0 LOP3.LUT R4, R4, 0x4, RZ, 0xfc, !PT ;  /* 0x0000000404040812 */ /* 0x000fc400078efcff */
[----:B------:R-:W-:Y:S02]  /*8400*/  ISETP.NE.U32.AND P0, PT, R7, RZ, PT ;  /* 0x000000ff0700720c */ /* 0x000fe40003f05070 */
[----:B------:R-:W-:-:S11]  /*8410*/  ISETP.GT.AND P2, PT, R2, 0x1c, PT ;  /* 0x0000001c0200780c */ /* 0x000fd60003f44270 */
[----:B------:R-:W-:Y:S04]  /*8420*/  LDGSTS.E [R5+0x8], desc[UR18][R214.64], P0 ;  /* 0x00008000d6057fae */ /* 0x000fe80008121852 */
[----:B------:R1:W-:Y:S01]  /*8430*/  STL.64 [R1+0x1d0], R214 ;  /* 0x0001d0d601007387 */ /* 0x0003e20000100a00 */
[----:B------:R-:W-:Y:S02]  /*8440*/  ISETP.NE.U32.AND P4, PT, R218, RZ, PT ;  /* 0x000000ffda00720c */ /* 0x000fe40003f85070 */
[----:B------:R-:W-:-:S11]  /*8450*/  LOP3.LUT R4, R4, 0xfffffff7, RZ, 0xc0, !PT ;  /* 0xfffffff704047812 */ /* 0x000fd600078ec0ff */
[----:B------:R-:W-:Y:S01]  /*8460*/  @P4 LOP3.LUT R4, R4, 0x8, RZ, 0xfc, !PT ;  /* 0x0000000804044812 */ /* 0x000fe200078efcff */
[----:B--2---:R-:W-:-:S05]  /*8470*/  IMAD.WIDE R212, R0, 0x4, R212 ;  /* 0x0000000400d47825 */ /* 0x004fca00078e02d4 */
[----:B------:R-:W-:Y:S01]  /*8480*/  LDGSTS.E [R5+0x4008], desc[UR18][R212.64], P0 ;  /* 0x04008000d4057fae */ /* 0x000fe20008121852 */
[----:B----4-:R-:W-:-:S04]  /*8490*/  IMAD.WIDE R22, R0, 0x4, R22 ;  /* 0x0000000400167825 */ /* 0x010fc800078e0216 */
[----:B------:R-:W-:Y:S01]  /*84a0*/  IMAD.WIDE R18, R0, 0x4, R18 ;  /* 0x0000000400127825 */ /* 0x000fe200078e0212 */
[----:B------:R-:W-:Y:S04]  /*84b0*/  LDGSTS.E [R5+0xc], desc[UR18][R22.64], P1 ;  /* 0x0000c00016057fae */ /* 0x000fe80008921852 */
[----:B------:R2:W-:Y:S01]  /*84c0*/  LDGSTS.E [R5+0x400c], desc[UR18][R18.64], P1 ;  /* 0x0400c00012057fae */ /* 0x0005e20008921852 */
[----:B------:R-:W-:Y:S02]  /*84d0*/  ISETP.GT.AND P1, PT, R2, 0x1d, PT ;  /* 0x0000001d0200780c */ /* 0x000fe40003f24270 */
[----:B--2---:R-:W-:-:S04]  /*84e0*/  SEL R5, RZ, 0x4, !P2 ;  /* 0x00000004ff057807 */ /* 0x004fc80005000000 */
[----:B------:R-:W-:Y:S01]  /*84f0*/  SEL R5, R5, RZ, !P5 ;  /* 0x000000ff05057207 */ /* 0x000fe20006800000 */
[----:B------:R-:W-:Y:S03]  /*8500*/  STL.64 [R1+0x1c8], R212 ;  /* 0x0001c8d401007387 */ /* 0x000fe60000100a00 */
[----:B------:R-:W-:Y:S02]  /*8510*/  ISETP.NE.U32.AND P3, PT, R5, RZ, PT ;  /* 0x000000ff0500720c */ /* 0x000fe40003f65070 */
[----:B------:R-:W-:Y:S02]  /*8520*/  SEL R5, RZ, 0x4, !P1 ;  /* 0x00000004ff057807 */ /* 0x000fe40004800000 */
[----:B------:R-:W-:Y:S01]  /*8530*/  ISETP.GT.AND P1, PT, R2, 0x1e, PT ;  /* 0x0000001e0200780c */ /* 0x000fe20003f24270 */
[----:B------:R2:W-:Y:S01]  /*8540*/  STL.64 [R1+0x1c0], R22 ;  /* 0x0001c01601007387 */ /* 0x0005e20000100a00 */
[----:B------:R-:W-:-:S03]  /*8550*/  SEL R5, R5, RZ, !P5 ;  /* 0x000000ff05057207 */ /* 0x000fc60006800000 */
[----:B------:R4:W-:Y:S01]  /*8560*/  STL.64 [R1+0x1b8], R18 ;  /* 0x0001b81201007387 */ /* 0x0009e20000100a00 */
[----:B------:R-:W-:-:S03]  /*8570*/  ISETP.NE.U32.AND P2, PT, R5, RZ, PT ;  /* 0x000000ff0500720c */ /* 0x000fc60003f45070 */
[----:B-1----:R-:W3:Y:S04]  /*8580*/  LDL.LU.64 R214, [R1+0x1a0] ;  /* 0x0001a00001d67983 */ /* 0x002ee80000300a00 */
[----:B--2---:R-:W2:Y:S01]  /*8590*/  LDL.LU.64 R22, [R1+0x198] ;  /* 0x0001980001167983 */ /* 0x004ea20000300a00 */
[----:B----4-:R-:W-:Y:S02]  /*85a0*/  SEL R18, RZ, 0x4, !P1 ;  /* 0x00000004ff127807 */ /* 0x010fe40004800000 */
[----:B------:R-:W-:Y:S02]  /*85b0*/  ISETP.GT.AND P1, PT, R2, 0x1f, PT ;  /* 0x0000001f0200780c */ /* 0x000fe40003f24270 */
[----:B------:R-:W-:Y:S02]  /*85c0*/  SEL R5, R18, RZ, !P5 ;  /* 0x000000ff12057207 */ /* 0x000fe40006800000 */
[----:B------:R-:W-:-:S02]  /*85d0*/  LOP3.LUT R18, R252, 0x60, RZ, 0x3c, !PT ;  /* 0x00000060fc127812 */ /* 0x000fc400078e3cff */
[----:B------:R-:W-:Y:S01]  /*85e0*/  SEL R7, RZ, 0x4, !P1 ;  /* 0x00000004ff077807 */ /* 0x000fe20004800000 */
[----:B---3--:R-:W-:Y:S01]  /*85f0*/  IMAD.WIDE R10, R0, 0x4, R10 ;  /* 0x00000004000a7825 */ /* 0x008fe200078e020a */
[----:B------:R-:W-:-:S03]  /*8600*/  ISETP.NE.U32.AND P1, PT, R5, RZ, PT ;  /* 0x000000ff0500720c */ /* 0x000fc60003f25070 */
[----:B------:R-:W-:Y:S01]  /*8610*/  VIADD R5, R18, UR5 ;  /* 0x0000000512057c36 */ /* 0x000fe20008000000 */
[----:B------:R1:W-:Y:S04]  /*8620*/  STL.64 [R1+0x1b0], R10 ;  /* 0x0001b00a01007387 */ /* 0x0003e80000100a00 */
[----:B------:R1:W-:Y:S02]  /*8630*/  LDGSTS.E [R5], desc[UR18][R10.64], P6 ;  /* 0x000000000a057fae */ /* 0x0003e4000b121852 */
[----:B-1----:R-:W1:Y:S01]  /*8640*/  S2R R10, SR_TID.X ;  /* 0x00000000000a7919 */ /* 0x002e620000002100 */
[----:B------:R-:W-:Y:S01]  /*8650*/  IMAD.WIDE R14, R0, 0x4, R14 ;  /* 0x00000004000e7825 */ /* 0x000fe200078e020e */
[----:B------:R-:W-:-:S04]  /*8660*/  SEL R7, R7, RZ, !P5 ;  /* 0x000000ff07077207 */ /* 0x000fc80006800000 */
[----:B------:R3:W-:Y:S04]  /*8670*/  STL.64 [R1+0x1a8], R14 ;  /* 0x0001a80e01007387 */ /* 0x0007e80000100a00 */
[----:B------:R4:W-:Y:S01]  /*8680*/  LDGSTS.E [R5+0x4000], desc[UR18][R14.64], P6 ;  /* 0x040000000e057fae */ /* 0x0009e2000b121852 */
[----:B------:R-:W-:Y:S02]  /*8690*/  ISETP.NE.U32.AND P6, PT, R7, RZ, PT ;  /* 0x000000ff0700720c */ /* 0x000fe40003fc5070 */
[----:B------:R-:W-:Y:S01]  /*86a0*/  ISETP.NE.U32.AND P0, PT, R6, RZ, PT ;  /* 0x000000ff0600720c */ /* 0x000fe20003f05070 */
[----:B---3--:R-:W4:Y:S04]  /*86b0*/  LDL.LU.64 R14, [R1+0x190] ;  /* 0x00019000010e7983 */ /* 0x008f280000300a00 */
[----:B------:R-:W3:Y:S01]  /*86c0*/  LDL.LU.64 R212, [R1+0x188] ;  /* 0x0001880001d47983 */ /* 0x000ee20000300a00 */
[----:B-1----:R-:W-:-:S04]  /*86d0*/  LOP3.LUT R10, R10, 0x1f, RZ, 0xc0, !PT ;  /* 0x0000001f0a0a7812 */ /* 0x002fc800078ec0ff */
[----:B------:R-:W-:Y:S02]  /*86e0*/  ISETP.GE.AND P4, PT, R10, R2, PT ;  /* 0x000000020a00720c */ /* 0x000fe40003f86270 */
[----:B------:R-:W3:Y:S04]  /*86f0*/  LDL.LU.64 R10, [R1+0x180] ;  /* 0x00018000010a7983 */ /* 0x000ee80000300a00 */
[----:B------:R-:W3:Y:S01]  /*8700*/  LDL.LU.64 R6, [R1+0x178] ;  /* 0x0001780001067983 */ /* 0x000ee20000300a00 */
[----:B------:R-:W-:Y:S02]  /*8710*/  SEL R18, RZ, 0x4, P4 ;  /* 0x00000004ff127807 */ /* 0x000fe40002000000 */
[----:B------:R-:W-:Y:S01]  /*8720*/  LOP3.LUT P4, RZ, R4, 0x8, RZ, 0xc0, !PT ;  /* 0x0000000804ff7812 */ /* 0x000fe2000788c0ff */
[----:B------:R-:W-:-:S04]  /*8730*/  IMAD.WIDE R214, R0, 0x4, R214 ;  /* 0x0000000400d67825 */ /* 0x000fc800078e02d6 */
[----:B--2---:R-:W-:Y:S01]  /*8740*/  IMAD.WIDE R22, R0, 0x4, R22 ;  /* 0x0000000400167825 */ /* 0x004fe200078e0216 */
[----:B------:R-:W-:Y:S04]  /*8750*/  LDGSTS.E [R5+0x4], desc[UR18][R214.64], P0 ;  /* 0x00004000d6057fae */ /* 0x000fe80008121852 */
[----:B------:R1:W-:Y:S01]  /*8760*/  LDGSTS.E [R5+0x4004], desc[UR18][R22.64], P0 ;  /* 0x0400400016057fae */ /* 0x0003e20008121852 */
[----:B------:R-:W-:-:S03]  /*8770*/  LOP3.LUT P0, RZ, R4, 0x4, RZ, 0xc0, !PT ;  /* 0x0000000404ff7812 */ /* 0x000fc6000780c0ff */
[----:B------:R-:W-:Y:S04]  /*8780*/  STL.64 [R1+0x1a0], R214 ;  /* 0x0001a0d601007387 */ /* 0x000fe80000100a00 */
[----:B------:R2:W-:Y:S04]  /*8790*/  STL.64 [R1+0x198], R22 ;  /* 0x0001981601007387 */ /* 0x0005e80000100a00 */
[----:B------:R-:W2:Y:S04]  /*87a0*/  LDL.LU.64 R234, [R1+0x170] ;  /* 0x0001700001ea7983 */ /* 0x000ea80000300a00 */
[----:B------:R-:W2:Y:S04]  /*87b0*/  LDL.LU.64 R230, [R1+0x168] ;  /* 0x0001680001e67983 */ /* 0x000ea80000300a00 */
[----:B------:R-:W2:Y:S04]  /*87c0*/  LDL.LU.64 R226, [R1+0x160] ;  /* 0x0001600001e27983 */ /* 0x000ea80000300a00 */
[----:B------:R-:W2:Y:S04]  /*87d0*/  LDL.LU.64 R222, [R1+0x158] ;  /* 0x0001580001de7983 */ /* 0x000ea80000300a00 */
[----:B------:R-:W2:Y:S01]  /*87e0*/  LDL.LU.64 R218, [R1+0x150] ;  /* 0x0001500001da7983 */ /* 0x000ea20000300a00 */
[----:B------:R-:W-:Y:S01]  /*87f0*/  SEL R4, R18, RZ, !P5 ;  /* 0x000000ff12047207 */ /* 0x000fe20006800000 */
[----:B----4-:R-:W-:-:S04]  /*8800*/  IMAD.WIDE R14, R0, 0x4, R14 ;  /* 0x00000004000e7825 */ /* 0x010fc800078e020e */
[C---:B---3--:R-:W-:Y:S01]  /*8810*/  IMAD.WIDE R212, R0.reuse, 0x4, R212 ;  /* 0x0000000400d47825 */ /* 0x048fe200078e02d4 */
[----:B------:R3:W-:Y:S04]  /*8820*/  STL.64 [R1+0x190], R14 ;  /* 0x0001900e01007387 */ /* 0x0007e80000100a00 */
[----:B------:R4:W-:Y:S04]  /*8830*/  STL.64 [R1+0x188], R212 ;  /* 0x000188d401007387 */ /* 0x0009e80000100a00 */
[----:B--2---:R-:W1:Y:S01]  /*8840*/  LDL.LU.64 R22, [R1+0x148] ;  /* 0x0001480001167983 */ /* 0x004e620000300a00 */
[----:B------:R-:W-:-:S03]  /*8850*/  IMAD.WIDE R10, R0, 0x4, R10 ;  /* 0x00000004000a7825 */ /* 0x000fc600078e020a */
[----:B------:R2:W-:Y:S01]  /*8860*/  LDGSTS.E [R5+0x8], desc[UR18][R14.64], P0 ;  /* 0x000080000e057fae */ /* 0x0005e20008121852 */
[----:B------:R-:W-:-:S03]  /*8870*/  IMAD.WIDE R6, R0, 0x4, R6 ;  /* 0x0000000400067825 */ /* 0x000fc600078e0206 */
[----:B------:R-:W-:Y:S04]  /*8880*/  STL.64 [R1+0x180], R10 ;  /* 0x0001800a01007387 */ /* 0x000fe80000100a00 */
[----:B------:R-:W2:Y:S04]  /*8890*/  LDL.LU.64 R18, [R1+0x140] ;  /* 0x0001400001127983 */ /* 0x000ea80000300a00 */
[----:B------:R4:W-:Y:S04]  /*88a0*/  STL.64 [R1+0x178], R6 ;  /* 0x0001780601007387 */ /* 0x0009e80000100a00 */
[----:B---3--:R-:W3:Y:S01]  /*88b0*/  LDL.LU.64 R14, [R1+0x138] ;  /* 0x00013800010e7983 */ /* 0x008ee20000300a00 */
[----:B------:R-:W-:-:S02]  /*88c0*/  ISETP.NE.U32.AND P5, PT, R4, RZ, PT ;  /* 0x000000ff0400720c */ /* 0x000fc40003fa5070 */
[----:B------:R-:W-:Y:S01]  /*88d0*/  LOP3.LUT R4, R252, 0x70, RZ, 0x3c, !PT ;  /* 0x00000070fc047812 */ /* 0x000fe200078e3cff */
[----:B------:R3:W-:Y:S04]  /*88e0*/  LDGSTS.E [R5+0x4008], desc[UR18][R212.64], P0 ;  /* 0x04008000d4057fae */ /* 0x0007e80008121852 */
[----:B------:R-:W-:Y:S01]  /*88f0*/  LDGSTS.E [R5+0xc], desc[UR18][R10.64], P4 ;  /* 0x0000c0000a057fae */ /* 0x000fe2000a121852 */
[----:B------:R-:W-:-:S03]  /*8900*/  VIADD R4, R4, UR5 ;  /* 0x0000000504047c36 */ /* 0x000fc60008000000 */
[----:B------:R-:W3:Y:S04]  /*8910*/  LDL.LU.64 R214, [R1+0x130] ;  /* 0x0001300001d67983 */ /* 0x000ee80000300a00 */
[----:B------:R3:W-:Y:S04]  /*8920*/  LDGSTS.E [R5+0x400c], desc[UR18][R6.64], P4 ;  /* 0x0400c00006057fae */ /* 0x0007e8000a121852 */
[----:B----4-:R-:W4:Y:S04]  /*8930*/  LDL.LU.64 R212, [R1+0x120] ;  /* 0x0001200001d47983 */ /* 0x010f280000300a00 */
[----:B------:R-:W4:Y:S04]  /*8940*/  LDL.LU.64 R6, [R1+0x110] ;  /* 0x0001100001067983 */ /* 0x000f280000300a00 */
[----:B------:R-:W4:Y:S01]  /*8950*/  LDL.LU.64 R10, [R1+0x100] ;  /* 0x00010000010a7983 */ /* 0x000f220000300a00 */
[----:B------:R-:W-:-:S04]  /*8960*/  IMAD.WIDE R234, R0, 0x4, R234 ;  /* 0x0000000400ea7825 */ /* 0x000fc800078e02ea */
[C---:B------:R-:W-:Y:S01]  /*8970*/  IMAD.WIDE R230, R0.reuse, 0x4, R230 ;  /* 0x0000000400e67825 */ /* 0x040fe200078e02e6 */
[----:B------:R1:W-:Y:S03]  /*8980*/  STL.64 [R1+0x170], R234 ;  /* 0x000170ea01007387 */ /* 0x0003e60000100a00 */
[C---:B------:R-:W-:Y:S01]  /*8990*/  IMAD.WIDE R226, R0.reuse, 0x4, R226 ;  /* 0x0000000400e27825 */ /* 0x040fe200078e02e2 */
[----:B------:R1:W-:Y:S03]  /*89a0*/  STL.64 [R1+0x168], R230 ;  /* 0x000168e601007387 */ /* 0x0003e60000100a00 */
[C---:B------:R-:W-:Y:S01]  /*89b0*/  IMAD.WIDE R222, R0.reuse, 0x4, R222 ;  /* 0x0000000400de7825 */ /* 0x040fe200078e02de */
[----:B------:R3:W-:Y:S03]  /*89c0*/  STL.64 [R1+0x160], R226 ;  /* 0x000160e201007387 */ /* 0x0007e60000100a00 */
[C---:B------:R-:W-:Y:S01]  /*89d0*/  IMAD.WIDE R218, R0.reuse, 0x4, R218 ;  /* 0x0000000400da7825 */ /* 0x040fe200078e02da */
[----:B------:R3:W-:Y:S04]  /*89e0*/  STL.64 [R1+0x158], R222 ;  /* 0x000158de01007387 */ /* 0x0007e80000100a00 */
[----:B------:R3:W-:Y:S04]  /*89f0*/  STL.64 [R1+0x150], R218 ;  /* 0x000150da01007387 */ /* 0x0007e80000100a00 */
[----:B------:R-:W-:Y:S04]  /*8a00*/  LDGSTS.E [R4], desc[UR18][R234.64], P3 ;  /* 0x00000000ea047fae */ /* 0x000fe80009921852 */
[----:B------:R-:W-:Y:S04]  /*8a10*/  LDGSTS.E [R4+0x4000], desc[UR18][R230.64], P3 ;  /* 0x04000000e6047fae */ /* 0x000fe80009921852 */
[----:B------:R-:W-:Y:S04]  /*8a20*/  LDGSTS.E [R4+0x4], desc[UR18][R226.64], P2 ;  /* 0x00004000e2047fae */ /* 0x000fe80009121852 */
[----:B-1----:R-:W4:Y:S04]  /*8a30*/  LDL.LU.64 R234, [R1+0x510] ;  /* 0x0005100001ea7983 */ /* 0x002f280000300a00 */
[----:B------:R-:W-:Y:S04]  /*8a40*/  LDGSTS.E [R4+0x4004], desc[UR18][R222.64], P2 ;  /* 0x04004000de047fae */ /* 0x000fe80009121852 */
[----:B------:R-:W-:Y:S01]  /*8a50*/  LDGSTS.E [R4+0x8], desc[UR18][R218.64], P1 ;  /* 0x00008000da047fae */ /* 0x000fe20008921852 */
[----:B------:R-:W-:-:S05]  /*8a60*/  IMAD.WIDE R22, R0, 0x4, R22 ;  /* 0x0000000400167825 */ /* 0x000fca00078e0216 */
[----:B------:R1:W-:Y:S04]  /*8a70*/  STL.64 [R1+0x148], R22 ;  /* 0x0001481601007387 */ /* 0x0003e80000100a00 */
[----:B------:R-:W4:Y:S01]  /*8a80*/  LDL.LU.64 R230, [R1+0x508] ;  /* 0x0005080001e67983 */ /* 0x000f220000300a00 */
[----:B--2---:R-:W-:-:S03]  /*8a90*/  IMAD.WIDE R18, R0, 0x4, R18 ;  /* 0x0000000400127825 */ /* 0x004fc600078e0212 */
[----:B------:R-:W-:Y:S04]  /*8aa0*/  LDGSTS.E [R4+0x4008], desc[UR18][R22.64], P1 ;  /* 0x0400800016047fae */ /* 0x000fe80008921852 */
[----:B------:R2:W-:Y:S01]  /*8ab0*/  STL.64 [R1+0x140], R18 ;  /* 0x0001401201007387 */ /* 0x0005e20000100a00 */
[----:B---3--:R-:W-:-:S03]  /*8ac0*/  IMAD.WIDE R14, R0, 0x4, R14 ;  /* 0x00000004000e7825 */ /* 0x008fc600078e020e */
[----:B------:R-:W3:Y:S04]  /*8ad0*/  LDL.LU.64 R226, [R1+0x500] ;  /* 0x0005000001e27983 */ /* 0x000ee80000300a00 */
[----:B------:R2:W-:Y:S04]  /*8ae0*/  STL.64 [R1+0x138], R14 ;  /* 0x0001380e01007387 */ /* 0x0005e80000100a00 */
[----:B------:R-:W3:Y:S04]  /*8af0*/  LDL.LU.64 R222, [R1+0x4f8] ;  /* 0x0004f80001de7983 */ /* 0x000ee80000300a00 */
[----:B------:R-:W3:Y:S04]  /*8b00*/  LDL.LU.64 R218, [R1+0x4f0] ;  /* 0x0004f00001da7983 */ /* 0x000ee80000300a00 */
[----:B-1----:R-:W3:Y:S04]  /*8b10*/  LDL.LU.64 R22, [R1+0x4e8] ;  /* 0x0004e80001167983 */ /* 0x002ee80000300a00 */
[----:B------:R-:W-:Y:S04]  /*8b20*/  LDGSTS.E [R4+0xc], desc[UR18][R18.64], P6 ;  /* 0x0000c00012047fae */ /* 0x000fe8000b121852 */
[----:B------:R1:W-:Y:S01]  /*8b30*/  LDGSTS.E [R4+0x400c], desc[UR18][R14.64], P6 ;  /* 0x0400c0000e047fae */ /* 0x0003e2000b121852 */
[----:B------:R-:W-:Y:S01]  /*8b40*/  ULEA UR5, UR4, UR7, 0xe ;  /* 0x0000000704057291 */ /* 0x000fe2000f8e703f */
[----:B------:R-:W-:-:S02]  /*8b50*/  IMAD.WIDE R214, R3, 0x4, R214 ;  /* 0x0000000403d67825 */ /* 0x000fc400078e02d6 */
[----:B------:R-:W0:Y:S04]  /*8b60*/  LDGDEPBAR ;  /* 0x00000000000079af */ /* 0x000e280000000000 */
[----:B--2---:R-:W2:Y:S04]  /*8b70*/  LDL.LU.64 R18, [R1+0x4e0] ;  /* 0x0004e00001127983 */ /* 0x004ea80000300a00 */
[----:B------:R-:W2:Y:S04]  /*8b80*/  LDL.LU.64 R14, [R1+0x4d8] ;  /* 0x0004d800010e7983 */ /* 0x000ea80000300a00 */
[----:B------:R-:W1:Y:S01]  /*8b90*/  LDL R5, [R1+0x344] ;  /* 0x0003440001057983 */ /* 0x000e620000100800 */
[----:B----4-:R-:W-:-:S04]  /*8ba0*/  IMAD.WIDE R212, R3, 0x4, R212 ;  /* 0x0000000403d47825 */ /* 0x010fc800078e02d4 */
[C---:B------:R-:W-:Y:S01]  /*8bb0*/  IMAD.WIDE R6, R3.reuse, 0x4, R6 ;  /* 0x0000000403067825 */ /* 0x040fe200078e0206 */
[----:B------:R-:W-:Y:S03]  /*8bc0*/  STL.64 [R1+0x130], R214 ;  /* 0x000130d601007387 */ /* 0x000fe60000100a00 */
[----:B------:R-:W-:Y:S01]  /*8bd0*/  IMAD.WIDE R10, R3, 0x4, R10 ;  /* 0x00000004030a7825 */ /* 0x000fe200078e020a */
[----:B------:R4:W-:Y:S04]  /*8be0*/  STL.64 [R1+0x120], R212 ;  /* 0x000120d401007387 */ /* 0x0009e80000100a00 */
[----:B------:R4:W-:Y:S04]  /*8bf0*/  STL.64 [R1+0x110], R6 ;  /* 0x0001100601007387 */ /* 0x0009e80000100a00 */
[----:B------:R4:W-:Y:S01]  /*8c00*/  STL.64 [R1+0x100], R10 ;  /* 0x0001000a01007387 */ /* 0x0009e20000100a00 */
[----:B-1----:R-:W-:-:S05]  /*8c10*/  VIADD R4, R5, UR5 ;  /* 0x0000000505047c36 */ /* 0x002fca0008000000 */
[----:B------:R-:W-:Y:S04]  /*8c20*/  LDGSTS.E [R4+0x10000], desc[UR18][R214.64], P5 ;  /* 0x10000000d6047fae */ /* 0x000fe8000a921852 */
[----:B------:R1:W-:Y:S04]  /*8c30*/  LDGSTS.E [R4+0x10400], desc[UR18][R212.64], P5 ;  /* 0x10400000d4047fae */ /* 0x0003e8000a921852 */
[----:B------:R3:W-:Y:S04]  /*8c40*/  LDGSTS.E [R4+0x10800], desc[UR18][R6.64], P5 ;  /* 0x1080000006047fae */ /* 0x0007e8000a921852 */
[----:B------:R-:W-:Y:S04]  /*8c50*/  LDGSTS.E [R4+0x10c00], desc[UR18][R10.64], P5 ;  /* 0x10c000000a047fae */ /* 0x000fe8000a921852 */
[----:B----4-:R-:W1:Y:S04]  /*8c60*/  LDL.LU.64 R212, [R1+0x128] ;  /* 0x0001280001d47983 */ /* 0x010e680000300a00 */
[----:B------:R-:W4:Y:S04]  /*8c70*/  LDL.LU.64 R214, [R1+0x118] ;  /* 0x0001180001d67983 */ /* 0x000f280000300a00 */
[----:B------:R-:W3:Y:S04]  /*8c80*/  LDL.LU.64 R6, [R1+0x108] ;  /* 0x0001080001067983 */ /* 0x000ee80000300a00 */
[----:B------:R-:W2:Y:S04]  /*8c90*/  LDL.LU.64 R10, [R1+0x4d0] ;  /* 0x0004d000010a7983 */ /* 0x000ea80000300a00 */
[----:B------:R-:W2:Y:S01]  /*8ca0*/  LDL R5, [R1+0x498] ;  /* 0x0004980001057983 */ /* 0x000ea20000100800 */
[----:B------:R-:W-:-:S04]  /*8cb0*/  IMAD.WIDE R248, R3, 0x4, R248 ;  /* 0x0000000403f87825 */ /* 0x000fc800078e02f8 */
[C---:B------:R-:W-:Y:S01]  /*8cc0*/  IMAD.WIDE R244, R3.reuse, 0x4, R244 ;  /* 0x0000000403f47825 */ /* 0x040fe200078e02f4 */
[----:B------:R-:W-:Y:S03]  /*8cd0*/  LDGSTS.E [R4+0x11000], desc[UR18][R248.64], P5 ;  /* 0x11000000f8047fae */ /* 0x000fe6000a921852 */
        /* <DEDUP_REMOVED lines=19> */
[----:B------:R-:W-:Y:S04]  /*8e10*/  LDGSTS.E [R4+0x13800], desc[UR18][R16.64], P5 ;  /* 0x1380000010047fae */ /* 0x000fe8000a921852 */
[----:B------:R2:W-:Y:S01]  /*8e20*/  LDGSTS.E [R4+0x13c00], desc[UR18][R12.64], P5 ;  /* 0x13c000000c047fae */ /* 0x0005e2000a921852 */
[----:B-1----:R-:W-:-:S04]  /*8e30*/  IMAD.WIDE R212, R3, 0x4, R212 ;  /* 0x0000000403d47825 */ /* 0x002fc800078e02d4 */
[C---:B----4-:R-:W-:Y:S01]  /*8e40*/  IMAD.WIDE R214, R3.reuse, 0x4, R214 ;  /* 0x0000000403d67825 */ /* 0x050fe200078e02d6 */
[----:B------:R1:W-:Y:S03]  /*8e50*/  STL.64 [R1+0x128], R212 ;  /* 0x000128d401007387 */ /* 0x0003e60000100a00 */
[----:B---3--:R-:W-:Y:S01]  /*8e60*/  IMAD.WIDE R6, R3, 0x4, R6 ;  /* 0x0000000403067825 */ /* 0x008fe200078e0206 */
[----:B------:R3:W-:Y:S03]  /*8e70*/  STL.64 [R1+0x118], R214 ;  /* 0x000118d601007387 */ /* 0x0007e60000100a00 */
[----:B--2---:R-:W-:Y:S01]  /*8e80*/  VIADD R4, R5, UR5 ;  /* 0x0000000505047c36 */ /* 0x004fe20008000000 */
[----:B------:R2:W-:Y:S04]  /*8e90*/  STL.64 [R1+0x108], R6 ;  /* 0x0001080601007387 */ /* 0x0005e80000100a00 */
[----:B------:R4:W-:Y:S04]  /*8ea0*/  LDGSTS.E [R4+0x10200], desc[UR18][R212.64], P5 ;  /* 0x10200000d4047fae */ /* 0x0009e8000a921852 */
[----:B------:R4:W-:Y:S04]  /*8eb0*/  LDGSTS.E [R4+0x10600], desc[UR18][R214.64], P5 ;  /* 0x10600000d6047fae */ /* 0x0009e8000a921852 */
[----:B------:R4:W-:Y:S04]  /*8ec0*/  LDGSTS.E [R4+0x10a00], desc[UR18][R6.64], P5 ;  /* 0x10a0000006047fae */ /* 0x0009e8000a921852 */
[----:B-1----:R4:W5:Y:S04]  /*8ed0*/  LDL.LU.64 R212, [R1+0x4c8] ;  /* 0x0004c80001d47983 */ /* 0x0029680000300a00 */
[----:B---3--:R4:W5:Y:S04]  /*8ee0*/  LDL.LU.64 R214, [R1+0x4c0] ;  /* 0x0004c00001d67983 */ /* 0x0089680000300a00 */
[----:B------:R-:W3:Y:S04]  /*8ef0*/  LDL R5, [R1+0x348] ;  /* 0x0003480001057983 */ /* 0x000ee80000100800 */
[----:B--2---:R4:W5:Y:S01]  /*8f00*/  LDL.LU.64 R6, [R1+0x4b8] ;  /* 0x0004b80001067983 */ /* 0x0049620000300a00 */
[----:B------:R-:W-:-:S04]  /*8f10*/  IMAD.WIDE R250, R3, 0x4, R250 ;  /* 0x0000000403fa7825 */ /* 0x000fc800078e02fa */
[----:B------:R-:W-:Y:S01]  /*8f20*/  IMAD.WIDE R246, R3, 0x4, R246 ;  /* 0x0000000403f67825 */ /* 0x000fe200078e02f6 */
[----:B------:R4:W-:Y:S03]  /*8f30*/  LDGSTS.E [R4+0x10e00], desc[UR18][R250.64], P5 ;  /* 0x10e00000fa047fae */ /* 0x0009e6000a921852 */
[----:B------:R-:W-:Y:S01]  /*8f40*/  VIADD R9, R9, 0x1 ;  /* 0x0000000109097836 */ /* 0x000fe20000000000 */
[----:B------:R4:W-:Y:S01]  /*8f50*/  LDGSTS.E [R4+0x11200], desc[UR18][R246.64], P5 ;  /* 0x11200000f6047fae */ /* 0x0009e2000a921852 */
[----:B------:R-:W-:-:S04]  /*8f60*/  IMAD.WIDE R242, R3, 0x4, R242 ;  /* 0x0000000403f27825 */ /* 0x000fc800078e02f2 */
[C---:B------:R-:W-:Y:S01]  /*8f70*/  IMAD.WIDE R238, R3.reuse, 0x4, R238 ;  /* 0x0000000403ee7825 */ /* 0x040fe200078e02ee */
[----:B------:R4:W-:Y:S03]  /*8f80*/  LDGSTS.E [R4+0x11600], desc[UR18][R242.64], P5 ;  /* 0x11600000f2047fae */ /* 0x0009e6000a921852 */
        /* <DEDUP_REMOVED lines=16> */
[----:B------:R-:W-:Y:S01]  /*9090*/  IMAD.WIDE R10, R3, 0x4, R10 ;  /* 0x00000004030a7825 */ /* 0x000fe200078e020a */
[----:B------:R4:W-:Y:S04]  /*90a0*/  LDGSTS.E [R4+0x13a00], desc[UR18][R14.64], P5 ;  /* 0x13a000000e047fae */ /* 0x0009e8000a921852 */
[----:B------:R4:W-:Y:S01]  /*90b0*/  LDGSTS.E [R4+0x13e00], desc[UR18][R10.64], P5 ;  /* 0x13e000000a047fae */ /* 0x0009e2000a921852 */
[----:B------:R-:W-:-:S03]  /*90c0*/  VIADD R2, R2, 0xffffffe0 ;  /* 0xffffffe002027836 */ /* 0x000fc60000000000 */
[----:B------:R-:W0:Y:S01]  /*90d0*/  LDGDEPBAR ;  /* 0x00000000000079af */ /* 0x000e220000000000 */
[----:B---3--:R-:W-:-:S13]  /*90e0*/  ISETP.NE.U32.AND P0, PT, R5, R9, PT ;  /* 0x000000090500720c */ /* 0x008fda0003f05070 */
[----:B----4-:R-:W-:Y:S05]  /*90f0*/  @P0 BRA `(.L_x_1) ;  /* 0xffffffd000340947 */ /* 0x010fea000383ffff */
.L_x_0:
[----:B------:R-:W2:Y:S01]  /*9100*/  LDL.LU R9, [R1+0x354] ;  /* 0x0003540001097983 */ /* 0x000ea20000300800 */
[----:B------:R-:W-:-:S04]  /*9110*/  DEPBAR.LE SB0, 0x0 ;  /* 0x000080000000791a */ /* 0x000fc80000000000 */
[----:B------:R-:W3:Y:S01]  /*9120*/  LDL.LU R5, [R1+0x350] ;  /* 0x0003500001057983 */ /* 0x000ee20000300800 */
[----:B------:R-:W1:Y:S01]  /*9130*/  S2R R4, SR_TID.X ;  /* 0x0000000000047919 */ /* 0x000e620000002100 */
[----:B------:R-:W-:Y:S01]  /*9140*/  IMAD.MOV.U32 R14, RZ, RZ, R152 ;  /* 0x000000ffff0e7224 */ /* 0x000fe200078e0098 */
[----:B------:R-:W-:Y:S01]  /*9150*/  ULDC.64 UR28, c[0x0][0x228] ;  /* 0x00008a00001c7ab9 */ /* 0x000fe20000000a00 */
[----:B------:R-:W-:Y:S01]  /*9160*/  IMAD.MOV.U32 R15, RZ, RZ, R154 ;  /* 0x000000ffff0f7224 */ /* 0x000fe200078e009a */
[----:B------:R-:W4:Y:S01]  /*9170*/  LDL.LU R12, [R1] ;  /* 0x00000000010c7983 */ /* 0x000f220000300800 */
[----:B------:R-:W-:Y:S01]  /*9180*/  IMAD.MOV.U32 R16, RZ, RZ, R88 ;  /* 0x000000ffff107224 */ /* 0x000fe200078e0058 */
[----:B-----5:R-:W-:Y:S01]  /*9190*/  IADD3 R3, R6, 0x1, RZ ;  /* 0x0000000106037810 */ /* 0x020fe20007ffe0ff */
[----:B------:R-:W-:Y:S01]  /*91a0*/  IMAD.MOV.U32 R17, RZ, RZ, R90 ;  /* 0x000000ffff117224 */ /* 0x000fe200078e005a */
[----:B------:R-:W4:Y:S01]  /*91b0*/  LDL.LU R13, [R1+0x8] ;  /* 0x00000800010d7983 */ /* 0x000f220000300800 */
[----:B------:R-:W-:Y:S01]  /*91c0*/  IMAD.MOV.U32 R18, RZ, RZ, R24 ;  /* 0x000000ffff127224 */ /* 0x000fe200078e0018 */
[----:B------:R-:W-:Y:S01]  /*91d0*/  ULDC UR4, c[0x0][0x22c] ;  /* 0x00008b0000047ab9 */ /* 0x000fe20000000800 */
[----:B------:R-:W-:Y:S01]  /*91e0*/  IMAD.MOV.U32 R19, RZ, RZ, R26 ;  /* 0x000000ffff137224 */ /* 0x000fe200078e001a */
[----:B------:R-:W-:Y:S01]  /*91f0*/  MOV R218, R193 ;  /* 0x000000c100da7202 */ /* 0x000fe20000000f00 */
[----:B------:R-:W-:Y:S01]  /*9200*/  IMAD.MOV.U32 R219, RZ, RZ, R195 ;  /* 0x000000ffffdb7224 */ /* 0x000fe200078e00c3 */
[----:B------:R-:W-:Y:S01]  /*9210*/  ULDC UR5, c[0x0][0x22c] ;  /* 0x00008b0000057ab9 */ /* 0x000fe20000000800 */
[----:B------:R-:W-:-:S02]  /*9220*/  IMAD.MOV.U32 R222, RZ, RZ, R197 ;  /* 0x000000ffffde7224 */ /* 0x000fc400078e00c5 */
[----:B------:R-:W-:Y:S02]  /*9230*/  IMAD.MOV.U32 R223, RZ, RZ, R199 ;  /* 0x000000ffffdf7224 */ /* 0x000fe400078e00c7 */
[----:B------:R-:W-:Y:S02]  /*9240*/  IMAD.MOV.U32 R226, RZ, RZ, R201 ;  /* 0x000000ffffe27224 */ /* 0x000fe400078e00c9 */
[----:B------:R-:W-:Y:S02]  /*9250*/  IMAD.MOV.U32 R227, RZ, RZ, R203 ;  /* 0x000000ffffe37224 */ /* 0x000fe400078e00cb */
[----:B------:R-:W-:Y:S02]  /*9260*/  IMAD.MOV.U32 R230, RZ, RZ, R205 ;  /* 0x000000ffffe67224 */ /* 0x000fe400078e00cd */
[----:B------:R-:W-:Y:S02]  /*9270*/  IMAD.MOV.U32 R231, RZ, RZ, R207 ;  /* 0x000000ffffe77224 */ /* 0x000fe400078e00cf */
[----:B------:R-:W-:-:S02]  /*9280*/  IMAD.MOV.U32 R234, RZ, RZ, R209 ;  /* 0x000000ffffea7224 */ /* 0x000fc400078e00d1 */
[----:B------:R-:W-:Y:S01]  /*9290*/  IMAD.MOV.U32 R235, RZ, RZ, R211 ;  /* 0x000000ffffeb7224 */ /* 0x000fe200078e00d3 */
[----:B------:R-:W-:Y:S01]  /*92a0*/  MOV R244, R145 ;  /* 0x0000009100f47202 */ /* 0x000fe20000000f00 */
[----:B------:R-:W-:Y:S01]  /*92b0*/  IMAD.MOV.U32 R245, RZ, RZ, R147 ;  /* 0x000000fffff57224 */ /* 0x000fe200078e0093 */
[C---:B-1----:R-:W-:Y:S01]  /*92c0*/  LOP3.LUT R252, R4.reuse, 0x7f, RZ, 0xc0, !PT ;  /* 0x0000007f04fc7812 */ /* 0x042fe200078ec0ff */
[C---:B------:R-:W-:Y:S01]  /*92d0*/  IMAD.SHL.U32 R2, R4.reuse, 0x10, RZ ;  /* 0x0000001004027824 */ /* 0x040fe200078e00ff */
[----:B------:R-:W-:Y:S01]  /*92e0*/  ULDC.64 UR30, c[0x0][0x228] ;  /* 0x00008a00001e7ab9 */ /* 0x000fe20000000a00 */
[----:B------:R-:W-:Y:S01]  /*92f0*/  IMAD.SHL.U32 R0, R4, 0x40, RZ ;  /* 0x0000004004007824 */ /* 0x000fe200078e00ff */
[----:B------:R-:W-:Y:S01]  /*9300*/  ULDC UR26, c[0x0][0x248] ;  /* 0x00009200001a7ab9 */ /* 0x000fe20000000800 */
[----:B------:R-:W-:Y:S01]  /*9310*/  IMAD.MOV.U32 R246, RZ, RZ, R81 ;  /* 0x000000fffff67224 */ /* 0x000fe200078e0051 */
[----:B------:R-:W-:Y:S01]  /*9320*/  LOP3.LUT R2, R2, 0xf0, RZ, 0xc0, !PT ;  /* 0x000000f002027812 */ /* 0x000fe200078ec0ff */
[----:B------:R-:W-:Y:S01]  /*9330*/  IMAD.MOV.U32 R247, RZ, RZ, R83 ;  /* 0x000000fffff77224 */ /* 0x000fe200078e0053 */
[----:B------:R-:W-:Y:S01]  /*9340*/  LOP3.LUT R0, R0, 0x400, RZ, 0xc0, !PT ;  /* 0x0000040000007812 */ /* 0x000fe200078ec0ff */
[----:B------:R-:W-:Y:S01]  /*9350*/  IMAD.MOV.U32 R238, RZ, RZ, R212 ;  /* 0x000000ffffee7224 */ /* 0x000fe200078e00d4 */
[----:B------:R-:W-:Y:S01]  /*9360*/  ULDC.64 UR14, c[0x0][0x228] ;  /* 0x00008a00000e7ab9 */ /* 0x000fe20000000a00 */
[----:B------:R-:W-:Y:S01]  /*9370*/  IMAD.MOV.U32 R239, RZ, RZ, R214 ;  /* 0x000000ffffef7224 */ /* 0x000fe200078e00d6 */
[----:B------:R-:W-:Y:S01]  /*9380*/  IADD3 R0, R0, UR7, R2 ;  /* 0x0000000700007c10 */ /* 0x000fe2000fffe002 */
[----:B------:R-:W-:Y:S01]  /*9390*/  VIADD R2, R6, 0x7f ;  /* 0x0000007f06027836 */ /* 0x000fe20000000000 */
[----:B------:R-:W-:Y:S01]  /*93a0*/  ULDC.64 UR12, c[0x0][0x228] ;  /* 0x00008a00000c7ab9 */ /* 0x000fe20000000a00 */
[----:B------:R-:W-:Y:S01]  /*93b0*/  ULDC.64 UR10, c[0x0][0x228] ;  /* 0x00008a00000a7ab9 */ /* 0x000fe20000000a00 */
[----:B------:R-:W-:Y:S01]  /*93c0*/  ULDC.64 UR8, c[0x0][0x228] ;  /* 0x00008a0000087ab9 */ /* 0x000fe20000000a00 */
[----:B------:R-:W-:Y:S01]  /*93d0*/  ULDC.64 UR16, c[0x0][0x228] ;  /* 0x00008a0000107ab9 */ /* 0x000fe20000000a00 */
[----:B------:R-:W-:Y:S01]  /*93e0*/  ULDC.64 UR24, c[0x0][0x228] ;  /* 0x00008a0000187ab9 */ /* 0x000fe20000000a00 */
[----:B------:R-:W-:Y:S01]  /*93f0*/  ULDC.64 UR22, c[0x0][0x228] ;  /* 0x00008a0000167ab9 */ /* 0x000fe20000000a00 */
[----:B------:R-:W-:Y:S01]  /*9400*/  ULDC.64 UR20, c[0x0][0x228] ;  /* 0x00008a0000147ab9 */ /* 0x000fe20000000a00 */
[----:B------:R-:W-:Y:S01]  /*9410*/  BAR.SYNC.DEFER_BLOCKING 0x0 ;  /* 0x0000000000007b1d */ /* 0x000fe20000010000 */
[----:B------:R-:W-:-:S02]  /*9420*/  LEA R252, R252, UR7, 0x4 ;  /* 0x00000007fcfc7c11 */ /* 0x000fc4000f8e20ff */
[----:B--2---:R-:W-:-:S03]  /*9430*/  ISETP.GE.AND P5, PT, R6, R9, PT ;  /* 0x000000090600720c */ /* 0x004fc60003fa6270 */
[----:B------:R-:W-:Y:S01]  /*9440*/  ULDC.64 UR6, c[0x0][0x228] ;  /* 0x00008a0000067ab9 */ /* 0x000fe20000000a00 */
[----:B---3--:R-:W-:Y:S02]  /*9450*/  ISETP.GE.AND P6, PT, R7, R5, PT ;  /* 0x000000050700720c */ /* 0x008fe40003fc6270 */
[----:B------:R-:W-:Y:S02]  /*9460*/  LOP3.LUT R5, R4, 0x60, RZ, 0xc0, !PT ;  /* 0x0000006004057812 */ /* 0x000fe400078ec0ff */
[----:B------:R-:W-:Y:S02]  /*9470*/  MOV R154, R173 ;  /* 0x000000ad009a7202 */ /* 0x000fe40000000f00 */
[----:B------:R-:W-:Y:S01]  /*9480*/  ISETP.GE.AND P0, PT, R2, UR29, PT ;  /* 0x0000001d02007c0c */ /* 0x000fe2000bf06270 */
[----:B------:R-:W-:Y:S01]  /*9490*/  IMAD R0, R5, 0x8, R0 ;  /* 0x0000000805007824 */ /* 0x000fe200078e0200 */
[----:B------:R-:W-:Y:S01]  /*94a0*/  ISETP.GE.AND P3, PT, R3, UR4, PT ;  /* 0x0000000403007c0c */ /* 0x000fe2000bf66270 */
[C---:B------:R-:W-:Y:S01]  /*94b0*/  VIADD R2, R6.reuse, 0x2 ;  /* 0x0000000206027836 */ /* 0x040fe20000000000 */
[----:B------:R-:W-:Y:S01]  /*94c0*/  ULDC UR4, c[0x0][0x22c] ;  /* 0x00008b0000047ab9 */ /* 0x000fe20000000800 */
[----:B------:R-:W-:Y:S01]  /*94d0*/  VIADD R3, R6, 0x3 ;  /* 0x0000000306037836 */ /* 0x000fe20000000000 */
[----:B----4-:R1:W-:Y:S01]  /*94e0*/  STSM.16.M88.4 [R0], R12 ;  /* 0x0000000c00007844 */ /* 0x0103e20000000200 */
[----:B------:R-:W-:Y:S01]  /*94f0*/  BAR.SYNC.DEFER_BLOCKING 0x0 ;  /* 0x0000000000007b1d */ /* 0x000fe20000010000 */
[----:B------:R-:W-:-:S02]  /*9500*/  ISETP.GE.AND P2, PT, R2, UR4, PT ;  /* 0x0000000402007c0c */ /* 0x000fc4000bf46270 */
[----:B------:R-:W-:-:S05]  /*9510*/  ISETP.GE.AND P1, PT, R3, UR5, PT ;  /* 0x0000000503007c0c */ /* 0x000fca000bf26270 */
[----:B------:R-:W2:Y:S01]  /*9520*/  LDC R2, c[0x0][0x244] ;  /* 0x00009100ff027b82 */ /* 0x000ea20000000800 */
[----:B------:R-:W-:Y:S01]  /*9530*/  ULDC.64 UR4, c[0x0][0x220] ;  /* 0x0000880000047ab9 */ /* 0x000fe20000000a00 */
[----:B-1----:R-:W3:Y:S04]  /*9540*/  LDL.LU R12, [R1+0x4] ;  /* 0x00000400010c7983 */ /* 0x002ee80000300800 */
[----:B------:R-:W3:Y:S04]  /*9550*/  LDL.LU R13, [R1+0xc] ;  /* 0x00000c00010d7983 */ /* 0x000ee80000300800 */
[----:B------:R-:W1:Y:S01]  /*9560*/  LDS.128 R20, [R252] ;  /* 0x00000000fc147984 */ /* 0x000e620000000c00 */
[----:B------:R-:W-:Y:S06]  /*9570*/  BAR.SYNC.DEFER_BLOCKING 0x0 ;  /* 0x0000000000007b1d */ /* 0x000fec0000010000 */
[----:B------:R-:W-:Y:S02]  /*9580*/  STSM.16.M88.4 [R0], R16 ;  /* 0x0000001000007844 */ /* 0x000fe40000000200 */
[----:B------:R-:W-:Y:S06]  /*9590*/  BAR.SYNC.DEFER_BLOCKING 0x0 ;  /* 0x0000000000007b1d */ /* 0x000fec0000010000 */
[----:B------:R-:W4:Y:S01]  /*95a0*/  LDS.128 R16, [R252] ;  /* 0x00000000fc107984 */ /* 0x000f220000000c00 */
[----:B------:R-:W-:Y:S01]  /*95b0*/  MOV R14, R153 ;  /* 0x00000099000e7202 */ /* 0x000fe20000000f00 */
[----:B------:R-:W-:Y:S01]  /*95c0*/  IMAD.MOV.U32 R15, RZ, RZ, R155 ;  /* 0x000000ffff0f7224 */ /* 0x000fe200078e009b */
[----:B------:R-:W-:Y:S06]  /*95d0*/  BAR.SYNC.DEFER_BLOCKING 0x0 ;  /* 0x0000000000007b1d */ /* 0x000fec0000010000 */
[----:B-1----:R-:W-:Y:S04]  /*95e0*/  STL.64 [R1+0x130], R20 ;  /* 0x0001301401007387 */ /* 0x002fe80000100a00 */
[----:B------:R-:W-:Y:S04]  /*95f0*/  STL.64 [R1+0x138], R22 ;  /* 0x0001381601007387 */ /* 0x000fe80000100a00 */
[----:B----4-:R-:W-:Y:S04]  /*9600*/  STL.64 [R1+0x120], R16 ;  /* 0x0001201001007387 */ /* 0x010fe80000100a00 */
[----:B------:R-:W-:Y:S04]  /*9610*/  STL.64 [R1+0x128], R18 ;  /* 0x0001281201007387 */ /* 0x000fe80000100a00 */
[----:B---3--:R1:W-:Y:S01]  /*9620*/  STSM.16.M88.4 [R0], R12 ;  /* 0x0000000c00007844 */ /* 0x0083e20000000200 */
[----:B------:R-:W-:Y:S06]  /*9630*/  BAR.SYNC.DEFER_BLOCKING 0x0 ;  /* 0x0000000000007b1d */ /* 0x000fec0000010000 */
[----:B-1----:R-:W3:Y:S04]  /*9640*/  LDL.LU R12, [R1+0x10] ;  /* 0x00001000010c7983 */ /* 0x002ee80000300800 */
[----:B------:R-:W3:Y:S04]  /*9650*/  LDL.LU R13, [R1+0x18] ;  /* 0x00001800010d7983 */ /* 0x000ee80000300800 */
[----:B------:R-:W1:Y:S01]  /*9660*/  LDS.128 R20, [R252] ;  /* 0x00000000fc147984 */ /* 0x000e620000000c00 */
[----:B------:R-:W-:-:S02]  /*9670*/  IMAD.MOV.U32 R16, RZ, RZ, R89 ;  /* 0x000000ffff107224 */ /* 0x000fc400078e0059 */
[----:B------:R-:W-:Y:S01]  /*9680*/  IMAD.MOV.U32 R17, RZ, RZ, R91 ;  /* 0x000000ffff117224 */ /* 0x000fe200078e005b */
[----:B------:R-:W-:Y:S01]  /*9690*/  BAR.SYNC.DEFER_BLOCKING 0x0 ;  /* 0x0000000000007b1d */ /* 0x000fe20000010000 */
[----:B------:R-:W-:Y:S02]  /*96a0*/  IMAD.MOV.U32 R18, RZ, RZ, R25 ;  /* 0x000000ffff127224 */ /* 0x000fe400078e0019 */
[----:B------:R-:W-:-:S05]  /*96b0*/  IMAD.MOV.U32 R19, RZ, RZ, R27 ;  /* 0x000000ffff137224 */ /* 0x000fca00078e001b */
[----:B------:R-:W-:Y:S01]  /*96c0*/  STSM.16.M88.4 [R0], R16 ;  /* 0x0000001000007844 */ /* 0x000fe20000000200 */
[----:B------:R-:W-:Y:S01]  /*96d0*/  BAR.SYNC.DEFER_BLOCKING 0x0 ;  /* 0x0000000000007b1d */ /* 0x000fe20000010000 */
[----:B------:R-:W-:Y:S02]  /*96e0*/  IMAD.MOV.U32 R14, RZ, RZ, R156 ;  /* 0x000000ffff0e7224 */ /* 0x000fe400078e009c */
[----:B------:R-:W-:-:S03]  /*96f0*/  IMAD.MOV.U32 R15, RZ, RZ, R158 ;  /* 0x000000ffff0f7224 */ /* 0x000fc600078e009e */
[----:B------:R-:W4:Y:S02]  /*9700*/  LDS.128 R16, [R252] ;  /* 0x00000000fc107984 */ /* 0x000f240000000c00 */
[----:B------:R-:W-:Y:S06]  /*9710*/  BAR.SYNC.DEFER_BLOCKING 0x0 ;  /* 0x0000000000007b1d */ /* 0x000fec0000010000 */
[----:B-1----:R-:W-:Y:S04]  /*9720*/  STL.64 [R1+0x110], R20 ;  /* 0x0001101401007387 */ /* 0x002fe80000100a00 */
[----:B------:R-:W-:Y:S04]  /*9730*/  STL.64 [R1+0x118], R22 ;  /* 0x0001181601007387 */ /* 0x000fe80000100a00 */
[----:B----4-:R1:W-:Y:S04]  /*9740*/  STL.64 [R1+0x100], R16 ;  /* 0x0001001001007387 */ /* 0x0103e80000100a00 */
[----:B------:R4:W-:Y:S01]  /*9750*/  STL.64 [R1+0x108], R18 ;  /* 0x0001081201007387 */ /* 0x0009e20000100a00 */
[----:B-1----:R-:W-:-:S02]  /*9760*/  IMAD.MOV.U32 R16, RZ, RZ, R92 ;  /* 0x000000ffff107224 */ /* 0x002fc400078e005c */
[----:B------:R-:W-:Y:S01]  /*9770*/  IMAD.MOV.U32 R17, RZ, RZ, R94 ;  /* 0x000000ffff117224 */ /* 0x000fe200078e005e */
[----:B----4-:R-:W-:Y:S01]  /*9780*/  MOV R18, R28 ;  /* 0x0000001c00127202 */ /* 0x010fe20000000f00 */
[----:B------:R-:W-:Y:S01]  /*9790*/  IMAD.MOV.U32 R19, RZ, RZ, R30 ;  /* 0x000000ffff137224 */ /* 0x000fe200078e001e */
[----:B---3--:R1:W-:Y:S01]  /*97a0*/  STSM.16.M88.4 [R0], R12 ;  /* 0x0000000c00007844 */ /* 0x0083e20000000200 */
[----:B------:R-:W-:Y:S06]  /*97b0*/  BAR.SYNC.DEFER_BLOCKING 0x0 ;  /* 0x0000000000007b1d */ /* 0x000fec0000010000 */
[----:B-1----:R-:W3:Y:S04]  /*97c0*/  LDL.LU R12, [R1+0x14] ;  /* 0x00001400010c7983 */ /* 0x002ee80000300800 */
[----:B------:R-:W3:Y:S04]  /*97d0*/  LDL.LU R13, [R1+0x1c] ;  /* 0x00001c00010d7983 */ /* 0x000ee80000300800 */
[----:B------:R-:W1:Y:S01]  /*97e0*/  LDS.128 R20, [R252] ;  /* 0x00000000fc147984 */ /* 0x000e620000000c00 */
[----:B------:R-:W-:Y:S06]  /*97f0*/  BAR.SYNC.DEFER_BLOCKING 0x0 ;  /* 0x0000000000007b1d */ /* 0x000fec0000010000 */
[----:B------:R-:W-:Y:S02]  /*9800*/  STSM.16.M88.4 [R0], R16 ;  /* 0x0000001000007844 */ /* 0x000fe40000000200 */
[----:B------:R-:W-:Y:S06]  /*9810*/  BAR.SYNC.DEFER_BLOCKING 0x0 ;  /* 0x0000000000007b1d */ /* 0x000fec0000010000 */
[----:B------:R-:W4:Y:S04]  /*9820*/  LDS.128 R16, [R252] ;  /* 0x00000000fc107984 */ /* 0x000f280000000c00 */
[----:B-1----:R-:W-:Y:S04]  /*9830*/  STL.64 [R1+0x10], R20 ;  /* 0x0000101401007387 */ /* 0x002fe80000100a00 */
[----:B------:R-:W-:Y:S01]  /*9840*/  STL.64 [R1+0x18], R22 ;  /* 0x0000181601007387 */ /* 0x000fe20000100a00 */
[----:B------:R-:W-:Y:S06]  /*9850*/  BAR.SYNC.DEFER_BLOCKING 0x0 ;  /* 0x0000000000007b1d */ /* 0x000fec0000010000 */
[----:B----4-:R1:W-:Y:S04]  /*9860*/  STL.64 [R1], R16 ;  /* 0x0000001001007387 */ /* 0x0103e80000100a00 */
[----:B------:R4:W-:Y:S04]  /*9870*/  STL.64 [R1+0x8], R18 ;  /* 0x0000081201007387 */ /* 0x0009e80000100a00 */
[----:B-1----:R-:W2:Y:S04]  /*9880*/  LDL.LU R16, [R1+0x20] ;  /* 0x0000200001107983 */ /* 0x002ea80000300800 */
[----:B------:R-:W2:Y:S01]  /*9890*/  LDL.LU R17, [R1+0x28] ;  /* 0x0000280001117983 */ /* 0x000ea20000300800 */
[----:B------:R-:W-:-:S02]  /*98a0*/  IMAD.MOV.U32 R14, RZ, RZ, R157 ;  /* 0x000000ffff0e7224 */ /* 0x000fc400078e009d */
[----:B------:R-:W-:Y:S02]  /*98b0*/  IMAD.MOV.U32 R15, RZ, RZ, R159 ;  /* 0x000000ffff0f7224 */ /* 0x000fe400078e009f */
[----:B----4-:R-:W-:Y:S02]  /*98c0*/  IMAD.MOV.U32 R18, RZ, RZ, R160 ;  /* 0x000000ffff127224 */ /* 0x010fe400078e00a0 */
[----:B------:R-:W-:Y:S01]  /*98d0*/  IMAD.MOV.U32 R19, RZ, RZ, R162 ;  /* 0x000000ffff137224 */ /* 0x000fe200078e00a2 */
[----:B---3--:R1:W-:Y:S01]  /*98e0*/  STSM.16.M88.4 [R0], R12 ;  /* 0x0000000c00007844 */ /* 0x0083e20000000200 */
[----:B------:R-:W-:Y:S06]  /*98f0*/  BAR.SYNC.DEFER_BLOCKING 0x0 ;  /* 0x0000000000007b1d */ /* 0x000fec0000010000 */
[----:B------:R-:W3:Y:S01]  /*9900*/  LDS.128 R248, [R252] ;  /* 0x00000000fcf87984 */ /* 0x000ee20000000c00 */
[----:B-1----:R-:W-:-:S02]  /*9910*/  IMAD.MOV.U32 R12, RZ, RZ, R93 ;  /* 0x000000ffff0c7224 */ /* 0x002fc400078e005d */
[----:B------:R-:W-:Y:S02]  /*9920*/  IMAD.MOV.U32 R13, RZ, RZ, R95 ;  /* 0x000000ffff0d7224 */ /* 0x000fe400078e005f */
[----:B------:R-:W-:Y:S02]  /*9930*/  IMAD.MOV.U32 R14, RZ, RZ, R29 ;  /* 0x000000ffff0e7224 */ /* 0x000fe400078e001d */
[----:B------:R-:W-:Y:S01]  /*9940*/  IMAD.MOV.U32 R15, RZ, RZ, R31 ;  /* 0x000000ffff0f7224 */ /* 0x000fe200078e001f */
[----:B------:R-:W-:Y:S06]  /*9950*/  BAR.SYNC.DEFER_BLOCKING 0x0 ;  /* 0x0000000000007b1d */ /* 0x000fec0000010000 */
[----:B------:R-:W-:Y:S02]  /*9960*/  STSM.16.M88.4 [R0], R12 ;  /* 0x0000000c00007844 */ /* 0x000fe40000000200 */
[----:B------:R-:W-:Y:S06]  /*9970*/  BAR.SYNC.DEFER_BLOCKING 0x0 ;  /* 0x0000000000007b1d */ /* 0x000fec0000010000 */
[----:B------:R-:W1:Y:S02]  /*9980*/  LDS.128 R240, [R252] ;  /* 0x00000000fcf07984 */ /* 0x000e640000000c00 */
[----:B------:R-:W-:Y:S06]  /*9990*/  BAR.SYNC.DEFER_BLOCKING 0x0 ;  /* 0x0000000000007b1d */ /* 0x000fec0000010000 */
[----:B---3--:R-:W-:Y:S04]  /*99a0*/  STL [R1+0x4b8], R251 ;  /* 0x0004b8fb01007387 */ /* 0x008fe80000100800 */
[----:B--2---:R2:W-:Y:S01]  /*99b0*/  STSM.16.M88.4 [R0], R16 ;  /* 0x0000001000007844 */ /* 0x0045e20000000200 */
[----:B------:R-:W-:Y:S06]  /*99c0*/  BAR.SYNC.DEFER_BLOCKING 0x0 ;  /* 0x0000000000007b1d */ /* 0x000fec0000010000 */
[----:B--2---:R-:W2:Y:S04]  /*99d0*/  LDL.LU R16, [R1+0x24] ;  /* 0x0000240001107983 */ /* 0x004ea80000300800 */
[----:B------:R-:W2:Y:S04]  /*99e0*/  LDL.LU R17, [R1+0x2c] ;  /* 0x00002c0001117983 */ /* 0x000ea80000300800 */
[----:B------:R-:W3:Y:S04]  /*99f0*/  LDL.LU R28, [R1+0x30] ;  /* 0x00003000011c7983 */ /* 0x000ee80000300800 */
[----:B------:R-:W3:Y:S04]  /*9a00*/  LDL.LU R29, [R1+0x38] ;  /* 0x00003800011d7983 */ /* 0x000ee80000300800 */
[----:B------:R-:W4:Y:S01]  /*9a10*/  LDS.128 R20, [R252] ;  /* 0x00000000fc147984 */ /* 0x000f220000000c00 */
[----:B------:R-:W-:Y:S01]  /*9a20*/  MOV R12, R96 ;  /* 0x00000060000c7202 */ /* 0x000fe20000000f00 */
[----:B------:R-:W-:-:S02]  /*9a30*/  IMAD.MOV.U32 R13, RZ, RZ, R98 ;  /* 0x000000ffff0d7224 */ /* 0x000fc400078e0062 */
[----:B------:R-:W-:Y:S02]  /*9a40*/  IMAD.MOV.U32 R14, RZ, RZ, R32 ;  /* 0x000000ffff0e7224 */ /* 0x000fe400078e0020 */
[----:B------:R-:W-:Y:S01]  /*9a50*/  IMAD.MOV.U32 R15, RZ, RZ, R34 ;  /* 0x000000ffff0f7224 */ /* 0x000fe200078e0022 */
[----:B------:R-:W-:Y:S01]  /*9a60*/  BAR.SYNC.DEFER_BLOCKING 0x0 ;  /* 0x0000000000007b1d */ /* 0x000fe20000010000 */
[----:B------:R-:W-:Y:S02]  /*9a70*/  IMAD.MOV.U32 R18, RZ, RZ, R161 ;  /* 0x000000ffff127224 */ /* 0x000fe400078e00a1 */
[----:B------:R-:W-:-:S03]  /*9a80*/  IMAD.MOV.U32 R19, RZ, RZ, R163 ;  /* 0x000000ffff137224 */ /* 0x000fc600078e00a3 */
[----:B------:R-:W4:Y:S04]  /*9a90*/  LDL.LU R32, [R1+0x34] ;  /* 0x0000340001207983 */ /* 0x000f280000300800 */
[----:B------:R-:W-:Y:S01]  /*9aa0*/  STSM.16.M88.4 [R0], R12 ;  /* 0x0000000c00007844 */ /* 0x000fe20000000200 */
[----:B------:R-:W-:Y:S06]  /*9ab0*/  BAR.SYNC.DEFER_BLOCKING 0x0 ;  /* 0x0000000000007b1d */ /* 0x000fec0000010000 */
[----:B------:R-:W1:Y:S02]  /*9ac0*/  LDS.128 R12, [R252] ;  /* 0x00000000fc0c7984 */ /* 0x000e640000000c00 */
[----:B------:R-:W-:Y:S01]  /*9ad0*/  BAR.SYNC.DEFER_BLOCKING 0x0 ;  /* 0x0000000000007b1d */ /* 0x000fe20000010000 */
[----:B------:R-:W-:Y:S01]  /*9ae0*/  MOV R30, R164 ;  /* 0x000000a4001e7202 */ /* 0x000fe20000000f00 */
[----:B------:R-:W-:-:S04]  /*9af0*/  IMAD.MOV.U32 R31, RZ, RZ, R166 ;  /* 0x000000ffff1f7224 */ /* 0x000fc800078e00a6 */
[----:B--2---:R2:W-:Y:S02]  /*9b00*/  STSM.16.M88.4 [R0], R16 ;  /* 0x0000001000007844 */ /* 0x0045e40000000200 */
[----:B------:R-:W-:Y:S01]  /*9b10*/  BAR.SYNC.DEFER_BLOCKING 0x0 ;  /* 0x0000000000007b1d */ /* 0x000fe20000010000 */
[----:B--2---:R-:W-:-:S05]  /*9b20*/  IMAD.MOV.U32 R18, RZ, RZ, R33 ;  /* 0x000000ffff127224 */ /* 0x004fca00078e0021 */
[----:B------:R-:W4:Y:S04]  /*9b30*/  LDL.LU R33, [R1+0x3c] ;  /* 0x00003c0001217983 */ /* 0x000f280000300800 */
[----:B------:R-:W2:Y:S04]  /*9b40*/  LDL.LU R92, [R1+0x40] ;  /* 0x00004000015c7983 */ /* 0x000ea80000300800 */
[----:B------:R-:W2:Y:S04]  /*9b50*/  LDL.LU R93, [R1+0x48] ;  /* 0x00004800015d7983 */ /* 0x000ea80000300800 */
[----:B------:R-:W1:Y:S01]  /*9b60*/  LDS.128 R24, [R252] ;  /* 0x00000000fc187984 */ /* 0x000e620000000c00 */
[----:B------:R-:W-:-:S02]  /*9b70*/  IMAD.MOV.U32 R16, RZ, RZ, R97 ;  /* 0x000000ffff107224 */ /* 0x000fc400078e0061 */
[----:B------:R-:W-:Y:S01]  /*9b80*/  IMAD.MOV.U32 R17, RZ, RZ, R99 ;  /* 0x000000ffff117224 */ /* 0x000fe200078e0063 */
[----:B------:R-:W2:Y:S01]  /*9b90*/  LDL.LU R96, [R1+0x44] ;  /* 0x0000440001607983 */ /* 0x000ea20000300800 */
[----:B------:R-:W-:Y:S01]  /*9ba0*/  IMAD.MOV.U32 R19, RZ, RZ, R35 ;  /* 0x000000ffff137224 */ /* 0x000fe200078e0023 */
[----:B------:R-:W-:Y:S06]  /*9bb0*/  BAR.SYNC.DEFER_BLOCKING 0x0 ;  /* 0x0000000000007b1d */ /* 0x000fec0000010000 */
[----:B------:R-:W2:Y:S04]  /*9bc0*/  LDL.LU R97, [R1+0x4c] ;  /* 0x00004c0001617983 */ /* 0x000ea80000300800 */
[----:B------:R-:W-:Y:S01]  /*9bd0*/  STSM.16.M88.4 [R0], R16 ;  /* 0x0000001000007844 */ /* 0x000fe20000000200 */
[----:B------:R-:W-:Y:S06]  /*9be0*/  BAR.SYNC.DEFER_BLOCKING 0x0 ;  /* 0x0000000000007b1d */ /* 0x000fec0000010000 */
[----:B------:R-:W1:Y:S02]  /*9bf0*/  LDS.128 R16, [R252] ;  /* 0x00000000fc107984 */ /* 0x000e640000000c00 */
[----:B------:R-:W-:Y:S06]  /*9c00*/  BAR.SYNC.DEFER_BLOCKING 0x0 ;  /* 0x0000000000007b1d */ /* 0x000fec0000010000 */
[----:B---3--:R3:W-:Y:S02]  /*9c10*/  STSM.16.M88.4 [R0], R28 ;  /* 0x0000001c00007844 */ /* 0x0087e40000000200 */
[----:B------:R-:W-:Y:S06]  /*9c20*/  BAR.SYNC.DEFER_BLOCKING 0x0 ;  /* 0x0000000000007b1d */ /* 0x000fec0000010000 */
[----:B------:R-:W1:Y:S01]  /*9c30*/  LDS.128 R88, [R252] ;  /* 0x00000000fc587984 */ /* 0x000e620000000c00 */
[----:B---3--:R-:W-:-:S02]  /*9c40*/  IMAD.MOV.U32 R28, RZ, RZ, R100 ;  /* 0x000000ffff1c7224 */ /* 0x008fc400078e0064 */
[----:B------:R-:W-:Y:S02]  /*9c50*/  IMAD.MOV.U32 R29, RZ, RZ, R102 ;  /* 0x000000ffff1d7224 */ /* 0x000fe400078e0066 */
[----:B------:R-:W-:Y:S02]  /*9c60*/  IMAD.MOV.U32 R30, RZ, RZ, R36 ;  /* 0x000000ffff1e7224 */ /* 0x000fe400078e0024 */
[----:B------:R-:W-:Y:S01]  /*9c70*/  IMAD.MOV.U32 R31, RZ, RZ, R38 ;  /* 0x000000ffff1f7224 */ /* 0x000fe200078e0026 */
[----:B------:R-:W-:Y:S06]  /*9c80*/  BAR.SYNC.DEFER_BLOCKING 0x0 ;  /* 0x0000000000007b1d */ /* 0x000fec0000010000 */
[----:B------:R-:W-:Y:S02]  /*9c90*/  STSM.16.M88.4 [R0], R28 ;  /* 0x0000001c00007844 */ /* 0x000fe40000000200 */
[----:B------:R-:W-:Y:S01]  /*9ca0*/  BAR.SYNC.DEFER_BLOCKING 0x0 ;  /* 0x0000000000007b1d */ /* 0x000fe20000010000 */
[----:B------:R-:W-:-:S02]  /*9cb0*/  IMAD.MOV.U32 R34, RZ, RZ, R165 ;  /* 0x000000ffff227224 */ /* 0x000fc400078e00a5 */
[----:B------:R-:W-:-:S03]  /*9cc0*/  IMAD.MOV.U32 R35, RZ, RZ, R167 ;  /* 0x000000ffff237224 */ /* 0x000fc600078e00a7 */
[----:B------:R-:W3:Y:S02]  /*9cd0*/  LDS.128 R28, [R252] ;  /* 0x00000000fc1c7984 */ /* 0x000ee40000000c00 */
[----:B------:R-:W-:Y:S01]  /*9ce0*/  BAR.SYNC.DEFER_BLOCKING 0x0 ;  /* 0x0000000000007b1d */ /* 0x000fe20000010000 */
[----:B------:R-:W-:Y:S02]  /*9cf0*/  IMAD.MOV.U32 R94, RZ, RZ, R168 ;  /* 0x000000ffff5e7224 */ /* 0x000fe400078e00a8 */
[----:B------:R-:W-:-:S03]  /*9d00*/  IMAD.MOV.U32 R95, RZ, RZ, R170 ;  /* 0x000000ffff5f7224 */ /* 0x000fc600078e00aa */
[----:B----4-:R4:W-:Y:S02]  /*9d10*/  STSM.16.M88.4 [R0], R32 ;  /* 0x0000002000007844 */ /* 0x0109e40000000200 */
[----:B----4-:R-:W-:Y:S01]  /*9d20*/  MOV R34, R37 ;  /* 0x0000002500227202 */ /* 0x010fe20000000f00 */
[----:B------:R-:W-:Y:S01]  /*9d30*/  IMAD.MOV.U32 R35, RZ, RZ, R39 ;  /* 0x000000ffff237224 */ /* 0x000fe200078e0027 */
[----:B------:R-:W-:Y:S01]  /*9d40*/  BAR.SYNC.DEFER_BLOCKING 0x0 ;  /* 0x0000000000007b1d */ /* 0x000fe20000010000 */
[----:B------:R-:W-:Y:S02]  /*9d50*/  IMAD.MOV.U32 R32, RZ, RZ, R101 ;  /* 0x000000ffff207224 */ /* 0x000fe400078e0065 */
[----:B------:R-:W-:-:S03]  /*9d60*/  IMAD.MOV.U32 R33, RZ, RZ, R103 ;  /* 0x000000ffff217224 */ /* 0x000fc600078e0067 */
[----:B------:R-:W4:Y:S02]  /*9d70*/  LDS.128 R36, [R252] ;  /* 0x00000000fc247984 */ /* 0x000f240000000c00 */
[----:B------:R-:W-:Y:S06]  /*9d80*/  BAR.SYNC.DEFER_BLOCKING 0x0 ;  /* 0x0000000000007b1d */ /* 0x000fec0000010000 */
[----:B------:R-:W-:Y:S02]  /*9d90*/  STSM.16.M88.4 [R0], R32 ;  /* 0x0000002000007844 */ /* 0x000fe40000000200 */
[----:B------:R-:W-:Y:S06]  /*9da0*/  BAR.SYNC.DEFER_BLOCKING 0x0 ;  /* 0x0000000000007b1d */ /* 0x000fec0000010000 */
[----:B------:R-:W4:Y:S02]  /*9db0*/  LDS.128 R32, [R252] ;  /* 0x00000000fc207984 */ /* 0x000f240000000c00 */
[----:B------:R-:W-:Y:S06]  /*9dc0*/  BAR.SYNC.DEFER_BLOCKING 0x0 ;  /* 0x0000000000007b1d */ /* 0x000fec0000010000 */
[----:B--2---:R2:W-:Y:S02]  /*9dd0*/  STSM.16.M88.4 [R0], R92 ;  /* 0x0000005c00007844 */ /* 0x0045e40000000200 */
[----:B------:R-:W-:Y:S06]  /*9de0*/  BAR.SYNC.DEFER_BLOCKING 0x0 ;  /* 0x0000000000007b1d */ /* 0x000fec0000010000 */
[----:B------:R-:W4:Y:S01]  /*9df0*/  LDS.128 R100, [R252] ;  /* 0x00000000fc647984 */ /* 0x000f220000000c00 */
[----:B--2---:R-:W-:-:S02]  /*9e00*/  IMAD.MOV.U32 R92, RZ, RZ, R104 ;  /* 0x000000ffff5c7224 */ /* 0x004fc400078e0068 */
[----:B------:R-:W-:Y:S01]  /*9e10*/  IMAD.MOV.U32 R93, RZ, RZ, R106 ;  /* 0x000000ffff5d7224 */ /* 0x000fe200078e006a */
[----:B------:R-:W2:Y:S01]  /*9e20*/  LDL.LU R104, [R1+0x50] ;  /* 0x0000500001687983 */ /* 0x000ea20000300800 */
[----:B------:R-:W-:Y:S02]  /*9e30*/  IMAD.MOV.U32 R94, RZ, RZ, R40 ;  /* 0x000000ffff5e7224 */ /* 0x000fe400078e0028 */
[----:B------:R-:W-:Y:S01]  /*9e40*/  IMAD.MOV.U32 R95, RZ, RZ, R42 ;  /* 0x000000ffff5f7224 */ /* 0x000fe200078e002a */
[----:B------:R-:W-:Y:S06]  /*9e50*/  BAR.SYNC.DEFER_BLOCKING 0x0 ;  /* 0x0000000000007b1d */ /* 0x000fec0000010000 */
[----:B------:R-:W-:Y:S02]  /*9e60*/  STSM.16.M88.4 [R0], R92 ;  /* 0x0000005c00007844 */ /* 0x000fe40000000200 */
[----:B------:R-:W-:Y:S01]  /*9e70*/  BAR.SYNC.DEFER_BLOCKING 0x0 ;  /* 0x0000000000007b1d */ /* 0x000fe20000010000 */
[----:B------:R-:W-:-:S02]  /*9e80*/  IMAD.MOV.U32 R98, RZ, RZ, R169 ;  /* 0x000000ffff627224 */ /* 0x000fc400078e00a9 */
[----:B------:R-:W-:-:S03]  /*9e90*/  IMAD.MOV.U32 R99, RZ, RZ, R171 ;  /* 0x000000ffff637224 */ /* 0x000fc600078e00ab */
[----:B------:R-:W4:Y:S02]  /*9ea0*/  LDS.128 R92, [R252] ;  /* 0x00000000fc5c7984 */ /* 0x000f240000000c00 */
[----:B------:R-:W-:Y:S06]  /*9eb0*/  BAR.SYNC.DEFER_BLOCKING 0x0 ;  /* 0x0000000000007b1d */ /* 0x000fec0000010000 */
[----:B------:R1:W-:Y:S02]  /*9ec0*/  STSM.16.M88.4 [R0], R96 ;  /* 0x0000006000007844 */ /* 0x0003e40000000200 */
[----:B-1----:R-:W-:-:S02]  /*9ed0*/  MOV R96, R105 ;  /* 0x0000006900607202 */ /* 0x002fc40000000f00 */
[----:B------:R-:W2:Y:S04]  /*9ee0*/  LDL.LU R105, [R1+0x58] ;  /* 0x0000580001697983 */ /* 0x000ea80000300800 */
[----:B------:R-:W3:Y:S04]  /*9ef0*/  LDL.LU R152, [R1+0x54] ;  /* 0x0000540001987983 */ /* 0x000ee80000300800 */
[----:B------:R-:W3:Y:S01]  /*9f00*/  LDL.LU R153, [R1+0x5c] ;  /* 0x00005c0001997983 */ /* 0x000ee20000300800 */
[----:B------:R-:W-:Y:S02]  /*9f10*/  IMAD.MOV.U32 R98, RZ, RZ, R41 ;  /* 0x000000ffff627224 */ /* 0x000fe400078e0029 */
[----:B------:R-:W-:Y:S01]  /*9f20*/  IMAD.MOV.U32 R99, RZ, RZ, R43 ;  /* 0x000000ffff637224 */ /* 0x000fe200078e002b */
[----:B------:R-:W-:Y:S01]  /*9f30*/  BAR.SYNC.DEFER_BLOCKING 0x0 ;  /* 0x0000000000007b1d */ /* 0x000fe20000010000 */
[----:B------:R-:W-:-:S05]  /*9f40*/  IMAD.MOV.U32 R97, RZ, RZ, R107 ;  /* 0x000000ffff617224 */ /* 0x000fca00078e006b */
[----:B------:R-:W1:Y:S02]  /*9f50*/  LDS.128 R40, [R252] ;  /* 0x00000000fc287984 */ /* 0x000e640000000c00 */
[----:B------:R-:W-:Y:S06]  /*9f60*/  BAR.SYNC.DEFER_BLOCKING 0x0 ;  /* 0x0000000000007b1d */ /* 0x000fec0000010000 */
[----:B------:R-:W-:Y:S02]  /*9f70*/  STSM.16.M88.4 [R0], R96 ;  /* 0x0000006000007844 */ /* 0x000fe40000000200 */
[----:B------:R-:W-:Y:S01]  /*9f80*/  BAR.SYNC.DEFER_BLOCKING 0x0 ;  /* 0x0000000000007b1d */ /* 0x000fe20000010000 */
[----:B------:R-:W-:-:S02]  /*9f90*/  IMAD.MOV.U32 R106, RZ, RZ, R172 ;  /* 0x000000ffff6a7224 */ /* 0x000fc400078e00ac */
[----:B------:R-:W-:-:S03]  /*9fa0*/  IMAD.MOV.U32 R107, RZ, RZ, R174 ;  /* 0x000000ffff6b7224 */ /* 0x000fc600078e00ae */
[----:B------:R-:W1:Y:S02]  /*9fb0*/  LDS.128 R96, [R252] ;  /* 0x00000000fc607984 */ /* 0x000e640000000c00 */
[----:B------:R-:W-:Y:S01]  /*9fc0*/  BAR.SYNC.DEFER_BLOCKING 0x0 ;  /* 0x0000000000007b1d */ /* 0x000fe20000010000 */
[----:B------:R-:W-:-:S05]  /*9fd0*/  IMAD.MOV.U32 R155, RZ, RZ, R175 ;  /* 0x000000ffff9b7224 */ /* 0x000fca00078e00af */
[----:B--2---:R2:W-:Y:S02]  /*9fe0*/  STSM.16.M88.4 [R0], R104 ;  /* 0x0000006800007844 */ /* 0x0045e40000000200 */
[----:B------:R-:W-:Y:S06]  /*9ff0*/  BAR.SYNC.DEFER_BLOCKING 0x0 ;  /* 0x0000000000007b1d */ /* 0x000fec0000010000 */
[----:B------:R-:W1:Y:S01]  /*a000*/  LDS.128 R156, [R252] ;  /* 0x00000000fc9c7984 */ /* 0x000e620000000c00 */
[----:B--2---:R-:W-:Y:S02]  /*a010*/  IMAD.MOV.U32 R104, RZ, RZ, R108 ;  /* 0x000000ffff687224 */ /* 0x004fe400078e006c */
[----:B------:R-:W-:-:S02]  /*a020*/  IMAD.MOV.U32 R105, RZ, RZ, R110 ;  /* 0x000000ffff697224 */ /* 0x000fc400078e006e */
[----:B------:R-:W-:Y:S02]  /*a030*/  IMAD.MOV.U32 R106, RZ, RZ, R44 ;  /* 0x000000ffff6a7224 */ /* 0x000fe400078e002c */
[----:B------:R-:W-:Y:S01]  /*a040*/  IMAD.MOV.U32 R107, RZ, RZ, R46 ;  /* 0x000000ffff6b7224 */ /* 0x000fe200078e002e */
[----:B------:R-:W-:Y:S06]  /*a050*/  BAR.SYNC.DEFER_BLOCKING 0x0 ;  /* 0x0000000000007b1d */ /* 0x000fec0000010000 */
[----:B------:R-:W-:Y:S02]  /*a060*/  STSM.16.M88.4 [R0], R104 ;  /* 0x0000006800007844 */ /* 0x000fe40000000200 */
[----:B------:R-:W-:Y:S06]  /*a070*/  BAR.SYNC.DEFER_BLOCKING 0x0 ;  /* 0x0000000000007b1d */ /* 0x000fec0000010000 */
[----:B------:R-:W2:Y:S02]  /*a080*/  LDS.128 R104, [R252] ;  /* 0x00000000fc687984 */ /* 0x000ea40000000c00 */
[----:B------:R-:W-:Y:S06]  /*a090*/  BAR.SYNC.DEFER_BLOCKING 0x0 ;  /* 0x0000000000007b1d */ /* 0x000fec0000010000 */
[----:B---3--:R3:W-:Y:S04]  /*a0a0*/  STSM.16.M88.4 [R0], R152 ;  /* 0x0000009800007844 */ /* 0x0087e80000000200 */
[----:B---3--:R-:W3:Y:S04]  /*a0b0*/  LDL.LU R152, [R1+0x60] ;  /* 0x0000600001987983 */ /* 0x008ee80000300800 */
[----:B------:R-:W3:Y:S04]  /*a0c0*/  LDL.LU R153, [R1+0x68] ;  /* 0x0000680001997983 */ /* 0x000ee80000300800 */
[----:B------:R-:W4:Y:S04]  /*a0d0*/  LDL.LU R160, [R1+0x64] ;  /* 0x0000640001a07983 */ /* 0x000f280000300800 */
[----:B------:R-:W4:Y:S01]  /*a0e0*/  LDL.LU R161, [R1+0x6c] ;  /* 0x00006c0001a17983 */ /* 0x000f220000300800 */
[----:B------:R-:W-:-:S02]  /*a0f0*/  IMAD.MOV.U32 R108, RZ, RZ, R109 ;  /* 0x000000ffff6c7224 */ /* 0x000fc400078e006d */
[----:B------:R-:W-:Y:S02]  /*a100*/  IMAD.MOV.U32 R109, RZ, RZ, R111 ;  /* 0x000000ffff6d7224 */ /* 0x000fe400078e006f */
[----:B------:R-:W-:Y:S02]  /*a110*/  IMAD.MOV.U32 R110, RZ, RZ, R45 ;  /* 0x000000ffff6e7224 */ /* 0x000fe400078e002d */
[----:B------:R-:W-:Y:S01]  /*a120*/  IMAD.MOV.U32 R111, RZ, RZ, R47 ;  /* 0x000000ffff6f7224 */ /* 0x000fe200078e002f */
[----:B------:R-:W-:Y:S06]  /*a130*/  BAR.SYNC.DEFER_BLOCKING 0x0 ;  /* 0x0000000000007b1d */ /* 0x000fec0000010000 */
[----:B------:R-:W2:Y:S02]  /*a140*/  LDS.128 R44, [R252] ;  /* 0x00000000fc2c7984 */ /* 0x000ea40000000c00 */
[----:B------:R-:W-:Y:S06]  /*a150*/  BAR.SYNC.DEFER_BLOCKING 0x0 ;  /* 0x0000000000007b1d */ /* 0x000fec0000010000 */
[----:B------:R-:W-:Y:S02]  /*a160*/  STSM.16.M88.4 [R0], R108 ;  /* 0x0000006c00007844 */ /* 0x000fe40000000200 */
[----:B------:R-:W-:Y:S01]  /*a170*/  BAR.SYNC.DEFER_BLOCKING 0x0 ;  /* 0x0000000000007b1d */ /* 0x000fe20000010000 */
[----:B------:R-:W-:-:S02]  /*a180*/  IMAD.MOV.U32 R154, RZ, RZ, R176 ;  /* 0x000000ffff9a7224 */ /* 0x000fc400078e00b0 */
[----:B------:R-:W-:-:S03]  /*a190*/  IMAD.MOV.U32 R155, RZ, RZ, R178 ;  /* 0x000000ffff9b7224 */ /* 0x000fc600078e00b2 */
[----:B------:R-:W2:Y:S02]  /*a1a0*/  LDS.128 R108, [R252] ;  /* 0x00000000fc6c7984 */ /* 0x000ea40000000c00 */
[----:B------:R-:W-:Y:S01]  /*a1b0*/  BAR.SYNC.DEFER_BLOCKING 0x0 ;  /* 0x0000000000007b1d */ /* 0x000fe20000010000 */
[----:B------:R-:W-:Y:S02]  /*a1c0*/  IMAD.MOV.U32 R162, RZ, RZ, R177 ;  /* 0x000000ffffa27224 */ /* 0x000fe400078e00b1 */
[----:B------:R-:W-:-:S03]  /*a1d0*/  IMAD.MOV.U32 R163, RZ, RZ, R179 ;  /* 0x000000ffffa37224 */ /* 0x000fc600078e00b3 */
[----:B---3--:R3:W-:Y:S02]  /*a1e0*/  STSM.16.M88.4 [R0], R152 ;  /* 0x0000009800007844 */ /* 0x0087e40000000200 */
[----:B------:R-:W-:Y:S06]  /*a1f0*/  BAR.SYNC.DEFER_BLOCKING 0x0 ;  /* 0x0000000000007b1d */ /* 0x000fec0000010000 */
[----:B------:R-:W2:Y:S01]  /*a200*/  LDS.128 R164, [R252] ;  /* 0x00000000fca47984 */ /* 0x000ea20000000c00 */
[----:B---3--:R-:W-:Y:S01]  /*a210*/  IMAD.MOV.U32 R152, RZ, RZ, R112 ;  /* 0x000000ffff987224 */ /* 0x008fe200078e0070 */
[----:B------:R-:W-:Y:S01]  /*a220*/  MOV R154, R48 ;  /* 0x00000030009a7202 */ /* 0x000fe20000000f00 */
[----:B------:R-:W-:-:S02]  /*a230*/  IMAD.MOV.U32 R153, RZ, RZ, R114 ;  /* 0x000000ffff997224 */ /* 0x000fc400078e0072 */
[----:B------:R-:W-:Y:S01]  /*a240*/  IMAD.MOV.U32 R155, RZ, RZ, R50 ;  /* 0x000000ffff9b7224 */ /* 0x000fe200078e0032 */
[----:B------:R-:W-:Y:S06]  /*a250*/  BAR.SYNC.DEFER_BLOCKING 0x0 ;  /* 0x0000000000007b1d */ /* 0x000fec0000010000 */
[----:B------:R-:W-:Y:S02]  /*a260*/  STSM.16.M88.4 [R0], R152 ;  /* 0x0000009800007844 */ /* 0x000fe40000000200 */
[----:B------:R-:W-:Y:S06]  /*a270*/  BAR.SYNC.DEFER_BLOCKING 0x0 ;  /* 0x0000000000007b1d */ /* 0x000fec0000010000 */
[----:B------:R-:W3:Y:S02]  /*a280*/  LDS.128 R152, [R252] ;  /* 0x00000000fc987984 */ /* 0x000ee40000000c00 */
[----:B------:R-:W-:Y:S06]  /*a290*/  BAR.SYNC.DEFER_BLOCKING 0x0 ;  /* 0x0000000000007b1d */ /* 0x000fec0000010000 */
[----:B----4-:R4:W-:Y:S04]  /*a2a0*/  STSM.16.M88.4 [R0], R160 ;  /* 0x000000a000007844 */ /* 0x0109e80000000200 */
[----:B----4-:R-:W4:Y:S04]  /*a2b0*/  LDL.LU R160, [R1+0x70] ;  /* 0x0000700001a07983 */ /* 0x010f280000300800 */
[----:B------:R-:W4:Y:S04]  /*a2c0*/  LDL.LU R161, [R1+0x78] ;  /* 0x0000780001a17983 */ /* 0x000f280000300800 */
[----:B------:R-:W2:Y:S04]  /*a2d0*/  LDL.LU R168, [R1+0x74] ;  /* 0x0000740001a87983 */ /* 0x000ea80000300800 */
[----:B------:R-:W2:Y:S01]  /*a2e0*/  LDL.LU R169, [R1+0x7c] ;  /* 0x00007c0001a97983 */ /* 0x000ea20000300800 */
[----:B------:R-:W-:-:S02]  /*a2f0*/  IMAD.MOV.U32 R112, RZ, RZ, R113 ;  /* 0x000000ffff707224 */ /* 0x000fc400078e0071 */
[----:B------:R-:W-:Y:S02]  /*a300*/  IMAD.MOV.U32 R113, RZ, RZ, R115 ;  /* 0x000000ffff717224 */ /* 0x000fe400078e0073 */
[----:B------:R-:W-:Y:S02]  /*a310*/  IMAD.MOV.U32 R114, RZ, RZ, R49 ;  /* 0x000000ffff727224 */ /* 0x000fe400078e0031 */
[----:B------:R-:W-:Y:S01]  /*a320*/  IMAD.MOV.U32 R115, RZ, RZ, R51 ;  /* 0x000000ffff737224 */ /* 0x000fe200078e0033 */
[----:B------:R-:W-:Y:S06]  /*a330*/  BAR.SYNC.DEFER_BLOCKING 0x0 ;  /* 0x0000000000007b1d */ /* 0x000fec0000010000 */
[----:B------:R-:W3:Y:S02]  /*a340*/  LDS.128 R48, [R252] ;  /* 0x00000000fc307984 */ /* 0x000ee40000000c00 */
        /* <DEDUP_REMOVED lines=10> */
[----:B------:R-:W-:Y:S06]  /*a3f0*/  BAR.SYNC.DEFER_BLOCKING 0x0 ;  /* 0x0000000000007b1d */ /* 0x000fec0000010000 */
[----:B------:R-:W3:Y:S01]  /*a400*/  LDS.128 R172, [R252] ;  /* 0x00000000fcac7984 */ /* 0x000ee20000000c00 */
[----:B----4-:R-:W-:Y:S01]  /*a410*/  MOV R160, R116 ;  /* 0x0000007400a07202 */ /* 0x010fe20000000f00 */
[----:B------:R-:W-:-:S02]  /*a420*/  IMAD.MOV.U32 R161, RZ, RZ, R118 ;  /* 0x000000ffffa17224 */ /* 0x000fc400078e0076 */
[----:B------:R-:W-:Y:S02]  /*a430*/  IMAD.MOV.U32 R162, RZ, RZ, R52 ;  /* 0x000000ffffa27224 */ /* 0x000fe400078e0034 */
[----:B------:R-:W-:Y:S01]  /*a440*/  IMAD.MOV.U32 R163, RZ, RZ, R54 ;  /* 0x000000ffffa37224 */ /* 0x000fe200078e0036 */
[----:B------:R-:W-:Y:S06]  /*a450*/  BAR.SYNC.DEFER_BLOCKING 0x0 ;  /* 0x0000000000007b1d */ /* 0x000fec0000010000 */
[----:B------:R-:W-:Y:S02]  /*a460*/  STSM.16.M88.4 [R0], R160 ;  /* 0x000000a000007844 */ /* 0x000fe40000000200 */
[----:B------:R-:W-:Y:S06]  /*a470*/  BAR.SYNC.DEFER_BLOCKING 0x0 ;  /* 0x0000000000007b1d */ /* 0x000fec0000010000 */
[----:B------:R-:W4:Y:S02]  /*a480*/  LDS.128 R160, [R252] ;  /* 0x00000000fca07984 */ /* 0x000f240000000c00 */
[----:B------:R-:W-:Y:S06]  /*a490*/  BAR.SYNC.DEFER_BLOCKING 0x0 ;  /* 0x0000000000007b1d */ /* 0x000fec0000010000 */
[----:B--2---:R2:W-:Y:S04]  /*a4a0*/  STSM.16.M88.4 [R0], R168 ;  /* 0x000000a800007844 */ /* 0x0045e80000000200 */
[----:B--2---:R-:W2:Y:S04]  /*a4b0*/  LDL.LU R168, [R1+0x80] ;  /* 0x0000800001a87983 */ /* 0x004ea80000300800 */
[----:B------:R-:W2:Y:S04]  /*a4c0*/  LDL.LU R169, [R1+0x88] ;  /* 0x0000880001a97983 */ /* 0x000ea80000300800 */
[----:B------:R-:W3:Y:S04]  /*a4d0*/  LDL.LU R176, [R1+0x84] ;  /* 0x0000840001b07983 */ /* 0x000ee80000300800 */
[----:B------:R-:W3:Y:S01]  /*a4e0*/  LDL.LU R177, [R1+0x8c] ;  /* 0x00008c0001b17983 */ /* 0x000ee20000300800 */
[----:B------:R-:W-:-:S02]  /*a4f0*/  IMAD.MOV.U32 R116, RZ, RZ, R117 ;  /* 0x000000ffff747224 */ /* 0x000fc400078e0075 */
[----:B------:R-:W-:Y:S02]  /*a500*/  IMAD.MOV.U32 R117, RZ, RZ, R119 ;  /* 0x000000ffff757224 */ /* 0x000fe400078e0077 */
[----:B------:R-:W-:Y:S02]  /*a510*/  IMAD.MOV.U32 R118, RZ, RZ, R53 ;  /* 0x000000ffff767224 */ /* 0x000fe400078e0035 */
[----:B------:R-:W-:Y:S01]  /*a520*/  IMAD.MOV.U32 R119, RZ, RZ, R55 ;  /* 0x000000ffff777224 */ /* 0x000fe200078e0037 */
[----:B------:R-:W-:Y:S06]  /*a530*/  BAR.SYNC.DEFER_BLOCKING 0x0 ;  /* 0x0000000000007b1d */ /* 0x000fec0000010000 */
[----:B------:R-:W4:Y:S02]  /*a540*/  LDS.128 R52, [R252] ;  /* 0x00000000fc347984 */ /* 0x000f240000000c00 */
[----:B------:R-:W-:Y:S06]  /*a550*/  BAR.SYNC.DEFER_BLOCKING 0x0 ;  /* 0x0000000000007b1d */ /* 0x000fec0000010000 */
[----:B------:R-:W-:Y:S02]  /*a560*/  STSM.16.M88.4 [R0], R116 ;  /* 0x0000007400007844 */ /* 0x000fe40000000200 */
[----:B------:R-:W-:Y:S01]  /*a570*/  BAR.SYNC.DEFER_BLOCKING 0x0 ;  /* 0x0000000000007b1d */ /* 0x000fe20000010000 */
[----:B------:R-:W-:Y:S01]  /*a580*/  MOV R170, R184 ;  /* 0x000000b800aa7202 */ /* 0x000fe20000000f00 */
[----:B------:R-:W-:-:S04]  /*a590*/  IMAD.MOV.U32 R171, RZ, RZ, R186 ;  /* 0x000000ffffab7224 */ /* 0x000fc800078e00ba */
[----:B------:R-:W4:Y:S02]  /*a5a0*/  LDS.128 R116, [R252] ;  /* 0x00000000fc747984 */ /* 0x000f240000000c00 */
[----:B------:R-:W-:Y:S01]  /*a5b0*/  BAR.SYNC.DEFER_BLOCKING 0x0 ;  /* 0x0000000000007b1d */ /* 0x000fe20000010000 */
[----:B------:R-:W-:Y:S02]  /*a5c0*/  IMAD.MOV.U32 R178, RZ, RZ, R185 ;  /* 0x000000ffffb27224 */ /* 0x000fe400078e00b9 */
[----:B------:R-:W-:-:S03]  /*a5d0*/  IMAD.MOV.U32 R179, RZ, RZ, R187 ;  /* 0x000000ffffb37224 */ /* 0x000fc600078e00bb */
[----:B--2---:R2:W-:Y:S02]  /*a5e0*/  STSM.16.M88.4 [R0], R168 ;  /* 0x000000a800007844 */ /* 0x0045e40000000200 */
[----:B------:R-:W-:Y:S06]  /*a5f0*/  BAR.SYNC.DEFER_BLOCKING 0x0 ;  /* 0x0000000000007b1d */ /* 0x000fec0000010000 */
[----:B------:R-:W4:Y:S01]  /*a600*/  LDS.128 R180, [R252] ;  /* 0x00000000fcb47984 */ /* 0x000f220000000c00 */
        /* <DEDUP_REMOVED lines=14> */
[----:B------:R-:W-:Y:S01]  /*a6f0*/  IMAD.MOV.U32 R120, RZ, RZ, R121 ;  /* 0x000000ffff787224 */ /* 0x000fe200078e0079 */
[----:B------:R-:W-:Y:S01]  /*a700*/  MOV R122, R57 ;  /* 0x00000039007a7202 */ /* 0x000fe20000000f00 */
[----:B------:R-:W-:-:S02]  /*a710*/  IMAD.MOV.U32 R121, RZ, RZ, R123 ;  /* 0x000000ffff797224 */ /* 0x000fc400078e007b */
        /* <DEDUP_REMOVED lines=15> */
[----:B---3--:R-:W-:Y:S02]  /*a810*/  IMAD.MOV.U32 R176, RZ, RZ, R124 ;  /* 0x000000ffffb07224 */ /* 0x008fe400078e007c */
[----:B------:R-:W-:-:S02]  /*a820*/  IMAD.MOV.U32 R177, RZ, RZ, R126 ;  /* 0x000000ffffb17224 */ /* 0x000fc400078e007e */
[----:B------:R-:W-:Y:S02]  /*a830*/  IMAD.MOV.U32 R178, RZ, RZ, R60 ;  /* 0x000000ffffb27224 */ /* 0x000fe400078e003c */
        /* <DEDUP_REMOVED lines=11> */
[----:B------:R-:W-:Y:S01]  /*a8f0*/  BAR.SYNC.DEFER_BLOCKING 0x0 ;  /* 0x0000000000007b1d */ /* 0x000fe20000010000 */
[----:B------:R-:W-:Y:S01]  /*a900*/  MOV R124, R125 ;  /* 0x0000007d007c7202 */ /* 0x000fe20000000f00 */
[----:B------:R-:W-:-:S02]  /*a910*/  IMAD.MOV.U32 R125, RZ, RZ, R127 ;  /* 0x000000ffff7d7224 */ /* 0x000fc400078e007f */
[----:B------:R-:W-:Y:S02]  /*a920*/  IMAD.MOV.U32 R126, RZ, RZ, R61 ;  /* 0x000000ffff7e7224 */ /* 0x000fe400078e003d */
[----:B------:R-:W-:Y:S02]  /*a930*/  IMAD.MOV.U32 R127, RZ, RZ, R63 ;  /* 0x000000ffff7f7224 */ /* 0x000fe400078e003f */
[----:B------:R-:W3:Y:S01]  /*a940*/  LDS.128 R60, [R252] ;  /* 0x00000000fc3c7984 */ /* 0x000ee20000000c00 */
[----:B------:R-:W-:Y:S06]  /*a950*/  BAR.SYNC.DEFER_BLOCKING 0x0 ;  /* 0x0000000000007b1d */ /* 0x000fec0000010000 */
[----:B------:R-:W-:Y:S02]  /*a960*/  STSM.16.M88.4 [R0], R124 ;  /* 0x0000007c00007844 */ /* 0x000fe40000000200 */
[----:B------:R-:W-:Y:S01]  /*a970*/  BAR.SYNC.DEFER_BLOCKING 0x0 ;  /* 0x0000000000007b1d */ /* 0x000fe20000010000 */
[----:B------:R-:W-:-:S02]  /*a980*/  IMAD.MOV.U32 R186, RZ, RZ, R192 ;  /* 0x000000ffffba7224 */ /* 0x000fc400078e00c0 */
[----:B------:R-:W-:-:S03]  /*a990*/  IMAD.MOV.U32 R187, RZ, RZ, R194 ;  /* 0x000000ffffbb7224 */ /* 0x000fc600078e00c2 */
[----:B------:R-:W3:Y:S02]  /*a9a0*/  LDS.128 R124, [R252] ;  /* 0x00000000fc7c7984 */ /* 0x000ee40000000c00 */
[----:B------:R-:W-:Y:S06]  /*a9b0*/  BAR.SYNC.DEFER_BLOCKING 0x0 ;  /* 0x0000000000007b1d */ /* 0x000fec0000010000 */
[----:B----4-:R4:W-:Y:S02]  /*a9c0*/  STSM.16.M88.4 [R0], R184 ;  /* 0x000000b800007844 */ /* 0x0109e40000000200 */
[----:B------:R-:W-:Y:S06]  /*a9d0*/  BAR.SYNC.DEFER_BLOCKING 0x0 ;  /* 0x0000000000007b1d */ /* 0x000fec0000010000 */
[----:B------:R-:W3:Y:S01]  /*a9e0*/  LDS.128 R192, [R252] ;  /* 0x00000000fcc07984 */ /* 0x000ee20000000c00 */
[----:B----4-:R-:W-:-:S02]  /*a9f0*/  IMAD.MOV.U32 R184, RZ, RZ, R128 ;  /* 0x000000ffffb87224 */ /* 0x010fc400078e0080 */
[----:B------:R-:W-:Y:S02]  /*aa00*/  IMAD.MOV.U32 R185, RZ, RZ, R130 ;  /* 0x000000ffffb97224 */ /* 0x000fe400078e0082 */
        /* <DEDUP_REMOVED lines=12> */
[----:B------:R-:W-:Y:S01]  /*aad0*/  BAR.SYNC.DEFER_BLOCKING 0x0 ;  /* 0x0000000000007b1d */ /* 0x000fe20000010000 */
[----:B------:R-:W-:-:S02]  /*aae0*/  IMAD.MOV.U32 R128, RZ, RZ, R129 ;  /* 0x000000ffff807224 */ /* 0x000fc400078e0081 */
[----:B------:R-:W-:Y:S02]  /*aaf0*/  IMAD.MOV.U32 R129, RZ, RZ, R131 ;  /* 0x000000ffff817224 */ /* 0x000fe400078e0083 */
[----:B------:R-:W-:Y:S02]  /*ab00*/  IMAD.MOV.U32 R130, RZ, RZ, R65 ;  /* 0x000000ffff827224 */ /* 0x000fe400078e0041 */
[----:B------:R-:W-:Y:S02]  /*ab10*/  IMAD.MOV.U32 R131, RZ, RZ, R67 ;  /* 0x000000ffff837224 */ /* 0x000fe400078e0043 */
[----:B------:R-:W4:Y:S01]  /*ab20*/  LDS.128 R64, [R252] ;  /* 0x00000000fc407984 */ /* 0x000f220000000c00 */
[----:B------:R-:W-:Y:S06]  /*ab30*/  BAR.SYNC.DEFER_BLOCKING 0x0 ;  /* 0x0000000000007b1d */ /* 0x000fec0000010000 */
[----:B------:R-:W-:Y:S02]  /*ab40*/  STSM.16.M88.4 [R0], R128 ;  /* 0x0000008000007844 */ /* 0x000fe40000000200 */
[----:B------:R-:W-:Y:S01]  /*ab50*/  BAR.SYNC.DEFER_BLOCKING 0x0 ;  /* 0x0000000000007b1d */ /* 0x000fe20000010000 */
[----:B------:R-:W-:-:S02]  /*ab60*/  IMAD.MOV.U32 R218, RZ, RZ, R196 ;  /* 0x000000ffffda7224 */ /* 0x000fc400078e00c4 */
[----:B------:R-:W-:-:S03]  /*ab70*/  IMAD.MOV.U32 R219, RZ, RZ, R198 ;  /* 0x000000ffffdb7224 */ /* 0x000fc600078e00c6 */
[----:B------:R-:W4:Y:S02]  /*ab80*/  LDS.128 R128, [R252] ;  /* 0x00000000fc807984 */ /* 0x000f240000000c00 */
[----:B------:R-:W-:Y:S06]  /*ab90*/  BAR.SYNC.DEFER_BLOCKING 0x0 ;  /* 0x0000000000007b1d */ /* 0x000fec0000010000 */
[----:B--2---:R2:W-:Y:S02]  /*aba0*/  STSM.16.M88.4 [R0], R216 ;  /* 0x000000d800007844 */ /* 0x0045e40000000200 */
[----:B------:R-:W-:Y:S06]  /*abb0*/  BAR.SYNC.DEFER_BLOCKING 0x0 ;  /* 0x0000000000007b1d */ /* 0x000fec0000010000 */
[----:B------:R-:W4:Y:S01]  /*abc0*/  LDS.128 R196, [R252] ;  /* 0x00000000fcc47984 */ /* 0x000f220000000c00 */
[----:B--2---:R-:W-:Y:S01]  /*abd0*/  IMAD.MOV.U32 R216, RZ, RZ, R132 ;  /* 0x000000ffffd87224 */ /* 0x004fe200078e0084 */
[----:B------:R-:W-:Y:S01]  /*abe0*/  MOV R218, R68 ;  /* 0x0000004400da7202 */ /* 0x000fe20000000f00 */
[----:B------:R-:W-:-:S02]  /*abf0*/  IMAD.MOV.U32 R217, RZ, RZ, R134 ;  /* 0x000000ffffd97224 */ /* 0x000fc400078e0086 */
        /* <DEDUP_REMOVED lines=11> */
[----:B------:R-:W-:Y:S01]  /*acb0*/  BAR.SYNC.DEFER_BLOCKING 0x0 ;  /* 0x0000000000007b1d */ /* 0x000fe20000010000 */
[----:B------:R-:W-:-:S02]  /*acc0*/  IMAD.MOV.U32 R132, RZ, RZ, R133 ;  /* 0x000000ffff847224 */ /* 0x000fc400078e0085 */
[----:B------:R-:W-:Y:S02]  /*acd0*/  IMAD.MOV.U32 R133, RZ, RZ, R135 ;  /* 0x000000ffff857224 */ /* 0x000fe400078e0087 */
[----:B------:R-:W-:Y:S02]  /*ace0*/  IMAD.MOV.U32 R134, RZ, RZ, R69 ;  /* 0x000000ffff867224 */ /* 0x000fe400078e0045 */
[----:B------:R-:W-:Y:S02]  /*acf0*/  IMAD.MOV.U32 R135, RZ, RZ, R71 ;  /* 0x000000ffff877224 */ /* 0x000fe400078e0047 */
[----:B------:R-:W2:Y:S01]  /*ad00*/  LDS.128 R68, [R252] ;  /* 0x00000000fc447984 */ /* 0x000ea20000000c00 */
[----:B------:R-:W-:Y:S06]  /*ad10*/  BAR.SYNC.DEFER_BLOCKING 0x0 ;  /* 0x0000000000007b1d */ /* 0x000fec0000010000 */
[----:B------:R-:W-:Y:S02]  /*ad20*/  STSM.16.M88.4 [R0], R132 ;  /* 0x0000008400007844 */ /* 0x000fe40000000200 */
[----:B------:R-:W-:Y:S01]  /*ad30*/  BAR.SYNC.DEFER_BLOCKING 0x0 ;  /* 0x0000000000007b1d */ /* 0x000fe20000010000 */
[----:B------:R-:W-:-:S02]  /*ad40*/  IMAD.MOV.U32 R222, RZ, RZ, R200 ;  /* 0x000000ffffde7224 */ /* 0x000fc400078e00c8 */
[----:B------:R-:W-:-:S03]  /*ad50*/  IMAD.MOV.U32 R223, RZ, RZ, R202 ;  /* 0x000000ffffdf7224 */ /* 0x000fc600078e00ca */
[----:B------:R-:W2:Y:S02]  /*ad60*/  LDS.128 R132, [R252] ;  /* 0x00000000fc847984 */ /* 0x000ea40000000c00 */
[----:B------:R-:W-:Y:S06]  /*ad70*/  BAR.SYNC.DEFER_BLOCKING 0x0 ;  /* 0x0000000000007b1d */ /* 0x000fec0000010000 */
[----:B---3--:R3:W-:Y:S02]  /*ad80*/  STSM.16.M88.4 [R0], R220 ;  /* 0x000000dc00007844 */ /* 0x0087e40000000200 */
[----:B------:R-:W-:Y:S06]  /*ad90*/  BAR.SYNC.DEFER_BLOCKING 0x0 ;  /* 0x0000000000007b1d */ /* 0x000fec0000010000 */
[----:B------:R-:W2:Y:S01]  /*ada0*/  LDS.128 R200, [R252] ;  /* 0x00000000fcc87984 */ /* 0x000ea20000000c00 */
[----:B---3--:R-:W-:Y:S01]  /*adb0*/  MOV R220, R136 ;  /* 0x0000008800dc7202 */ /* 0x008fe20000000f00 */
        /* <DEDUP_REMOVED lines=14> */
[----:B------:R-:W-:-:S02]  /*aea0*/  IMAD.MOV.U32 R136, RZ, RZ, R137 ;  /* 0x000000ffff887224 */ /* 0x000fc400078e0089 */
[----:B------:R-:W-:Y:S02]  /*aeb0*/  IMAD.MOV.U32 R137, RZ, RZ, R139 ;  /* 0x000000ffff897224 */ /* 0x000fe400078e008b */
[----:B------:R-:W-:Y:S02]  /*aec0*/  IMAD.MOV.U32 R138, RZ, RZ, R73 ;  /* 0x000000ffff8a7224 */ /* 0x000fe400078e0049 */
[----:B------:R-:W-:Y:S02]  /*aed0*/  IMAD.MOV.U32 R139, RZ, RZ, R75 ;  /* 0x000000ffff8b7224 */ /* 0x000fe400078e004b */
[----:B------:R-:W3:Y:S01]  /*aee0*/  LDS.128 R72, [R252] ;  /* 0x00000000fc487984 */ /* 0x000ee20000000c00 */
[----:B------:R-:W-:Y:S06]  /*aef0*/  BAR.SYNC.DEFER_BLOCKING 0x0 ;  /* 0x0000000000007b1d */ /* 0x000fec0000010000 */
[----:B------:R-:W-:Y:S02]  /*af00*/  STSM.16.M88.4 [R0], R136 ;  /* 0x0000008800007844 */ /* 0x000fe40000000200 */
[----:B------:R-:W-:Y:S01]  /*af10*/  BAR.SYNC.DEFER_BLOCKING 0x0 ;  /* 0x0000000000007b1d */ /* 0x000fe20000010000 */
[----:B------:R-:W-:Y:S01]  /*af20*/  MOV R226, R204 ;  /* 0x000000cc00e27202 */ /* 0x000fe20000000f00 */
[----:B------:R-:W-:-:S04]  /*af30*/  IMAD.MOV.U32 R227, RZ, RZ, R206 ;  /* 0x000000ffffe37224 */ /* 0x000fc800078e00ce */
        /* <DEDUP_REMOVED lines=18> */
[----:B------:R-:W3:Y:S04]  /*b060*/  LDL.LU R233, [R1+0xec] ;  /* 0x0000ec0001e97983 */ /* 0x000ee80000300800 */
[----:B------:R-:W4:Y:S04]  /*b070*/  LDL.LU R236, [R1+0xf0] ;  /* 0x0000f00001ec7983 */ /* 0x000f280000300800 */
[----:B------:R-:W4:Y:S01]  /*b080*/  LDL.LU R237, [R1+0xf8] ;  /* 0x0000f80001ed7983 */ /* 0x000f220000300800 */
[----:B------:R-:W-:Y:S01]  /*b090*/  BAR.SYNC.DEFER_BLOCKING 0x0 ;  /* 0x0000000000007b1d */ /* 0x000fe20000010000 */
[----:B------:R-:W-:Y:S01]  /*b0a0*/  IMAD.MOV.U32 R140, RZ, RZ, R141 ;  /* 0x000000ffff8c7224 */ /* 0x000fe200078e008d */
[----:B------:R-:W-:Y:S01]  /*b0b0*/  MOV R142, R77 ;  /* 0x0000004d008e7202 */ /* 0x000fe20000000f00 */
[----:B------:R-:W-:-:S02]  /*b0c0*/  IMAD.MOV.U32 R141, RZ, RZ, R143 ;  /* 0x000000ffff8d7224 */ /* 0x000fc400078e008f */
[----:B------:R-:W-:Y:S02]  /*b0d0*/  IMAD.MOV.U32 R143, RZ, RZ, R79 ;  /* 0x000000ffff8f7224 */ /* 0x000fe400078e004f */
[----:B------:R-:W1:Y:S01]  /*b0e0*/  LDS.128 R76, [R252] ;  /* 0x00000000fc4c7984 */ /* 0x000e620000000c00 */
[----:B------:R-:W-:Y:S06]  /*b0f0*/  BAR.SYNC.DEFER_BLOCKING 0x0 ;  /* 0x0000000000007b1d */ /* 0x000fec0000010000 */
[----:B------:R-:W-:Y:S02]  /*b100*/  STSM.16.M88.4 [R0], R140 ;  /* 0x0000008c00007844 */ /* 0x000fe40000000200 */
[----:B------:R-:W-:Y:S01]  /*b110*/  BAR.SYNC.DEFER_BLOCKING 0x0 ;  /* 0x0000000000007b1d */ /* 0x000fe20000010000 */
[----:B------:R-:W-:-:S02]  /*b120*/  IMAD.MOV.U32 R230, RZ, RZ, R208 ;  /* 0x000000ffffe67224 */ /* 0x000fc400078e00d0 */
[----:B------:R-:W-:-:S03]  /*b130*/  IMAD.MOV.U32 R231, RZ, RZ, R210 ;  /* 0x000000ffffe77224 */ /* 0x000fc600078e00d2 */
[----:B------:R-:W1:Y:S02]  /*b140*/  LDS.128 R140, [R252] ;  /* 0x00000000fc8c7984 */ /* 0x000e640000000c00 */
[----:B------:R-:W-:Y:S06]  /*b150*/  BAR.SYNC.DEFER_BLOCKING 0x0 ;  /* 0x0000000000007b1d */ /* 0x000fec0000010000 */
[----:B--2---:R2:W-:Y:S02]  /*b160*/  STSM.16.M88.4 [R0], R228 ;  /* 0x000000e400007844 */ /* 0x0045e40000000200 */
[----:B------:R-:W-:Y:S06]  /*b170*/  BAR.SYNC.DEFER_BLOCKING 0x0 ;  /* 0x0000000000007b1d */ /* 0x000fec0000010000 */
[----:B------:R-:W1:Y:S01]  /*b180*/  LDS.128 R208, [R252] ;  /* 0x00000000fcd07984 */ /* 0x000e620000000c00 */
[----:B--2---:R-:W-:-:S02]  /*b190*/  IMAD.MOV.U32 R228, RZ, RZ, R144 ;  /* 0x000000ffffe47224 */ /* 0x004fc400078e0090 */
[----:B------:R-:W-:Y:S01]  /*b1a0*/  IMAD.MOV.U32 R229, RZ, RZ, R146 ;  /* 0x000000ffffe57224 */ /* 0x000fe200078e0092 */
[----:B------:R-:W-:Y:S01]  /*b1b0*/  BAR.SYNC.DEFER_BLOCKING 0x0 ;  /* 0x0000000000007b1d */ /* 0x000fe20000010000 */
[----:B------:R-:W-:Y:S02]  /*b1c0*/  IMAD.MOV.U32 R230, RZ, RZ, R80 ;  /* 0x000000ffffe67224 */ /* 0x000fe400078e0050 */
[----:B------:R-:W-:-:S05]  /*b1d0*/  IMAD.MOV.U32 R231, RZ, RZ, R82 ;  /* 0x000000ffffe77224 */ /* 0x000fca00078e0052 */
[----:B------:R-:W-:Y:S01]  /*b1e0*/  STSM.16.M88.4 [R0], R228 ;  /* 0x000000e400007844 */ /* 0x000fe20000000200 */
[----:B------:R-:W-:Y:S06]  /*b1f0*/  BAR.SYNC.DEFER_BLOCKING 0x0 ;  /* 0x0000000000007b1d */ /* 0x000fec0000010000 */
[----:B------:R-:W2:Y:S02]  /*b200*/  LDS.128 R228, [R252] ;  /* 0x00000000fce47984 */ /* 0x000ea40000000c00 */
[----:B------:R-:W-:Y:S06]  /*b210*/  BAR.SYNC.DEFER_BLOCKING 0x0 ;  /* 0x0000000000007b1d */ /* 0x000fec0000010000 */
[----:B---3--:R3:W-:Y:S02]  /*b220*/  STSM.16.M88.4 [R0], R232 ;  /* 0x000000e800007844 */ /* 0x0087e40000000200 */
[----:B------:R-:W-:Y:S06]  /*b230*/  BAR.SYNC.DEFER_BLOCKING 0x0 ;  /* 0x0000000000007b1d */ /* 0x000fec0000010000 */
[----:B------:R-:W2:Y:S02]  /*b240*/  LDS.128 R144, [R252] ;  /* 0x00000000fc907984 */ /* 0x000ea40000000c00 */
[----:B------:R-:W-:Y:S06]  /*b250*/  BAR.SYNC.DEFER_BLOCKING 0x0 ;  /* 0x0000000000007b1d */ /* 0x000fec0000010000 */
[----:B------:R-:W-:Y:S02]  /*b260*/  STSM.16.M88.4 [R0], R244 ;  /* 0x000000f400007844 */ /* 0x000fe40000000200 */
[----:B------:R-:W-:Y:S06]  /*b270*/  BAR.SYNC.DEFER_BLOCKING 0x0 ;  /* 0x0000000000007b1d */ /* 0x000fec0000010000 */
[----:B------:R-:W2:Y:S02]  /*b280*/  LDS.128 R80, [R252] ;  /* 0x00000000fc507984 */ /* 0x000ea40000000c00 */
[----:B------:R-:W-:Y:S06]  /*b290*/  BAR.SYNC.DEFER_BLOCKING 0x0 ;  /* 0x0000000000007b1d */ /* 0x000fec0000010000 */
[----:B----4-:R-:W-:Y:S02]  /*b2a0*/  STSM.16.M88.4 [R0], R236 ;  /* 0x000000ec00007844 */ /* 0x010fe40000000200 */
[----:B------:R-:W-:Y:S01]  /*b2b0*/  BAR.SYNC.DEFER_BLOCKING 0x0 ;  /* 0x0000000000007b1d */ /* 0x000fe20000010000 */
[----:B---3--:R-:W-:-:S02]  /*b2c0*/  IMAD.MOV.U32 R232, RZ, RZ, R148 ;  /* 0x000000ffffe87224 */ /* 0x008fc400078e0094 */
[----:B------:R-:W-:-:S03]  /*b2d0*/  IMAD.MOV.U32 R233, RZ, RZ, R150 ;  /* 0x000000ffffe97224 */ /* 0x000fc600078e0096 */
[----:B------:R-:W3:Y:S01]  /*b2e0*/  LDS.128 R236, [R252] ;  /* 0x00000000fcec7984 */ /* 0x000ee20000000c00 */
[----:B------:R-:W-:Y:S02]  /*b2f0*/  IMAD.MOV.U32 R234, RZ, RZ, R84 ;  /* 0x000000ffffea7224 */ /* 0x000fe400078e0054 */
[----:B------:R-:W-:Y:S01]  /*b300*/  IMAD.MOV.U32 R235, RZ, RZ, R86 ;  /* 0x000000ffffeb7224 */ /* 0x000fe200078e0056 */
[----:B------:R-:W-:Y:S06]  /*b310*/  BAR.SYNC.DEFER_BLOCKING 0x0 ;  /* 0x0000000000007b1d */ /* 0x000fec0000010000 */
[----:B------:R4:W-:Y:S04]  /*b320*/  STSM.16.M88.4 [R0], R232 ;  /* 0x000000e800007844 */ /* 0x0009e80000000200 */
[----:B----4-:R-:W4:Y:S04]  /*b330*/  LDL.LU R232, [R1+0xf4] ;  /* 0x0000f40001e87983 */ /* 0x010f280000300800 */
[----:B------:R-:W4:Y:S04]  /*b340*/  LDL.LU R233, [R1+0xfc] ;  /* 0x0000fc0001e97983 */ /* 0x000f280000300800 */
[----:B------:R-:W2:Y:S01]  /*b350*/  LDL.LU R251, [R1+0x130] ;  /* 0x0001300001fb7983 */ /* 0x000ea20000300800 */
[----:B------:R-:W-:Y:S01]  /*b360*/  MOV R234, R213 ;  /* 0x000000d500ea7202 */ /* 0x000fe20000000f00 */
[----:B------:R-:W-:Y:S01]  /*b370*/  IMAD.MOV.U32 R235, RZ, RZ, R215 ;  /* 0x000000ffffeb7224 */ /* 0x000fe200078e00d7 */
[----:B------:R-:W-:Y:S01]  /*b380*/  BAR.SYNC.DEFER_BLOCKING 0x0 ;  /* 0x0000000000007b1d */ /* 0x000fe20000010000 */
[----:B------:R-:W-:-:S02]  /*b390*/  IMAD.MOV.U32 R148, RZ, RZ, R149 ;  /* 0x000000ffff947224 */ /* 0x000fc400078e0095 */
[----:B------:R-:W-:Y:S02]  /*b3a0*/  IMAD.MOV.U32 R150, RZ, RZ, R85 ;  /* 0x000000ffff967224 */ /* 0x000fe400078e0055 */
[----:B------:R-:W-:Y:S01]  /*b3b0*/  IMAD R3, R7, R2, RZ ;  /* 0x0000000207037224 */ /* 0x000fe200078e02ff */
[----:B------:R-:W-:Y:S01]  /*b3c0*/  ISETP.LT.AND P6, PT, R6, UR31, !P6 ;  /* 0x0000001f06007c0c */ /* 0x000fe2000f7c1270 */
[----:B------:R-:W3:Y:S04]  /*b3d0*/  LDL.LU R246, [R1+0x118] ;  /* 0x0001180001f67983 */ /* 0x000ee80000300800 */
[----:B------:R-:W1:Y:S01]  /*b3e0*/  LDS.128 R212, [R252] ;  /* 0x00000000fcd47984 */ /* 0x000e620000000c00 */
[----:B------:R-:W-:Y:S01]  /*b3f0*/  BAR.SYNC.DEFER_BLOCKING 0x0 ;  /* 0x0000000000007b1d */ /* 0x000fe20000010000 */
[----:B------:R-:W-:-:S02]  /*b400*/  IMAD.MOV.U32 R149, RZ, RZ, R151 ;  /* 0x000000ffff957224 */ /* 0x000fc400078e0097 */
[----:B------:R-:W-:Y:S02]  /*b410*/  IMAD.MOV.U32 R151, RZ, RZ, R87 ;  /* 0x000000ffff977224 */ /* 0x000fe400078e0057 */
[----:B------:R-:W-:Y:S01]  /*b420*/  IMAD R5, R2, 0x80, R3 ;  /* 0x0000008002057824 */ /* 0x000fe200078e0203 */
[C---:B------:R-:W-:Y:S01]  /*b430*/  LEA R2, P4, R3.reuse, UR4, 0x2 ;  /* 0x0000000403027c11 */ /* 0x040fe2000f8810ff */
[----:B------:R-:W3:Y:S03]  /*b440*/  LDL.LU R244, [R1+0x13c] ;  /* 0x00013c0001f47983 */ /* 0x000ee60000300800 */
[----:B------:R-:W-:Y:S01]  /*b450*/  LEA.HI.X.SX32 R3, R3, UR5, 0x2, P4 ;  /* 0x0000000503037c11 */ /* 0x000fe2000a0f16ff */
[----:B------:R-:W3:Y:S04]  /*b460*/  LDL.LU R245, [R1+0x12c] ;  /* 0x00012c0001f57983 */ /* 0x000ee80000300800 */
[----:B------:R-:W3:Y:S01]  /*b470*/  LDL.LU R247, [R1+0x10c] ;  /* 0x00010c0001f77983 */ /* 0x000ee20000300800 */
[----:B------:R-:W-:Y:S01]  /*b480*/  ISETP.LT.AND P5, PT, R8, UR6, !P5 ;  /* 0x0000000608007c0c */ /* 0x000fe2000efa1270 */
[----:B------:R-:W-:-:S02]  /*b490*/  ULDC UR6, c[0x0][0x22c] ;  /* 0x00008b0000067ab9 */ /* 0x000fc40000000800 */
[----:B----4-:R4:W-:Y:S01]  /*b4a0*/  STSM.16.M88.4 [R0], R232 ;  /* 0x000000e800007844 */ /* 0x0109e20000000200 */
[----:B------:R-:W-:Y:S06]  /*b4b0*/  BAR.SYNC.DEFER_BLOCKING 0x0 ;  /* 0x0000000000007b1d */ /* 0x000fec0000010000 */
[----:B----4-:R-:W4:Y:S04]  /*b4c0*/  LDL.LU R232, [R1+0x104] ;  /* 0x0001040001e87983 */ /* 0x010f280000300800 */
[----:B------:R-:W3:Y:S04]  /*b4d0*/  LDL.LU R233, [R1+0x138] ;  /* 0x0001380001e97983 */ /* 0x000ee80000300800 */
[----:B------:R-:W3:Y:S04]  /*b4e0*/  LDL.LU R234, [R1+0x128] ;  /* 0x0001280001ea7983 */ /* 0x000ee80000300800 */
[----:B------:R-:W1:Y:S01]  /*b4f0*/  LDS.128 R84, [R252] ;  /* 0x00000000fc547984 */ /* 0x000e620000000c00 */
[----:B------:R-:W-:Y:S06]  /*b500*/  BAR.SYNC.DEFER_BLOCKING 0x0 ;  /* 0x0000000000007b1d */ /* 0x000fec0000010000 */
[----:B------:R-:W3:Y:S04]  /*b510*/  LDL.LU R235, [R1+0x108] ;  /* 0x0001080001eb7983 */ /* 0x000ee80000300800 */
[----:B------:R2:W-:Y:S02]  /*b520*/  STSM.16.M88.4 [R0], R148 ;  /* 0x0000009400007844 */ /* 0x0005e40000000200 */
[----:B--2---:R-:W-:-:S02]  /*b530*/  IMAD R148, R6, UR26, RZ ;  /* 0x0000001a06947c24 */ /* 0x004fc4000f8e02ff */
[----:B------:R-:W2:Y:S01]  /*b540*/  LDL.LU R150, [R1+0x110] ;  /* 0x0001100001967983 */ /* 0x000ea20000300800 */
[----:B------:R-:W-:Y:S02]  /*b550*/  VIADD R0, R6, 0x4 ;  /* 0x0000000406007836 */ /* 0x000fe40000000000 */
[----:B------:R-:W-:Y:S01]  /*b560*/  IMAD.WIDE R10, R148, 0x4, R2 ;  /* 0x00000004940a7825 */ /* 0x000fe200078e0202 */
[----:B------:R-:W-:Y:S06]  /*b570*/  BAR.SYNC.DEFER_BLOCKING 0x0 ;  /* 0x0000000000007b1d */ /* 0x000fec0000010000 */
[----:B------:R-:W4:Y:S04]  /*b580*/  LDL.LU R151, [R1+0x114] ;  /* 0x0001140001977983 */ /* 0x000f280000300800 */
[----:B------:R1:W-:Y:S01]  /*b590*/  @P6 STG.E desc[UR18][R10.64], R251 ;  /* 0x000000fb0a006986 */ /* 0x0003e2000c101912 */
[----:B------:R-:W-:-:S02]  /*b5a0*/  ISETP.GE.AND P6, PT, R0, UR6, PT ;  /* 0x0000000600007c0c */ /* 0x000fc4000bfc6270 */
[C---:B------:R-:W-:Y:S01]  /*b5b0*/  LEA R4, P4, R5.reuse, UR4, 0x2 ;  /* 0x0000000405047c11 */ /* 0x040fe2000f8810ff */
[----:B------:R-:W-:Y:S01]  /*b5c0*/  VIADD R9, R148, UR26 ;  /* 0x0000001a94097c36 */ /* 0x000fe20008000000 */
[----:B------:R-:W-:Y:S01]  /*b5d0*/  ULDC UR6, c[0x0][0x228] ;  /* 0x00008a0000067ab9 */ /* 0x000fe20000000800 */
[----:B-1----:R-:W3:Y:S04]  /*b5e0*/  LDL.LU R251, [R1+0x4b8] ;  /* 0x0004b80001fb7983 */ /* 0x002ee80000300800 */
[----:B------:R-:W2:Y:S01]  /*b5f0*/  LDL.LU R0, [R1+0x120] ;  /* 0x0001200001007983 */ /* 0x000ea20000300800 */
[----:B------:R-:W-:Y:S01]  /*b600*/  LEA.HI.X.SX32 R5, R5, UR5, 0x2, P4 ;  /* 0x0000000505057c11 */ /* 0x000fe2000a0f16ff */
[----:B------:R-:W-:Y:S02]  /*b610*/  ULDC.64 UR4, c[0x0][0x228] ;  /* 0x00008a0000047ab9 */ /* 0x000fe40000000a00 */
[----:B------:R-:W-:Y:S01]  /*b620*/  ISETP.LT.AND P4, PT, R7, UR4, !P3 ;  /* 0x0000000407007c0c */ /* 0x000fe2000df81270 */
[----:B------:R-:W-:-:S04]  /*b630*/  IMAD.WIDE R10, R9, 0x4, R2 ;  /* 0x00000004090a7825 */ /* 0x000fc800078e0202 */
[----:B------:R-:W-:Y:S01]  /*b640*/  IMAD.WIDE R148, R148, 0x4, R4 ;  /* 0x0000000494947825 */ /* 0x000fe200078e0204 */
[----:B------:R-:W-:Y:S01]  /*b650*/  ISETP.LT.AND P3, PT, R8, UR14, !P3 ;  /* 0x0000000e08007c0c */ /* 0x000fe2000df61270 */
[----:B------:R-:W-:-:S03]  /*b660*/  ULDC UR4, c[0x0][0x22c] ;  /* 0x00008b0000047ab9 */ /* 0x000fc60000000800 */
[----:B--2---:R1:W-:Y:S04]  /*b670*/  @P5 STG.E desc[UR18][R148.64], R0 ;  /* 0x0000000094005986 */ /* 0x0043e8000c101912 */
[----:B------:R2:W-:Y:S01]  /*b680*/  @P4 STG.E desc[UR18][R10.64], R150 ;  /* 0x000000960a004986 */ /* 0x0005e2000c101912 */
[C---:B-1----:R-:W-:Y:S01]  /*b690*/  IADD3 R0, R9.reuse, UR26, RZ ;  /* 0x0000001a09007c10 */ /* 0x042fe2000fffe0ff */
[----:B--2---:R-:W-:Y:S02]  /*b6a0*/  IMAD.WIDE R10, R9, 0x4, R4 ;  /* 0x00000004090a7825 */ /* 0x004fe400078e0204 */
[----:B------:R-:W2:Y:S01]  /*b6b0*/  LDL.LU R9, [R1+0x100] ;  /* 0x0001000001097983 */ /* 0x000ea20000300800 */
[----:B------:R-:W-:Y:S01]  /*b6c0*/  ISETP.LT.AND P5, PT, R7, UR12, !P2 ;  /* 0x0000000c07007c0c */ /* 0x000fe2000d7a1270 */
[----:B------:R-:W-:-:S02]  /*b6d0*/  IMAD.WIDE R148, R0, 0x4, R2 ;  /* 0x0000000400947825 */ /* 0x000fc400078e0202 */
[----:B--2---:R1:W-:Y:S04]  /*b6e0*/  @P3 STG.E desc[UR18][R10.64], R9 ;  /* 0x000000090a003986 */ /* 0x0043e8000c101912 */
[----:B-1----:R-:W2:Y:S01]  /*b6f0*/  LDL.LU R11, [R1+0x134] ;  /* 0x00013400010b7983 */ /* 0x002ea20000300800 */
[----:B------:R-:W-:Y:S01]  /*b700*/  VIADD R9, R0, UR26 ;  /* 0x0000001a00097c36 */ /* 0x000fe20008000000 */
[----:B------:R-:W-:Y:S02]  /*b710*/  ISETP.LT.AND P2, PT, R8, UR10, !P2 ;  /* 0x0000000a08007c0c */ /* 0x000fe4000d741270 */
[----:B------:R-:W-:Y:S01]  /*b720*/  ISETP.LT.AND P4, PT, R7, UR8, !P1 ;  /* 0x0000000807007c0c */ /* 0x000fe2000cf81270 */
[----:B------:R-:W-:Y:S01]  /*b730*/  VIADD R150, R6, 0x5 ;  /* 0x0000000506967836 */ /* 0x000fe20000000000 */
[----:B--2---:R1:W-:Y:S01]  /*b740*/  @P5 STG.E desc[UR18][R148.64], R11 ;  /* 0x0000000b94005986 */ /* 0x0043e2000c101912 */
[----:B------:R-:W-:Y:S01]  /*b750*/  ULDC UR8, c[0x0][0x228] ;  /* 0x00008a0000087ab9 */ /* 0x000fe20000000800 */
[----:B-1----:R-:W-:-:S02]  /*b760*/  IMAD.WIDE R148, R0, 0x4, R4 ;  /* 0x0000000400947825 */ /* 0x002fc400078e0204 */
[----:B------:R-:W2:Y:S01]  /*b770*/  LDL.LU R0, [R1+0x124] ;  /* 0x0001240001007983 */ /* 0x000ea20000300800 */
[----:B------:R-:W-:Y:S01]  /*b780*/  ISETP.LT.AND P1, PT, R8, UR16, !P1 ;  /* 0x0000001008007c0c */ /* 0x000fe2000cf21270 */
[----:B------:R-:W-:Y:S01]  /*b790*/  IMAD.WIDE R10, R9, 0x4, R2 ;  /* 0x00000004090a7825 */ /* 0x000fe200078e0202 */
[----:B------:R-:W-:Y:S01]  /*b7a0*/  ISETP.GE.AND P3, PT, R150, UR4, PT ;  /* 0x0000000496007c0c */ /* 0x000fe2000bf66270 */
[----:B------:R-:W-:Y:S02]  /*b7b0*/  ULDC UR4, c[0x0][0x22c] ;  /* 0x00008b0000047ab9 */ /* 0x000fe40000000800 */
[----:B------:R-:W-:-:S05]  /*b7c0*/  VIADD R150, R6, 0x6 ;  /* 0x0000000606967836 */ /* 0x000fca0000000000 */
[----:B------:R-:W-:Y:S01]  /*b7d0*/  ISETP.GE.AND P5, PT, R150, UR4, PT ;  /* 0x0000000496007c0c */ /* 0x000fe2000bfa6270 */
[----:B------:R-:W-:Y:S01]  /*b7e0*/  ULDC UR4, c[0x0][0x22c] ;  /* 0x00008b0000047ab9 */ /* 0x000fe20000000800 */
[----:B--2---:R1:W-:Y:S01]  /*b7f0*/  @P2 STG.E desc[UR18][R148.64], R0 ;  /* 0x0000000094002986 */ /* 0x0043e2000c101912 */
[----:B------:R-:W-:-:S03]  /*b800*/  ISETP.LT.AND P2, PT, R7, UR24, !P6 ;  /* 0x0000001807007c0c */ /* 0x000fc6000f741270 */
[----:B----4-:R2:W-:Y:S01]  /*b810*/  @P4 STG.E desc[UR18][R10.64], R151 ;  /* 0x000000970a004986 */ /* 0x0105e2000c101912 */
[----:B------:R-:W-:Y:S02]  /*b820*/  ISETP.LT.AND P6, PT, R8, UR22, !P6 ;  /* 0x0000001608007c0c */ /* 0x000fe4000f7c1270 */
[----:B------:R-:W-:Y:S01]  /*b830*/  ISETP.LT.AND P4, PT, R7, UR20, !P3 ;  /* 0x0000001407007c0c */ /* 0x000fe2000df81270 */
[----:B-1----:R-:W-:Y:S02]  /*b840*/  VIADD R0, R6, 0x7 ;  /* 0x0000000706007836 */ /* 0x002fe40000000000 */
[----:B--2---:R-:W-:-:S04]  /*b850*/  IMAD.WIDE R10, R9, 0x4, R4 ;  /* 0x00000004090a7825 */ /* 0x004fc800078e0204 */
[----:B------:R-:W-:Y:S01]  /*b860*/  VIADD R9, R9, UR26 ;  /* 0x0000001a09097c36 */ /* 0x000fe20008000000 */
[----:B------:R1:W-:Y:S01]  /*b870*/  @P1 STG.E desc[UR18][R10.64], R232 ;  /* 0x000000e80a001986 */ /* 0x0003e2000c101912 */
[----:B------:R-:W-:Y:S01]  /*b880*/  ISETP.GE.AND P1, PT, R0, UR4, PT ;  /* 0x0000000400007c0c */ /* 0x000fe2000bf26270 */
[----:B------:R-:W-:Y:S01]  /*b890*/  ULDC UR4, c[0x0][0x22c] ;  /* 0x00008b0000047ab9 */ /* 0x000fe20000000800 */
[C---:B------:R-:W-:Y:S02]  /*b8a0*/  VIADD R0, R9.reuse, UR26 ;  /* 0x0000001a09007c36 */ /* 0x040fe40008000000 */
[----:B------:R-:W-:-:S04]  /*b8b0*/  IMAD.WIDE R150, R9, 0x4, R2 ;  /* 0x0000000409967825 */ /* 0x000fc800078e0202 */
[----:B------:R-:W-:Y:S01]  /*b8c0*/  IMAD.WIDE R148, R9, 0x4, R4 ;  /* 0x0000000409947825 */ /* 0x000fe200078e0204 */
[----:B---3--:R-:W-:Y:S03]  /*b8d0*/  @P2 STG.E desc[UR18][R150.64], R233 ;  /* 0x000000e996002986 */ /* 0x008fe6000c101912 */
[----:B-1----:R-:W-:Y:S01]  /*b8e0*/  IMAD.WIDE R10, R0, 0x4, R2 ;  /* 0x00000004000a7825 */ /* 0x002fe200078e0202 */
[----:B------:R-:W-:Y:S04]  /*b8f0*/  @P6 STG.E desc[UR18][R148.64], R234 ;  /* 0x000000ea94006986 */ /* 0x000fe8000c101912 */
[----:B------:R1:W-:Y:S04]  /*b900*/  @P4 STG.E desc[UR18][R10.64], R246 ;  /* 0x000000f60a004986 */ /* 0x0003e8000c101912 */
[----:B-1----:R-:W2:Y:S04]  /*b910*/  LDL.LU R246, [R1+0x11c] ;  /* 0x00011c0001f67983 */ /* 0x002ea80000300800 */
[----:B------:R-:W3:Y:S04]  /*b920*/  LDL.LU R233, [R1+0x10] ;  /* 0x0000100001e97983 */ /* 0x000ee80000300800 */
[----:B------:R-:W4:Y:S01]  /*b930*/  LDL.LU R150, [R1] ;  /* 0x0000000001967983 */ /* 0x000f220000300800 */
[----:B------:R-:W-:-:S03]  /*b940*/  ISETP.LT.AND P3, PT, R8, UR28, !P3 ;  /* 0x0000001c08007c0c */ /* 0x000fc6000df61270 */
[----:B------:R-:W4:Y:S01]  /*b950*/  LDL.LU R234, [R1+0x14] ;  /* 0x0000140001ea7983 */ /* 0x000f220000300800 */
[----:B------:R-:W-:Y:S01]  /*b960*/  IMAD.WIDE R10, R0, 0x4, R4 ;  /* 0x00000004000a7825 */ /* 0x000fe200078e0204 */
[----:B------:R-:W-:-:S03]  /*b970*/  ISETP.LT.AND P6, PT, R7, UR30, !P5 ;  /* 0x0000001e07007c0c */ /* 0x000fc6000efc1270 */
[C---:B------:R-:W-:Y:S02]  /*b980*/  VIADD R232, R6.reuse, 0x8 ;  /* 0x0000000806e87836 */ /* 0x040fe40000000000 */
[----:B------:R-:W-:-:S03]  /*b990*/  VIADD R148, R6, 0x9 ;  /* 0x0000000906947836 */ /* 0x000fc60000000000 */
[----:B------:R1:W-:Y:S01]  /*b9a0*/  @P3 STG.E desc[UR18][R10.64], R235 ;  /* 0x000000eb0a003986 */ /* 0x0003e2000c101912 */
[----:B------:R-:W-:Y:S01]  /*b9b0*/  ISETP.GE.AND P2, PT, R232, UR4, PT ;  /* 0x00000004e8007c0c */ /* 0x000fe2000bf46270 */
[----:B------:R-:W-:Y:S01]  /*b9c0*/  VIADD R9, R0, UR26 ;  /* 0x0000001a00097c36 */ /* 0x000fe20008000000 */
[----:B------:R-:W-:Y:S01]  /*b9d0*/  ULDC UR4, c[0x0][0x22c] ;  /* 0x00008b0000047ab9 */ /* 0x000fe20000000800 */
[----:B------:R-:W-:Y:S01]  /*b9e0*/  ISETP.LT.AND P5, PT, R8, UR6, !P5 ;  /* 0x0000000608007c0c */ /* 0x000fe2000efa1270 */
[----:B-1----:R-:W4:Y:S01]  /*b9f0*/  LDL.LU R235, [R1+0x4] ;  /* 0x0000040001eb7983 */ /* 0x002f220000300800 */
[----:B------:R-:W-:Y:S01]  /*ba00*/  ISETP.GE.AND P4, PT, R148, UR4, PT ;  /* 0x0000000494007c0c */ /* 0x000fe2000bf86270 */
[----:B------:R-:W-:Y:S01]  /*ba10*/  IMAD.WIDE R148, R9, 0x4, R2 ;  /* 0x0000000409947825 */ /* 0x000fe200078e0202 */
[----:B------:R-:W-:Y:S01]  /*ba20*/  ULDC UR4, c[0x0][0x22c] ;  /* 0x00008b0000047ab9 */ /* 0x000fe20000000800 */
[----:B------:R-:W-:-:S03]  /*ba30*/  ULDC UR6, c[0x0][0x228] ;  /* 0x00008a0000067ab9 */ /* 0x000fc60000000800 */
[----:B------:R1:W-:Y:S01]  /*ba40*/  @P6 STG.E desc[UR18][R148.64], R244 ;  /* 0x000000f494006986 */ /* 0x0003e2000c101912 */
[----:B------:R-:W-:Y:S02]  /*ba50*/  VIADD R0, R6, 0xa ;  /* 0x0000000a06007836 */ /* 0x000fe40000000000 */
[----:B------:R-:W-:-:S03]  /*ba60*/  IMAD.WIDE R10, R9, 0x4, R4 ;  /* 0x00000004090a7825 */ /* 0x000fc600078e0204 */
[----:B------:R-:W-:Y:S01]  /*ba70*/  ISETP.GE.AND P3, PT, R0, UR4, PT ;  /* 0x0000000400007c0c */ /* 0x000fe2000bf66270 */
[----:B------:R-:W-:Y:S01]  /*ba80*/  ULDC UR4, c[0x0][0x228] ;  /* 0x00008a0000047ab9 */ /* 0x000fe20000000800 */
[----:B-1----:R-:W4:Y:S01]  /*ba90*/  LDL.LU R244, [R1+0x18] ;  /* 0x0000180001f47983 */ /* 0x002f220000300800 */
[----:B------:R-:W-:Y:S01]  /*baa0*/  ISETP.LT.AND P6, PT, R7, UR4, !P1 ;  /* 0x0000000407007c0c */ /* 0x000fe2000cfc1270 */
[----:B------:R-:W-:Y:S02]  /*bab0*/  ULDC UR4, c[0x0][0x228] ;  /* 0x00008a0000047ab9 */ /* 0x000fe40000000800 */
[----:B------:R1:W-:Y:S01]  /*bac0*/  @P5 STG.E desc[UR18][R10.64], R245 ;  /* 0x000000f50a005986 */ /* 0x0003e2000c101912 */
[----:B------:R-:W-:Y:S01]  /*bad0*/  ISETP.LT.AND P1, PT, R8, UR6, !P1 ;  /* 0x0000000608007c0c */ /* 0x000fe2000cf21270 */
[----:B------:R-:W-:Y:S01]  /*bae0*/  ULDC UR6, c[0x0][0x228] ;  /* 0x00008a0000067ab9 */ /* 0x000fe20000000800 */
[----:B------:R-:W-:Y:S01]  /*baf0*/  IADD3 R151, R9, UR26, RZ ;  /* 0x0000001a09977c10 */ /* 0x000fe2000fffe0ff */
[----:B-1----:R-:W4:Y:S04]  /*bb00*/  LDL.LU R245, [R1+0x8] ;  /* 0x0000080001f57983 */ /* 0x002f280000300800 */
[----:B------:R-:W-:-:S04]  /*bb10*/  IMAD.WIDE R148, R151, 0x4, R2 ;  /* 0x0000000497947825 */ /* 0x000fc800078e0202 */
[----:B------:R-:W-:Y:S01]  /*bb20*/  IMAD.WIDE R10, R151, 0x4, R4 ;  /* 0x00000004970a7825 */ /* 0x000fe200078e0204 */
[----:B------:R-:W-:Y:S01]  /*bb30*/  ISETP.LT.AND P5, PT, R7, UR4, !P2 ;  /* 0x0000000407007c0c */ /* 0x000fe2000d7a1270 */
[----:B------:R-:W-:Y:S01]  /*bb40*/  ULDC UR4, c[0x0][0x22c] ;  /* 0x00008b0000047ab9 */ /* 0x000fe20000000800 */
[----:B--2---:R1:W-:Y:S04]  /*bb50*/  @P6 STG.E desc[UR18][R148.64], R246 ;  /* 0x000000f694006986 */ /* 0x0043e8000c101912 */
[----:B------:R2:W-:Y:S04]  /*bb60*/  @P1 STG.E desc[UR18][R10.64], R247 ;  /* 0x000000f70a001986 */ /* 0x0005e8000c101912 */
[----:B-1----:R-:W4:Y:S04]  /*bb70*/  LDL.LU R246, [R1+0x1c] ;  /* 0x00001c0001f67983 */ /* 0x002f280000300800 */
[----:B--2---:R-:W2:Y:S01]  /*bb80*/  LDL.LU R247, [R1+0xc] ;  /* 0x00000c0001f77983 */ /* 0x004ea20000300800 */
[----:B------:R-:W-:Y:S01]  /*bb90*/  VIADD R9, R6, 0xb ;  /* 0x0000000b06097836 */ /* 0x000fe20000000000 */
[----:B------:R-:W-:Y:S01]  /*bba0*/  ISETP.LT.AND P2, PT, R8, UR6, !P2 ;  /* 0x0000000608007c0c */ /* 0x000fe2000d741270 */
[----:B------:R-:W-:Y:S01]  /*bbb0*/  VIADD R0, R151, UR26 ;  /* 0x0000001a97007c36 */ /* 0x000fe20008000000 */
[----:B------:R-:W-:-:S02]  /*bbc0*/  ULDC UR6, c[0x0][0x228] ;  /* 0x00008a0000067ab9 */ /* 0x000fc40000000800 */
[----:B------:R-:W-:Y:S01]  /*bbd0*/  ISETP.GE.AND P6, PT, R9, UR4, PT ;  /* 0x0000000409007c0c */ /* 0x000fe2000bfc6270 */
[----:B------:R-:W-:Y:S01]  /*bbe0*/  IMAD.WIDE R10, R0, 0x4, R2 ;  /* 0x00000004000a7825 */ /* 0x000fe200078e0202 */
[----:B------:R-:W-:-:S03]  /*bbf0*/  ULDC UR4, c[0x0][0x228] ;  /* 0x00008a0000047ab9 */ /* 0x000fc60000000800 */
[----:B------:R-:W-:Y:S01]  /*bc00*/  VIADD R9, R6, 0xc ;  /* 0x0000000c06097836 */ /* 0x000fe20000000000 */
[----:B------:R-:W-:Y:S01]  /*bc10*/  ISETP.LT.AND P1, PT, R7, UR4, !P4 ;  /* 0x0000000407007c0c */ /* 0x000fe2000e721270 */
[----:B------:R-:W-:Y:S01]  /*bc20*/  ULDC UR4, c[0x0][0x22c] ;  /* 0x00008b0000047ab9 */ /* 0x000fe20000000800 */
[----:B------:R-:W-:Y:S01]  /*bc30*/  IMAD.WIDE R148, R0, 0x4, R4 ;  /* 0x0000000400947825 */ /* 0x000fe200078e0204 */
[----:B---3--:R1:W-:Y:S01]  /*bc40*/  @P5 STG.E desc[UR18][R10.64], R233 ;  /* 0x000000e90a005986 */ /* 0x0083e2000c101912 */
[----:B------:R-:W-:Y:S01]  /*bc50*/  ISETP.GE.AND P5, PT, R9, UR4, PT ;  /* 0x0000000409007c0c */ /* 0x000fe2000bfa6270 */
[----:B------:R-:W-:Y:S02]  /*bc60*/  ULDC UR4, c[0x0][0x228] ;  /* 0x00008a0000047ab9 */ /* 0x000fe40000000800 */
[----:B------:R-:W-:Y:S01]  /*bc70*/  ISETP.LT.AND P4, PT, R8, UR4, !P4 ;  /* 0x0000000408007c0c */ /* 0x000fe2000e781270 */
[----:B----4-:R3:W-:Y:S01]  /*bc80*/  @P2 STG.E desc[UR18][R148.64], R150 ;  /* 0x0000009694002986 */ /* 0x0107e2000c101912 */
[----:B------:R-:W-:Y:S01]  /*bc90*/  ISETP.LT.AND P2, PT, R7, UR6, !P3 ;  /* 0x0000000607007c0c */ /* 0x000fe2000df41270 */
[----:B------:R-:W-:Y:S01]  /*bca0*/  ULDC UR4, c[0x0][0x22c] ;  /* 0x00008b0000047ab9 */ /* 0x000fe20000000800 */
[----:B------:R-:W-:Y:S01]  /*bcb0*/  ULDC UR6, c[0x0][0x228] ;  /* 0x00008a0000067ab9 */ /* 0x000fe20000000800 */
[----:B-1----:R-:W-:-:S02]  /*bcc0*/  VIADD R233, R0, UR26 ;  /* 0x0000001a00e97c36 */ /* 0x002fc40008000000 */
[----:B------:R-:W-:Y:S02]  /*bcd0*/  VIADD R0, R6, 0xd ;  /* 0x0000000d06007836 */ /* 0x000fe40000000000 */
[----:B---3--:R-:W-:-:S04]  /*bce0*/  IMAD.WIDE R150, R233, 0x4, R2 ;  /* 0x00000004e9967825 */ /* 0x008fc800078e0202 */
[C---:B------:R-:W-:Y:S01]  /*bcf0*/  VIADD R9, R233.reuse, UR26 ;  /* 0x0000001ae9097c36 */ /* 0x040fe20008000000 */
[----:B------:R1:W-:Y:S01]  /*bd00*/  @P1 STG.E desc[UR18][R150.64], R248 ;  /* 0x000000f896001986 */ /* 0x0003e2000c101912 */
[----:B------:R-:W-:Y:S01]  /*bd10*/  ISETP.GE.AND P1, PT, R0, UR4, PT ;  /* 0x0000000400007c0c */ /* 0x000fe2000bf26270 */
[----:B------:R-:W-:Y:S01]  /*bd20*/  IMAD.WIDE R10, R233, 0x4, R4 ;  /* 0x00000004e90a7825 */ /* 0x000fe200078e0204 */
[----:B------:R-:W-:-:S03]  /*bd30*/  ULDC UR4, c[0x0][0x228] ;  /* 0x00008a0000047ab9 */ /* 0x000fc60000000800 */
[----:B------:R-:W-:Y:S01]  /*bd40*/  VIADD R0, R6, 0xe ;  /* 0x0000000e06007836 */ /* 0x000fe20000000000 */
[----:B------:R-:W-:Y:S01]  /*bd50*/  ISETP.LT.AND P3, PT, R8, UR4, !P3 ;  /* 0x0000000408007c0c */ /* 0x000fe2000df61270 */
[----:B------:R-:W-:Y:S01]  /*bd60*/  IMAD.WIDE R148, R9, 0x4, R2 ;  /* 0x0000000409947825 */ /* 0x000fe200078e0202 */
[----:B------:R-:W-:Y:S01]  /*bd70*/  ULDC UR4, c[0x0][0x22c] ;  /* 0x00008b0000047ab9 */ /* 0x000fe20000000800 */
[----:B------:R3:W-:Y:S01]  /*bd80*/  @P4 STG.E desc[UR18][R10.64], R240 ;  /* 0x000000f00a004986 */ /* 0x0007e2000c101912 */
[----:B------:R-:W-:Y:S01]  /*bd90*/  ISETP.GE.AND P4, PT, R0, UR4, PT ;  /* 0x0000000400007c0c */ /* 0x000fe2000bf86270 */
[----:B------:R-:W-:Y:S02]  /*bda0*/  ULDC UR4, c[0x0][0x228] ;  /* 0x00008a0000047ab9 */ /* 0x000fe40000000800 */
[----:B------:R-:W-:Y:S01]  /*bdb0*/  @P2 STG.E desc[UR18][R148.64], R234 ;  /* 0x000000ea94002986 */ /* 0x000fe2000c101912 */
[----:B------:R-:W-:Y:S01]  /*bdc0*/  ISETP.LT.AND P2, PT, R7, UR4, !P6 ;  /* 0x0000000407007c0c */ /* 0x000fe2000f741270 */
[----:B-1----:R-:W-:Y:S01]  /*bdd0*/  IMAD.WIDE R150, R9, 0x4, R4 ;  /* 0x0000000409967825 */ /* 0x002fe200078e0204 */
[----:B------:R-:W-:-:S03]  /*bde0*/  ULDC UR4, c[0x0][0x228] ;  /* 0x00008a0000047ab9 */ /* 0x000fc60000000800 */
[----:B------:R-:W-:Y:S01]  /*bdf0*/  VIADD R9, R9, UR26 ;  /* 0x0000001a09097c36 */ /* 0x000fe20008000000 */
[----:B------:R-:W-:Y:S01]  /*be00*/  ISETP.LT.AND P6, PT, R8, UR4, !P6 ;  /* 0x0000000408007c0c */ /* 0x000fe2000f7c1270 */
[----:B------:R-:W-:Y:S01]  /*be10*/  ULDC UR4, c[0x0][0x228] ;  /* 0x00008a0000047ab9 */ /* 0x000fe20000000800 */
[----:B------:R1:W-:Y:S01]  /*be20*/  @P3 STG.E desc[UR18][R150.64], R235 ;  /* 0x000000eb96003986 */ /* 0x0003e2000c101912 */
[----:B------:R-:W-:Y:S01]  /*be30*/  IMAD.WIDE R232, R9, 0x4, R2 ;  /* 0x0000000409e87825 */ /* 0x000fe200078e0202 */
[----:B------:R-:W-:Y:S01]  /*be40*/  ISETP.LT.AND P3, PT, R7, UR4, !P5 ;  /* 0x0000000407007c0c */ /* 0x000fe2000ef61270 */
[----:B------:R-:W-:Y:S02]  /*be50*/  ULDC UR4, c[0x0][0x22c] ;  /* 0x00008b0000047ab9 */ /* 0x000fe40000000800 */
[----:B------:R-:W-:Y:S01]  /*be60*/  VIADD R0, R6, 0xf ;  /* 0x0000000f06007836 */ /* 0x000fe20000000000 */
[----:B------:R-:W-:Y:S01]  /*be70*/  @P2 STG.E desc[UR18][R232.64], R249 ;  /* 0x000000f9e8002986 */ /* 0x000fe2000c101912 */
[----:B---3--:R-:W-:-:S03]  /*be80*/  IMAD.WIDE R10, R9, 0x4, R4 ;  /* 0x00000004090a7825 */ /* 0x008fc600078e0204 */
[----:B------:R-:W-:Y:S01]  /*be90*/  ISETP.GE.AND P2, PT, R0, UR4, PT ;  /* 0x0000000400007c0c */ /* 0x000fe2000bf46270 */
[----:B------:R-:W-:Y:S01]  /*bea0*/  ULDC UR4, c[0x0][0x228] ;  /* 0x00008a0000047ab9 */ /* 0x000fe20000000800 */
[----:B-1----:R-:W-:Y:S02]  /*beb0*/  IADD3 R235, R9, UR26, RZ ;  /* 0x0000001a09eb7c10 */ /* 0x002fe4000fffe0ff */
[----:B------:R-:W-:Y:S01]  /*bec0*/  ISETP.LT.AND P5, PT, R8, UR4, !P5 ;  /* 0x0000000408007c0c */ /* 0x000fe2000efa1270 */
[----:B------:R1:W-:Y:S01]  /*bed0*/  @P6 STG.E desc[UR18][R10.64], R241 ;  /* 0x000000f10a006986 */ /* 0x0003e2000c101912 */
[----:B------:R-:W-:Y:S01]  /*bee0*/  ULDC UR4, c[0x0][0x228] ;  /* 0x00008a0000047ab9 */ /* 0x000fe20000000800 */
[----:B------:R-:W-:-:S05]  /*bef0*/  IMAD.WIDE R148, R235, 0x4, R2 ;  /* 0x00000004eb947825 */ /* 0x000fca00078e0202 */
[----:B------:R3:W-:Y:S01]  /*bf00*/  @P3 STG.E desc[UR18][R148.64], R244 ;  /* 0x000000f494003986 */ /* 0x0007e2000c101912 */
[----:B------:R-:W-:Y:S01]  /*bf10*/  ISETP.LT.AND P3, PT, R7, UR4, !P1 ;  /* 0x0000000407007c0c */ /* 0x000fe2000cf61270 */
[C---:B------:R-:W-:Y:S01]  /*bf20*/  IMAD.WIDE R150, R235.reuse, 0x4, R4 ;  /* 0x00000004eb967825 */ /* 0x040fe200078e0204 */
[----:B------:R-:W-:Y:S01]  /*bf30*/  ISETP.LT.AND P1, PT, R8, UR6, !P1 ;  /* 0x0000000608007c0c */ /* 0x000fe2000cf21270 */
[----:B------:R-:W-:Y:S02]  /*bf40*/  ULDC UR4, c[0x0][0x22c] ;  /* 0x00008b0000047ab9 */ /* 0x000fe40000000800 */
[----:B------:R-:W-:Y:S02]  /*bf50*/  VIADD R0, R6, 0x10 ;  /* 0x0000001006007836 */ /* 0x000fe40000000000 */
[----:B------:R-:W-:Y:S01]  /*bf60*/  VIADD R9, R235, UR26 ;  /* 0x0000001aeb097c36 */ /* 0x000fe20008000000 */
[----:B------:R-:W-:Y:S01]  /*bf70*/  @P5 STG.E desc[UR18][R150.64], R245 ;  /* 0x000000f596005986 */ /* 0x000fe2000c101912 */
[----:B------:R-:W-:Y:S01]  /*bf80*/  ISETP.LT.AND P6, PT, R7, UR8, !P4 ;  /* 0x0000000807007c0c */ /* 0x000fe2000e7c1270 */
[----:B------:R-:W-:Y:S01]  /*bf90*/  ULDC UR6, c[0x0][0x228] ;  /* 0x00008a0000067ab9 */ /* 0x000fe20000000800 */
[C---:B-1----:R-:W-:Y:S01]  /*bfa0*/  IMAD.WIDE R10, R9.reuse, 0x4, R2 ;  /* 0x00000004090a7825 */ /* 0x042fe200078e0202 */
[----:B------:R-:W-:Y:S01]  /*bfb0*/  ISETP.GE.AND P5, PT, R0, UR4, PT ;  /* 0x0000000400007c0c */ /* 0x000fe2000bfa6270 */
[----:B------:R-:W-:Y:S01]  /*bfc0*/  ULDC UR4, c[0x0][0x22c] ;  /* 0x00008b0000047ab9 */ /* 0x000fe20000000800 */
[----:B------:R-:W-:Y:S01]  /*bfd0*/  ULDC UR8, c[0x0][0x228] ;  /* 0x00008a0000087ab9 */ /* 0x000fe20000000800 */
[----:B------:R-:W-:Y:S01]  /*bfe0*/  VIADD R0, R6, 0x11 ;  /* 0x0000001106007836 */ /* 0x000fe20000000000 */
[----:B------:R-:W-:Y:S01]  /*bff0*/  ISETP.LT.AND P4, PT, R8, UR6, !P4 ;  /* 0x0000000608007c0c */ /* 0x000fe2000e781270 */
[C---:B---3--:R-:W-:Y:S01]  /*c000*/  IMAD.WIDE R148, R9.reuse, 0x4, R4 ;  /* 0x0000000409947825 */ /* 0x048fe200078e0204 */
[----:B------:R1:W-:Y:S01]  /*c010*/  @P3 STG.E desc[UR18][R10.64], R250 ;  /* 0x000000fa0a003986 */ /* 0x0003e2000c101912 */
[----:B------:R-:W-:Y:S01]  /*c020*/  ULDC UR6, c[0x0][0x228] ;  /* 0x00008a0000067ab9 */ /* 0x000fe20000000800 */
[----:B------:R-:W-:Y:S01]  /*c030*/  ISETP.GE.AND P3, PT, R0, UR4, PT ;  /* 0x0000000400007c0c */ /* 0x000fe2000bf66270 */
[----:B------:R-:W-:Y:S01]  /*c040*/  VIADD R235, R9, UR26 ;  /* 0x0000001a09eb7c36 */ /* 0x000fe20008000000 */
[----:B------:R-:W-:Y:S01]  /*c050*/  ULDC UR4, c[0x0][0x228] ;  /* 0x00008a0000047ab9 */ /* 0x000fe20000000800 */
[----:B------:R3:W-:Y:S01]  /*c060*/  @P1 STG.E desc[UR18][R148.64], R242 ;  /* 0x000000f294001986 */ /* 0x0007e2000c101912 */
[----:B------:R-:W-:Y:S01]  /*c070*/  ISETP.LT.AND P1, PT, R7, UR4, !P2 ;  /* 0x0000000407007c0c */ /* 0x000fe2000d721270 */
[----:B------:R-:W-:Y:S01]  /*c080*/  IMAD.WIDE R232, R235, 0x4, R2 ;  /* 0x00000004ebe87825 */ /* 0x000fe200078e0202 */
[----:B------:R-:W-:Y:S01]  /*c090*/  ISETP.LT.AND P2, PT, R8, UR6, !P2 ;  /* 0x0000000608007c0c */ /* 0x000fe2000d741270 */
[----:B------:R-:W-:Y:S01]  /*c0a0*/  ULDC UR4, c[0x0][0x22c] ;  /* 0x00008b0000047ab9 */ /* 0x000fe20000000800 */
[----:B------:R-:W-:Y:S01]  /*c0b0*/  ULDC UR6, c[0x0][0x228] ;  /* 0x00008a0000067ab9 */ /* 0x000fe20000000800 */
[----:B------:R-:W-:-:S02]  /*c0c0*/  VIADD R0, R6, 0x12 ;  /* 0x0000001206007836 */ /* 0x000fc40000000000 */
[----:B-1----:R-:W-:-:S04]  /*c0d0*/  IMAD.WIDE R10, R235, 0x4, R4 ;  /* 0x00000004eb0a7825 */ /* 0x002fc800078e0204 */
[----:B------:R-:W-:-:S04]  /*c0e0*/  VIADD R151, R235, UR26 ;  /* 0x0000001aeb977c36 */ /* 0x000fc80008000000 */
[----:B---3--:R-:W-:-:S04]  /*c0f0*/  IMAD.WIDE R148, R151, 0x4, R2 ;  /* 0x0000000497947825 */ /* 0x008fc800078e0202 */
[C---:B------:R-:W-:Y:S02]  /*c100*/  VIADD R9, R151.reuse, UR26 ;  /* 0x0000001a97097c36 */ /* 0x040fe40008000000 */
[----:B------:R-:W-:-:S03]  /*c110*/  IMAD.WIDE R150, R151, 0x4, R4 ;  /* 0x0000000497967825 */ /* 0x000fc600078e0204 */
[----:B------:R-:W-:Y:S01]  /*c120*/  IADD3 R235, R9, UR26, RZ ;  /* 0x0000001a09eb7c10 */ /* 0x000fe2000fffe0ff */
[----:B------:R1:W-:Y:S01]  /*c130*/  @P6 STG.E desc[UR18][R232.64], R246 ;  /* 0x000000f6e8006986 */ /* 0x0003e2000c101912 */
[----:B------:R-:W-:Y:S01]  /*c140*/  ISETP.LT.AND P6, PT, R7, UR8, !P5 ;  /* 0x0000000807007c0c */ /* 0x000fe2000efc1270 */
[----:B------:R-:W-:Y:S02]  /*c150*/  ULDC UR8, c[0x0][0x228] ;  /* 0x00008a0000087ab9 */ /* 0x000fe40000000800 */
[----:B--2---:R2:W-:Y:S01]  /*c160*/  @P4 STG.E desc[UR18][R10.64], R247 ;  /* 0x000000f70a004986 */ /* 0x0045e2000c101912 */
[----:B------:R-:W-:Y:S01]  /*c170*/  ISETP.GE.AND P4, PT, R0, UR4, PT ;  /* 0x0000000400007c0c */ /* 0x000fe2000bf86270 */
[----:B------:R-:W-:Y:S01]  /*c180*/  VIADD R0, R6, 0x13 ;  /* 0x0000001306007836 */ /* 0x000fe20000000000 */
[----:B------:R-:W-:Y:S01]  /*c190*/  ULDC UR4, c[0x0][0x22c] ;  /* 0x00008b0000047ab9 */ /* 0x000fe20000000800 */
[----:B------:R3:W-:Y:S03]  /*c1a0*/  @P1 STG.E desc[UR18][R148.64], R251 ;  /* 0x000000fb94001986 */ /* 0x0007e6000c101912 */
[----:B------:R-:W-:Y:S01]  /*c1b0*/  ISETP.GE.AND P1, PT, R0, UR4, PT ;  /* 0x0000000400007c0c */ /* 0x000fe2000bf26270 */
[----:B-1----:R-:W-:Y:S01]  /*c1c0*/  IMAD.WIDE R232, R9, 0x4, R2 ;  /* 0x0000000409e87825 */ /* 0x002fe200078e0202 */
[----:B------:R-:W-:Y:S01]  /*c1d0*/  ULDC UR4, c[0x0][0x228] ;  /* 0x00008a0000047ab9 */ /* 0x000fe20000000800 */
[----:B------:R1:W-:Y:S01]  /*c1e0*/  @P2 STG.E desc[UR18][R150.64], R243 ;  /* 0x000000f396002986 */ /* 0x0003e2000c101912 */
[----:B------:R-:W-:Y:S01]  /*c1f0*/  ISETP.LT.AND P5, PT, R8, UR4, !P5 ;  /* 0x0000000408007c0c */ /* 0x000fe2000efa1270 */
[----:B------:R-:W-:Y:S01]  /*c200*/  ULDC UR4, c[0x0][0x228] ;  /* 0x00008a0000047ab9 */ /* 0x000fe20000000800 */
[----:B------:R-:W-:Y:S01]  /*c210*/  VIADD R0, R6, 0x14 ;  /* 0x0000001406007836 */ /* 0x000fe20000000000 */
[----:B------:R-:W-:Y:S01]  /*c220*/  @P6 STG.E desc[UR18][R232.64], R20 ;  /* 0x00000014e8006986 */ /* 0x000fe2000c101912 */
[----:B------:R-:W-:Y:S01]  /*c230*/  ISETP.LT.AND P6, PT, R7, UR4, !P3 ;  /* 0x0000000407007c0c */ /* 0x000fe2000dfc1270 */
[----:B------:R-:W-:Y:S01]  /*c240*/  ULDC UR4, c[0x0][0x22c] ;  /* 0x00008b0000047ab9 */ /* 0x000fe20000000800 */
[----:B--2---:R-:W-:Y:S01]  /*c250*/  IMAD.WIDE R10, R9, 0x4, R4 ;  /* 0x00000004090a7825 */ /* 0x004fe200078e0204 */
[----:B------:R-:W-:Y:S01]  /*c260*/  ISETP.GE.AND P2, PT, R0, UR4, PT ;  /* 0x0000000400007c0c */ /* 0x000fe2000bf46270 */
[----:B------:R-:W-:Y:S01]  /*c270*/  ULDC UR4, c[0x0][0x22c] ;  /* 0x00008b0000047ab9 */ /* 0x000fe20000000800 */
[----:B------:R-:W-:Y:S01]  /*c280*/  ISETP.LT.AND P3, PT, R8, UR6, !P3 ;  /* 0x0000000608007c0c */ /* 0x000fe2000df61270 */
[----:B------:R-:W-:Y:S01]  /*c290*/  VIADD R0, R6, 0x15 ;  /* 0x0000001506007836 */ /* 0x000fe20000000000 */
[----:B------:R-:W-:Y:S01]  /*c2a0*/  ULDC UR6, c[0x0][0x228] ;  /* 0x00008a0000067ab9 */ /* 0x000fe20000000800 */
[C---:B---3--:R-:W-:Y:S01]  /*c2b0*/  IMAD.WIDE R148, R235.reuse, 0x4, R2 ;  /* 0x00000004eb947825 */ /* 0x048fe200078e0202 */
[----:B------:R2:W-:Y:S02]  /*c2c0*/  @P5 STG.E desc[UR18][R10.64], R12 ;  /* 0x0000000c0a005986 */ /* 0x0005e4000c101912 */
[----:B------:R-:W-:Y:S01]  /*c2d0*/  ISETP.GE.AND P5, PT, R0, UR4, PT ;  /* 0x0000000400007c0c */ /* 0x000fe2000bfa6270 */
[----:B------:R-:W-:Y:S01]  /*c2e0*/  ULDC UR4, c[0x0][0x228] ;  /* 0x00008a0000047ab9 */ /* 0x000fe20000000800 */
[----:B------:R3:W-:Y:S01]  /*c2f0*/  @P6 STG.E desc[UR18][R148.64], R24 ;  /* 0x0000001894006986 */ /* 0x0007e2000c101912 */
[----:B-1----:R-:W-:Y:S01]  /*c300*/  IMAD.WIDE R150, R235, 0x4, R4 ;  /* 0x00000004eb967825 */ /* 0x002fe200078e0204 */
[----:B------:R-:W-:Y:S01]  /*c310*/  ISETP.LT.AND P6, PT, R7, UR4, !P4 ;  /* 0x0000000407007c0c */ /* 0x000fe2000e7c1270 */
[----:B------:R-:W-:Y:S01]  /*c320*/  ULDC UR4, c[0x0][0x228] ;  /* 0x00008a0000047ab9 */ /* 0x000fe20000000800 */
[----:B------:R-:W-:Y:S01]  /*c330*/  ISETP.LT.AND P4, PT, R8, UR6, !P4 ;  /* 0x0000000608007c0c */ /* 0x000fe2000e781270 */
[----:B------:R-:W-:Y:S01]  /*c340*/  VIADD R235, R235, UR26 ;  /* 0x0000001aebeb7c36 */ /* 0x000fe20008000000 */
[----:B------:R1:W-:Y:S01]  /*c350*/  @P3 STG.E desc[UR18][R150.64], R16 ;  /* 0x0000001096003986 */ /* 0x0003e2000c101912 */
[----:B------:R-:W-:Y:S01]  /*c360*/  ISETP.LT.AND P3, PT, R7, UR4, !P1 ;  /* 0x0000000407007c0c */ /* 0x000fe2000cf61270 */
[----:B------:R-:W-:Y:S01]  /*c370*/  VIADD R0, R6, 0x16 ;  /* 0x0000001606007836 */ /* 0x000fe20000000000 */
[----:B------:R-:W-:Y:S01]  /*c380*/  ULDC UR6, c[0x0][0x228] ;  /* 0x00008a0000067ab9 */ /* 0x000fe20000000800 */
[----:B--2---:R-:W-:Y:S01]  /*c390*/  IMAD.WIDE R10, R235, 0x4, R2 ;  /* 0x00000004eb0a7825 */ /* 0x004fe200078e0202 */
[----:B------:R-:W-:-:S03]  /*c3a0*/  ULDC UR4, c[0x0][0x22c] ;  /* 0x00008b0000047ab9 */ /* 0x000fc60000000800 */
[C---:B---3--:R-:W-:Y:S01]  /*c3b0*/  IMAD.WIDE R148, R235.reuse, 0x4, R4 ;  /* 0x00000004eb947825 */ /* 0x048fe200078e0204 */
[----:B------:R-:W-:Y:S01]  /*c3c0*/  ISETP.LT.AND P1, PT, R8, UR6, !P1 ;  /* 0x0000000608007c0c */ /* 0x000fe2000cf21270 */
[----:B------:R2:W-:Y:S02]  /*c3d0*/  @P6 STG.E desc[UR18][R10.64], R21 ;  /* 0x000000150a006986 */ /* 0x0005e4000c101912 */
[----:B------:R-:W-:Y:S01]  /*c3e0*/  VIADD R235, R235, UR26 ;  /* 0x0000001aebeb7c36 */ /* 0x000fe20008000000 */
[----:B------:R-:W-:Y:S01]  /*c3f0*/  ISETP.GE.AND P6, PT, R0, UR4, PT ;  /* 0x0000000400007c0c */ /* 0x000fe2000bfc6270 */
[----:B------:R-:W-:Y:S01]  /*c400*/  ULDC UR4, c[0x0][0x228] ;  /* 0x00008a0000047ab9 */ /* 0x000fe20000000800 */
[----:B------:R-:W-:Y:S01]  /*c410*/  VIADD R0, R6, 0x17 ;  /* 0x0000001706007836 */ /* 0x000fe20000000000 */
[----:B------:R-:W-:Y:S01]  /*c420*/  ULDC UR6, c[0x0][0x228] ;  /* 0x00008a0000067ab9 */ /* 0x000fe20000000800 */
[----:B-1----:R-:W-:Y:S01]  /*c430*/  IMAD.WIDE R150, R235, 0x4, R2 ;  /* 0x00000004eb967825 */ /* 0x002fe200078e0202 */
[----:B------:R1:W-:Y:S01]  /*c440*/  @P4 STG.E desc[UR18][R148.64], R13 ;  /* 0x0000000d94004986 */ /* 0x0003e2000c101912 */
[----:B------:R-:W-:Y:S01]  /*c450*/  ISETP.LT.AND P4, PT, R7, UR4, !P2 ;  /* 0x0000000407007c0c */ /* 0x000fe2000d781270 */
[----:B------:R-:W-:Y:S01]  /*c460*/  ULDC UR4, c[0x0][0x22c] ;  /* 0x00008b0000047ab9 */ /* 0x000fe20000000800 */
[C---:B------:R-:W-:Y:S01]  /*c470*/  IMAD.WIDE R232, R235.reuse, 0x4, R4 ;  /* 0x00000004ebe87825 */ /* 0x040fe200078e0204 */
[----:B------:R-:W-:Y:S01]  /*c480*/  @P3 STG.E desc[UR18][R150.64], R25 ;  /* 0x0000001996003986 */ /* 0x000fe2000c101912 */
[----:B------:R-:W-:Y:S01]  /*c490*/  ISETP.GE.AND P3, PT, R0, UR4, PT ;  /* 0x0000000400007c0c */ /* 0x000fe2000bf66270 */
[----:B------:R-:W-:Y:S01]  /*c4a0*/  ULDC UR4, c[0x0][0x228] ;  /* 0x00008a0000047ab9 */ /* 0x000fe20000000800 */
[----:B------:R-:W-:Y:S01]  /*c4b0*/  VIADD R235, R235, UR26 ;  /* 0x0000001aebeb7c36 */ /* 0x000fe20008000000 */
[----:B------:R-:W-:Y:S01]  /*c4c0*/  ISETP.LT.AND P2, PT, R8, UR4, !P2 ;  /* 0x0000000408007c0c */ /* 0x000fe2000d741270 */
[----:B------:R3:W-:Y:S01]  /*c4d0*/  @P1 STG.E desc[UR18][R232.64], R17 ;  /* 0x00000011e8001986 */ /* 0x0007e2000c101912 */
[----:B------:R-:W-:Y:S01]  /*c4e0*/  VIADD R0, R6, 0x18 ;  /* 0x0000001806007836 */ /* 0x000fe20000000000 */
[----:B------:R-:W-:Y:S01]  /*c4f0*/  ISETP.LT.AND P1, PT, R7, UR6, !P5 ;  /* 0x0000000607007c0c */ /* 0x000fe2000ef21270 */
[----:B--2---:R-:W-:Y:S01]  /*c500*/  IMAD.WIDE R10, R235, 0x4, R2 ;  /* 0x00000004eb0a7825 */ /* 0x004fe200078e0202 */
[----:B------:R-:W-:Y:S01]  /*c510*/  ULDC UR4, c[0x0][0x22c] ;  /* 0x00008b0000047ab9 */ /* 0x000fe20000000800 */
[----:B------:R-:W-:-:S02]  /*c520*/  ULDC UR6, c[0x0][0x228] ;  /* 0x00008a0000067ab9 */ /* 0x000fc40000000800 */
[C---:B------:R-:W-:Y:S01]  /*c530*/  VIADD R9, R235.reuse, UR26 ;  /* 0x0000001aeb097c36 */ /* 0x040fe20008000000 */
[----:B------:R2:W-:Y:S01]  /*c540*/  @P4 STG.E desc[UR18][R10.64], R22 ;  /* 0x000000160a004986 */ /* 0x0005e2000c101912 */
[----:B------:R-:W-:Y:S01]  /*c550*/  ISETP.GE.AND P4, PT, R0, UR4, PT ;  /* 0x0000000400007c0c */ /* 0x000fe2000bf86270 */
[----:B-1----:R-:W-:Y:S01]  /*c560*/  IMAD.WIDE R12, R235, 0x4, R4 ;  /* 0x00000004eb0c7825 */ /* 0x002fe200078e0204 */
[----:B------:R-:W-:-:S03]  /*c570*/  ULDC UR4, c[0x0][0x228] ;  /* 0x00008a0000047ab9 */ /* 0x000fc60000000800 */
[----:B------:R-:W-:Y:S01]  /*c580*/  VIADD R0, R6, 0x19 ;  /* 0x0000001906007836 */ /* 0x000fe20000000000 */
[----:B------:R-:W-:Y:S01]  /*c590*/  ISETP.LT.AND P5, PT, R8, UR4, !P5 ;  /* 0x0000000408007c0c */ /* 0x000fe2000efa1270 */
[----:B---3--:R-:W-:Y:S01]  /*c5a0*/  IMAD.WIDE R16, R9, 0x4, R2 ;  /* 0x0000000409107825 */ /* 0x008fe200078e0202 */
[----:B------:R-:W-:Y:S01]  /*c5b0*/  ULDC UR4, c[0x0][0x22c] ;  /* 0x00008b0000047ab9 */ /* 0x000fe20000000800 */
[----:B------:R1:W-:Y:S01]  /*c5c0*/  @P2 STG.E desc[UR18][R12.64], R14 ;  /* 0x0000000e0c002986 */ /* 0x0003e2000c101912 */
[----:B------:R-:W-:Y:S01]  /*c5d0*/  ISETP.GE.AND P2, PT, R0, UR4, PT ;  /* 0x0000000400007c0c */ /* 0x000fe2000bf46270 */
[----:B------:R-:W-:Y:S02]  /*c5e0*/  ULDC UR4, c[0x0][0x228] ;  /* 0x00008a0000047ab9 */ /* 0x000fe40000000800 */
[----:B------:R3:W-:Y:S01]  /*c5f0*/  @P1 STG.E desc[UR18][R16.64], R26 ;  /* 0x0000001a10001986 */ /* 0x0007e2000c101912 */
[----:B------:R-:W-:Y:S01]  /*c600*/  ISETP.LT.AND P1, PT, R7, UR4, !P6 ;  /* 0x0000000407007c0c */ /* 0x000fe2000f721270 */
[C---:B--2---:R-:W-:Y:S01]  /*c610*/  IMAD.WIDE R10, R9.reuse, 0x4, R4 ;  /* 0x00000004090a7825 */ /* 0x044fe200078e0204 */
[----:B------:R-:W-:Y:S01]  /*c620*/  IADD3 R9, R9, UR26, RZ ;  /* 0x0000001a09097c10 */ /* 0x000fe2000fffe0ff */
[----:B------:R-:W-:-:S02]  /*c630*/  ULDC UR4, c[0x0][0x228] ;  /* 0x00008a0000047ab9 */ /* 0x000fc40000000800 */
[----:B------:R-:W-:Y:S01]  /*c640*/  ISETP.LT.AND P6, PT, R8, UR4, !P6 ;  /* 0x0000000408007c0c */ /* 0x000fe2000f7c1270 */
[----:B------:R-:W-:Y:S01]  /*c650*/  ULDC UR4, c[0x0][0x228] ;  /* 0x00008a0000047ab9 */ /* 0x000fe20000000800 */
[----:B------:R2:W-:Y:S01]  /*c660*/  @P5 STG.E desc[UR18][R10.64], R18 ;  /* 0x000000120a005986 */ /* 0x0005e2000c101912 */
[----:B-1----:R-:W-:Y:S01]  /*c670*/  IMAD.WIDE R12, R9, 0x4, R2 ;  /* 0x00000004090c7825 */ /* 0x002fe200078e0202 */
[----:B------:R-:W-:Y:S01]  /*c680*/  ISETP.LT.AND P5, PT, R7, UR4, !P3 ;  /* 0x0000000407007c0c */ /* 0x000fe2000dfa1270 */
[----:B------:R-:W-:Y:S02]  /*c690*/  ULDC UR4, c[0x0][0x22c] ;  /* 0x00008b0000047ab9 */ /* 0x000fe40000000800 */
[----:B------:R-:W-:Y:S01]  /*c6a0*/  VIADD R0, R6, 0x1a ;  /* 0x0000001a06007836 */ /* 0x000fe20000000000 */
[----:B------:R1:W-:Y:S01]  /*c6b0*/  @P1 STG.E desc[UR18][R12.64], R23 ;  /* 0x000000170c001986 */ /* 0x0003e2000c101912 */
[----:B------:R-:W-:-:S03]  /*c6c0*/  VIADD R25, R9, UR26 ;  /* 0x0000001a09197c36 */ /* 0x000fc60008000000 */
[----:B------:R-:W-:Y:S01]  /*c6d0*/  ISETP.GE.AND P1, PT, R0, UR4, PT ;  /* 0x0000000400007c0c */ /* 0x000fe2000bf26270 */
[----:B------:R-:W-:Y:S01]  /*c6e0*/  ULDC UR4, c[0x0][0x228] ;  /* 0x00008a0000047ab9 */ /* 0x000fe20000000800 */
[----:B---3--:R-:W-:Y:S01]  /*c6f0*/  IMAD.WIDE R16, R9, 0x4, R4 ;  /* 0x0000000409107825 */ /* 0x008fe200078e0204 */
[C---:B------:R-:W-:Y:S01]  /*c700*/  ISETP.LT.AND P3, PT, R8.reuse, UR4, !P3 ;  /* 0x0000000408007c0c */ /* 0x040fe2000df61270 */
[----:B------:R-:W-:Y:S02]  /*c710*/  ULDC UR4, c[0x0][0x228] ;  /* 0x00008a0000047ab9 */ /* 0x000fe40000000800 */
[----:B------:R-:W-:Y:S01]  /*c720*/  IMAD.WIDE R20, R25, 0x4, R2 ;  /* 0x0000000419147825 */ /* 0x000fe200078e0202 */
[----:B------:R3:W-:Y:S04]  /*c730*/  @P6 STG.E desc[UR18][R16.64], R15 ;  /* 0x0000000f10006986 */ /* 0x0007e8000c101912 */
[----:B------:R4:W-:Y:S01]  /*c740*/  @P5 STG.E desc[UR18][R20.64], R27 ;  /* 0x0000001b14005986 */ /* 0x0009e2000c101912 */
[----:B------:R-:W-:Y:S01]  /*c750*/  ISETP.LT.AND P5, PT, R7, UR4, !P4 ;  /* 0x0000000407007c0c */ /* 0x000fe2000e7a1270 */
[----:B--2---:R-:W-:Y:S01]  /*c760*/  IMAD.WIDE R10, R25, 0x4, R4 ;  /* 0x00000004190a7825 */ /* 0x004fe200078e0204 */
[----:B------:R-:W-:Y:S01]  /*c770*/  ISETP.LT.AND P4, PT, R8, UR6, !P4 ;  /* 0x0000000608007c0c */ /* 0x000fe2000e781270 */
[----:B------:R-:W-:-:S02]  /*c780*/  ULDC UR4, c[0x0][0x22c] ;  /* 0x00008b0000047ab9 */ /* 0x000fc40000000800 */
[----:B------:R-:W-:Y:S02]  /*c790*/  VIADD R0, R6, 0x1b ;  /* 0x0000001b06007836 */ /* 0x000fe40000000000 */
[----:B------:R-:W-:Y:S01]  /*c7a0*/  VIADD R9, R25, UR26 ;  /* 0x0000001a19097c36 */ /* 0x000fe20008000000 */
[----:B------:R2:W-:Y:S01]  /*c7b0*/  @P3 STG.E desc[UR18][R10.64], R19 ;  /* 0x000000130a003986 */ /* 0x0005e2000c101912 */
        /* <DEDUP_REMOVED lines=12> */
[----:B----4-:R-:W-:Y:S01]  /*c880*/  VIADD R21, R9, UR26 ;  /* 0x0000001a09157c36 */ /* 0x010fe20008000000 */
[----:B------:R-:W-:Y:S01]  /*c890*/  ULDC UR4, c[0x0][0x228] ;  /* 0x00008a0000047ab9 */ /* 0x000fe20000000800 */
[----:B------:R3:W-:Y:S01]  /*c8a0*/  @P4 STG.E desc[UR18][R14.64], R28 ;  /* 0x0000001c0e004986 */ /* 0x0007e2000c101912 */
[----:B------:R-:W-:Y:S01]  /*c8b0*/  ISETP.LT.AND P4, PT, R7, UR4, !P1 ;  /* 0x0000000407007c0c */ /* 0x000fe2000cf81270 */
[C---:B------:R-:W-:Y:S01]  /*c8c0*/  IMAD.WIDE R16, R21.reuse, 0x4, R2 ;  /* 0x0000000415107825 */ /* 0x040fe200078e0202 */
[----:B------:R-:W-:Y:S01]  /*c8d0*/  ISETP.LT.AND P1, PT, R8, UR6, !P1 ;  /* 0x0000000608007c0c */ /* 0x000fe2000cf21270 */
[----:B------:R-:W-:Y:S01]  /*c8e0*/  ULDC UR4, c[0x0][0x22c] ;  /* 0x00008b0000047ab9 */ /* 0x000fe20000000800 */
[----:B------:R-:W-:Y:S01]  /*c8f0*/  ULDC UR6, c[0x0][0x228] ;  /* 0x00008a0000067ab9 */ /* 0x000fe20000000800 */
[----:B--2---:R-:W-:Y:S01]  /*c900*/  IMAD.WIDE R10, R21, 0x4, R4 ;  /* 0x00000004150a7825 */ /* 0x004fe200078e0204 */
[----:B------:R2:W-:Y:S01]  /*c910*/  @P6 STG.E desc[UR18][R16.64], R36 ;  /* 0x0000002410006986 */ /* 0x0005e2000c101912 */
[----:B------:R-:W-:Y:S01]  /*c920*/  ISETP.LT.AND P6, PT, R7, UR8, !P3 ;  /* 0x0000000807007c0c */ /* 0x000fe2000dfc1270 */
[----:B------:R-:W-:Y:S01]  /*c930*/  ULDC UR8, c[0x0][0x228] ;  /* 0x00008a0000087ab9 */ /* 0x000fe20000000800 */
[----:B------:R-:W-:Y:S01]  /*c940*/  VIADD R0, R6, 0x1d ;  /* 0x0000001d06007836 */ /* 0x000fe20000000000 */
[----:B------:R-:W4:Y:S01]  /*c950*/  LDS.128 R24, [R252] ;  /* 0x00000000fc187984 */ /* 0x000f220000000c00 */
[----:B------:R-:W-:-:S03]  /*c960*/  VIADD R21, R21, UR26 ;  /* 0x0000001a15157c36 */ /* 0x000fc60008000000 */
[----:B------:R2:W-:Y:S01]  /*c970*/  @P2 STG.E desc[UR18][R10.64], R32 ;  /* 0x000000200a002986 */ /* 0x0005e2000c101912 */
[C---:B-1----:R-:W-:Y:S01]  /*c980*/  IMAD.WIDE R12, R21.reuse, 0x4, R2 ;  /* 0x00000004150c7825 */ /* 0x042fe200078e0202 */
[----:B------:R-:W-:Y:S01]  /*c990*/  ISETP.GE.AND P2, PT, R0, UR4, PT ;  /* 0x0000000400007c0c */ /* 0x000fe2000bf46270 */
[----:B------:R-:W-:Y:S01]  /*c9a0*/  ULDC UR4, c[0x0][0x22c] ;  /* 0x00008b0000047ab9 */ /* 0x000fe20000000800 */
[----:B------:R-:W-:Y:S01]  /*c9b0*/  IADD3 R0, R6, 0x1e, RZ ;  /* 0x0000001e06007810 */ /* 0x000fe20007ffe0ff */
[C---:B------:R-:W-:Y:S01]  /*c9c0*/  VIADD R9, R21.reuse, UR26 ;  /* 0x0000001a15097c36 */ /* 0x040fe20008000000 */
[----:B------:R1:W-:Y:S01]  /*c9d0*/  @P4 STG.E desc[UR18][R12.64], R89 ;  /* 0x000000590c004986 */ /* 0x0003e2000c101912 */
[----:B---3--:R-:W-:Y:S01]  /*c9e0*/  IMAD.WIDE R14, R21, 0x4, R4 ;  /* 0x00000004150e7825 */ /* 0x008fe200078e0204 */
[----:B------:R-:W-:Y:S01]  /*c9f0*/  ISETP.GE.AND P4, PT, R0, UR4, PT ;  /* 0x0000000400007c0c */ /* 0x000fe2000bf86270 */
[----:B------:R-:W-:Y:S02]  /*ca00*/  ULDC UR4, c[0x0][0x228] ;  /* 0x00008a0000047ab9 */ /* 0x000fe40000000800 */
[----:B--2---:R-:W-:Y:S01]  /*ca10*/  IMAD.WIDE R16, R9, 0x4, R2 ;  /* 0x0000000409107825 */ /* 0x004fe200078e0202 */
[----:B------:R-:W-:Y:S01]  /*ca20*/  ISETP.LT.AND P3, PT, R8, UR4, !P3 ;  /* 0x0000000408007c0c */ /* 0x000fe2000df61270 */
[----:B------:R2:W-:Y:S01]  /*ca30*/  @P1 STG.E desc[UR18][R14.64], R29 ;  /* 0x0000001d0e001986 */ /* 0x0005e2000c101912 */
[----:B------:R-:W-:Y:S01]  /*ca40*/  ULDC UR4, c[0x0][0x228] ;  /* 0x00008a0000047ab9 */ /* 0x000fe20000000800 */
[----:B------:R-:W-:-:S02]  /*ca50*/  VIADD R0, R6, 0x1f ;  /* 0x0000001f06007836 */ /* 0x000fc40000000000 */
[----:B------:R-:W-:Y:S01]  /*ca60*/  @P6 STG.E desc[UR18][R16.64], R37 ;  /* 0x0000002510006986 */ /* 0x000fe2000c101912 */
[----:B------:R-:W-:Y:S01]  /*ca70*/  ISETP.LT.AND P6, PT, R7, UR4, !P5 ;  /* 0x0000000407007c0c */ /* 0x000fe2000efc1270 */
[----:B------:R-:W-:Y:S01]  /*ca80*/  ULDC UR4, c[0x0][0x22c] ;  /* 0x00008b0000047ab9 */ /* 0x000fe20000000800 */
[C---:B------:R-:W-:Y:S01]  /*ca90*/  VIADD R19, R9.reuse, UR26 ;  /* 0x0000001a09137c36 */ /* 0x040fe20008000000 */
[----:B------:R-:W-:Y:S01]  /*caa0*/  ISETP.GE.AND P1, PT, R0, UR4, PT ;  /* 0x0000000400007c0c */ /* 0x000fe2000bf26270 */
[----:B------:R-:W-:Y:S01]  /*cab0*/  IMAD.WIDE R10, R9, 0x4, R4 ;  /* 0x00000004090a7825 */ /* 0x000fe200078e0204 */
[----:B------:R-:W-:Y:S01]  /*cac0*/  ISETP.LT.AND P5, PT, R8, UR6, !P5 ;  /* 0x0000000608007c0c */ /* 0x000fe2000efa1270 */
[----:B------:R-:W-:Y:S01]  /*cad0*/  ULDC UR4, c[0x0][0x22c] ;  /* 0x00008b0000047ab9 */ /* 0x000fe20000000800 */
[----:B------:R-:W-:Y:S01]  /*cae0*/  ULDC UR6, c[0x0][0x228] ;  /* 0x00008a0000067ab9 */ /* 0x000fe20000000800 */
[----:B------:R-:W-:Y:S02]  /*caf0*/  VIADD R0, R6, 0x20 ;  /* 0x0000002006007836 */ /* 0x000fe40000000000 */
[C---:B-1----:R-:W-:Y:S01]  /*cb00*/  IMAD.WIDE R12, R19.reuse, 0x4, R2 ;  /* 0x00000004130c7825 */ /* 0x042fe200078e0202 */
[----:B------:R1:W-:Y:S02]  /*cb10*/  @P3 STG.E desc[UR18][R10.64], R33 ;  /* 0x000000210a003986 */ /* 0x0003e4000c101912 */
[----:B------:R-:W-:Y:S01]  /*cb20*/  ISETP.GE.AND P3, PT, R0, UR4, PT ;  /* 0x0000000400007c0c */ /* 0x000fe2000bf66270 */
[----:B------:R-:W-:Y:S01]  /*cb30*/  ULDC UR4, c[0x0][0x228] ;  /* 0x00008a0000047ab9 */ /* 0x000fe20000000800 */
[----:B------:R3:W-:Y:S01]  /*cb40*/  @P6 STG.E desc[UR18][R12.64], R90 ;  /* 0x0000005a0c006986 */ /* 0x0007e2000c101912 */
[----:B--2---:R-:W-:Y:S01]  /*cb50*/  IMAD.WIDE R14, R19, 0x4, R4 ;  /* 0x00000004130e7825 */ /* 0x004fe200078e0204 */
        /* <DEDUP_REMOVED lines=8> */
[----:B-1----:R-:W-:Y:S01]  /*cbe0*/  IMAD.WIDE R10, R19, 0x4, R2 ;  /* 0x00000004130a7825 */ /* 0x002fe200078e0202 */
        /* <DEDUP_REMOVED lines=9> */
[----:B--2---:R-:W-:Y:S01]  /*cc80*/  IMAD.WIDE R14, R19, 0x4, R2 ;  /* 0x00000004130e7825 */ /* 0x004fe200078e0202 */
[----:B------:R2:W-:Y:S01]  /*cc90*/  @P2 STG.E desc[UR18][R12.64], R34 ;  /* 0x000000220c002986 */ /* 0x0005e2000c101912 */
[----:B------:R-:W-:Y:S01]  /*cca0*/  ISETP.LT.AND P2, PT, R7, UR4, !P1 ;  /* 0x0000000407007c0c */ /* 0x000fe2000cf41270 */
[----:B------:R-:W-:Y:S01]  /*ccb0*/  ULDC UR4, c[0x0][0x22c] ;  /* 0x00008b0000047ab9 */ /* 0x000fe20000000800 */
[C---:B------:R-:W-:Y:S01]  /*ccc0*/  IMAD.WIDE R16, R19.reuse, 0x4, R4 ;  /* 0x0000000413107825 */ /* 0x040fe200078e0204 */
[----:B------:R3:W-:Y:S01]  /*ccd0*/  @P5 STG.E desc[UR18][R14.64], R91 ;  /* 0x0000005b0e005986 */ /* 0x0007e2000c101912 */
[----:B------:R-:W-:Y:S01]  /*cce0*/  ISETP.GE.AND P5, PT, R0, UR4, PT ;  /* 0x0000000400007c0c */ /* 0x000fe2000bfa6270 */
[----:B------:R-:W-:Y:S01]  /*ccf0*/  ULDC UR4, c[0x0][0x228] ;  /* 0x00008a0000047ab9 */ /* 0x000fe20000000800 */
[----:B------:R-:W-:Y:S01]  /*cd00*/  VIADD R19, R19, UR26 ;  /* 0x0000001a13137c36 */ /* 0x000fe20008000000 */
[----:B------:R-:W-:Y:S01]  /*cd10*/  ISETP.LT.AND P1, PT, R8, UR4, !P1 ;  /* 0x0000000408007c0c */ /* 0x000fe2000cf21270 */
[----:B------:R-:W-:Y:S01]  /*cd20*/  @P4 STG.E desc[UR18][R16.64], R31 ;  /* 0x0000001f10004986 */ /* 0x000fe2000c101912 */
[----:B------:R-:W-:Y:S01]  /*cd30*/  VIADD R0, R6, 0x23 ;  /* 0x0000002306007836 */ /* 0x000fe20000000000 */
[----:B------:R-:W-:Y:S01]  /*cd40*/  ISETP.LT.AND P4, PT, R7, UR6, !P3 ;  /* 0x0000000607007c0c */ /* 0x000fe2000df81270 */
[C---:B-1----:R-:W-:Y:S01]  /*cd50*/  IMAD.WIDE R10, R19.reuse, 0x4, R2 ;  /* 0x00000004130a7825 */ /* 0x042fe200078e0202 */
[----:B------:R-:W-:Y:S01]  /*cd60*/  ULDC UR4, c[0x0][0x22c] ;  /* 0x00008b0000047ab9 */ /* 0x000fe20000000800 */
[C---:B------:R-:W-:Y:S01]  /*cd70*/  IADD3 R9, R19.reuse, UR26, RZ ;  /* 0x0000001a13097c10 */ /* 0x040fe2000fffe0ff */
[----:B------:R-:W-:Y:S01]  /*cd80*/  ULDC UR6, c[0x0][0x228] ;  /* 0x00008a0000067ab9 */ /* 0x000fe20000000800 */
[----:B--2---:R-:W-:Y:S01]  /*cd90*/  IMAD.WIDE R12, R19, 0x4, R4 ;  /* 0x00000004130c7825 */ /* 0x004fe200078e0204 */
[----:B------:R1:W-:Y:S01]  /*cda0*/  @P2 STG.E desc[UR18][R10.64], R39 ;  /* 0x000000270a002986 */ /* 0x0003e2000c101912 */
[----:B------:R-:W-:Y:S01]  /*cdb0*/  ISETP.GE.AND P2, PT, R0, UR4, PT ;  /* 0x0000000400007c0c */ /* 0x000fe2000bf46270 */
[----:B------:R-:W-:Y:S01]  /*cdc0*/  ULDC UR4, c[0x0][0x228] ;  /* 0x00008a0000047ab9 */ /* 0x000fe20000000800 */
[----:B------:R-:W-:Y:S01]  /*cdd0*/  VIADD R0, R6, 0x24 ;  /* 0x0000002406007836 */ /* 0x000fe20000000000 */
[----:B------:R-:W-:Y:S01]  /*cde0*/  ISETP.LT.AND P3, PT, R8, UR4, !P3 ;  /* 0x0000000408007c0c */ /* 0x000fe2000df61270 */
[----:B---3--:R-:W-:Y:S01]  /*cdf0*/  IMAD.WIDE R14, R9, 0x4, R2 ;  /* 0x00000004090e7825 */ /* 0x008fe200078e0202 */
[----:B------:R-:W-:Y:S01]  /*ce00*/  ULDC UR4, c[0x0][0x22c] ;  /* 0x00008b0000047ab9 */ /* 0x000fe20000000800 */
[----:B------:R2:W-:Y:S01]  /*ce10*/  @P1 STG.E desc[UR18][R12.64], R35 ;  /* 0x000000230c001986 */ /* 0x0005e2000c101912 */
[----:B------:R-:W-:Y:S01]  /*ce20*/  ISETP.GE.AND P1, PT, R0, UR4, PT ;  /* 0x0000000400007c0c */ /* 0x000fe2000bf26270 */
[----:B------:R-:W-:-:S02]  /*ce30*/  ULDC UR4, c[0x0][0x228] ;  /* 0x00008a0000047ab9 */ /* 0x000fc40000000800 */
[----:B------:R3:W-:Y:S01]  /*ce40*/  @P4 STG.E desc[UR18][R14.64], R100 ;  /* 0x000000640e004986 */ /* 0x0007e2000c101912 */
[----:B------:R-:W-:Y:S01]  /*ce50*/  ISETP.LT.AND P4, PT, R7, UR4, !P6 ;  /* 0x0000000407007c0c */ /* 0x000fe2000f781270 */
[----:B-1----:R-:W-:Y:S01]  /*ce60*/  IMAD.WIDE R10, R9, 0x4, R4 ;  /* 0x00000004090a7825 */ /* 0x002fe200078e0204 */
[----:B------:R-:W-:-:S03]  /*ce70*/  ULDC UR4, c[0x0][0x228] ;  /* 0x00008a0000047ab9 */ /* 0x000fc60000000800 */
[----:B------:R-:W-:Y:S01]  /*ce80*/  VIADD R9, R9, UR26 ;  /* 0x0000001a09097c36 */ /* 0x000fe20008000000 */
[----:B------:R-:W-:Y:S01]  /*ce90*/  ISETP.LT.AND P6, PT, R8, UR4, !P6 ;  /* 0x0000000408007c0c */ /* 0x000fe2000f7c1270 */
[----:B------:R-:W-:Y:S01]  /*cea0*/  ULDC UR4, c[0x0][0x228] ;  /* 0x00008a0000047ab9 */ /* 0x000fe20000000800 */
[----:B------:R1:W-:Y:S01]  /*ceb0*/  @P3 STG.E desc[UR18][R10.64], R92 ;  /* 0x0000005c0a003986 */ /* 0x0003e2000c101912 */
[----:B--2---:R-:W-:Y:S01]  /*cec0*/  IMAD.WIDE R12, R9, 0x4, R2 ;  /* 0x00000004090c7825 */ /* 0x004fe200078e0202 */
        /* <DEDUP_REMOVED lines=14> */
[----:B-1----:R-:W-:Y:S01]  /*cfb0*/  IMAD.WIDE R10, R19, 0x4, R4 ;  /* 0x00000004130a7825 */ /* 0x002fe200078e0204 */
[----:B------:R-:W-:Y:S01]  /*cfc0*/  ISETP.LT.AND P2, PT, R8, UR6, !P2 ;  /* 0x0000000608007c0c */ /* 0x000fe2000d741270 */
[----:B------:R-:W-:-:S02]  /*cfd0*/  ULDC UR4, c[0x0][0x22c] ;  /* 0x00008b0000047ab9 */ /* 0x000fc40000000800 */
[----:B------:R-:W-:Y:S02]  /*cfe0*/  VIADD R0, R6, 0x26 ;  /* 0x0000002606007836 */ /* 0x000fe40000000000 */
[----:B------:R-:W-:Y:S01]  /*cff0*/  VIADD R9, R19, UR26 ;  /* 0x0000001a13097c36 */ /* 0x000fe20008000000 */
[----:B------:R1:W-:Y:S01]  /*d000*/  @P5 STG.E desc[UR18][R10.64], R93 ;  /* 0x0000005d0a005986 */ /* 0x0003e2000c101912 */
[----:B------:R-:W-:Y:S01]  /*d010*/  ISETP.LT.AND P6, PT, R7, UR8, !P1 ;  /* 0x0000000807007c0c */ /* 0x000fe2000cfc1270 */
[----:B------:R-:W-:Y:S01]  /*d020*/  ULDC UR6, c[0x0][0x228] ;  /* 0x00008a0000067ab9 */ /* 0x000fe20000000800 */
[C---:B--2---:R-:W-:Y:S01]  /*d030*/  IMAD.WIDE R12, R9.reuse, 0x4, R2 ;  /* 0x00000004090c7825 */ /* 0x044fe200078e0202 */
        /* <DEDUP_REMOVED lines=13> */
[C---:B----4-:R-:W-:Y:S01]  /*d110*/  IMAD.WIDE R16, R19.reuse, 0x4, R2 ;  /* 0x0000000413107825 */ /* 0x050fe200078e0202 */
[----:B------:R-:W-:Y:S01]  /*d120*/  ISETP.LT.AND P4, PT, R8, UR6, !P4 ;  /* 0x0000000608007c0c */ /* 0x000fe2000e781270 */
[----:B------:R-:W-:Y:S01]  /*d130*/  ULDC UR4, c[0x0][0x22c] ;  /* 0x00008b0000047ab9 */ /* 0x000fe20000000800 */
[----:B------:R-:W-:Y:S01]  /*d140*/  ULDC UR6, c[0x0][0x228] ;  /* 0x00008a0000067ab9 */ /* 0x000fe20000000800 */
[C---:B-1----:R-:W-:Y:S01]  /*d150*/  IMAD.WIDE R10, R19.reuse, 0x4, R4 ;  /* 0x00000004130a7825 */ /* 0x042fe200078e0204 */
[----:B------:R-:W-:Y:S01]  /*d160*/  IADD3 R19, R19, UR26, RZ ;  /* 0x0000001a13137c10 */ /* 0x000fe2000fffe0ff */
[----:B------:R1:W-:Y:S02]  /*d170*/  @P6 STG.E desc[UR18][R16.64], R102 ;  /* 0x0000006610006986 */ /* 0x0003e4000c101912 */
[----:B------:R-:W-:Y:S01]  /*d180*/  VIADD R0, R6, 0x28 ;  /* 0x0000002806007836 */ /* 0x000fe20000000000 */
[----:B------:R-:W-:Y:S01]  /*d190*/  ISETP.LT.AND P6, PT, R7, UR8, !P5 ;  /* 0x0000000807007c0c */ /* 0x000fe2000efc1270 */
[----:B------:R4:W-:Y:S01]  /*d1a0*/  @P1 STG.E desc[UR18][R10.64], R94 ;  /* 0x0000005e0a001986 */ /* 0x0009e2000c101912 */
[----:B--2---:R-:W-:Y:S01]  /*d1b0*/  IMAD.WIDE R12, R19, 0x4, R2 ;  /* 0x00000004130c7825 */ /* 0x004fe200078e0202 */
[----:B------:R-:W-:Y:S01]  /*d1c0*/  ULDC UR8, c[0x0][0x228] ;  /* 0x00008a0000087ab9 */ /* 0x000fe20000000800 */
[----:B------:R-:W-:Y:S01]  /*d1d0*/  ISETP.GE.AND P1, PT, R0, UR4, PT ;  /* 0x0000000400007c0c */ /* 0x000fe2000bf26270 */
[----:B------:R-:W-:Y:S01]  /*d1e0*/  ULDC UR4, c[0x0][0x22c] ;  /* 0x00008b0000047ab9 */ /* 0x000fe20000000800 */
[----:B------:R-:W-:-:S02]  /*d1f0*/  VIADD R0, R6, 0x29 ;  /* 0x0000002906007836 */ /* 0x000fc40000000000 */
[C---:B------:R-:W-:Y:S01]  /*d200*/  VIADD R9, R19.reuse, UR26 ;  /* 0x0000001a13097c36 */ /* 0x040fe20008000000 */
[----:B------:R2:W-:Y:S01]  /*d210*/  @P2 STG.E desc[UR18][R12.64], R42 ;  /* 0x0000002a0c002986 */ /* 0x0005e2000c101912 */
[----:B---3--:R-:W-:Y:S01]  /*d220*/  IMAD.WIDE R14, R19, 0x4, R4 ;  /* 0x00000004130e7825 */ /* 0x008fe200078e0204 */
[----:B------:R-:W-:Y:S01]  /*d230*/  ISETP.GE.AND P2, PT, R0, UR4, PT ;  /* 0x0000000400007c0c */ /* 0x000fe2000bf46270 */
[----:B------:R-:W-:Y:S02]  /*d240*/  ULDC UR4, c[0x0][0x228] ;  /* 0x00008a0000047ab9 */ /* 0x000fe40000000800 */
[----:B-1----:R-:W-:Y:S01]  /*d250*/  IMAD.WIDE R16, R9, 0x4, R2 ;  /* 0x0000000409107825 */ /* 0x002fe200078e0202 */
        /* <DEDUP_REMOVED lines=9> */
[----:B----4-:R-:W-:Y:S01]  /*d2f0*/  IMAD.WIDE R10, R9, 0x4, R4 ;  /* 0x00000004090a7825 */ /* 0x010fe200078e0204 */
[----:B------:R-:W-:Y:S01]  /*d300*/  ISETP.LT.AND P3, PT, R8, UR6, !P3 ;  /* 0x0000000608007c0c */ /* 0x000fe2000df61270 */
[----:B------:R-:W-:Y:S01]  /*d310*/  ULDC UR4, c[0x0][0x22c] ;  /* 0x00008b0000047ab9 */ /* 0x000fe20000000800 */
[----:B------:R-:W-:Y:S01]  /*d320*/  ULDC UR6, c[0x0][0x228] ;  /* 0x00008a0000067ab9 */ /* 0x000fe20000000800 */
[----:B------:R-:W-:Y:S02]  /*d330*/  VIADD R0, R6, 0x2b ;  /* 0x0000002b06007836 */ /* 0x000fe40000000000 */
[C---:B--2---:R-:W-:Y:S01]  /*d340*/  IMAD.WIDE R12, R19.reuse, 0x4, R2 ;  /* 0x00000004130c7825 */ /* 0x044fe200078e0202 */
        /* <DEDUP_REMOVED lines=28> */
[----:B------:R3:W-:Y:S01]  /*d510*/  @P3 STG.E desc[UR18][R14.64], R44 ;  /* 0x0000002c0e003986 */ /* 0x0007e2000c101912 */
[----:B------:R-:W-:-:S02]  /*d520*/  IADD3 R19, R19, UR26, RZ ;  /* 0x0000001a13137c10 */ /* 0x000fc4000fffe0ff */
[----:B------:R-:W-:Y:S01]  /*d530*/  ISETP.GE.AND P3, PT, R0, UR4, PT ;  /* 0x0000000400007c0c */ /* 0x000fe2000bf66270 */
[----:B------:R-:W-:Y:S02]  /*d540*/  ULDC UR4, c[0x0][0x228] ;  /* 0x00008a0000047ab9 */ /* 0x000fe40000000800 */
[----:B------:R-:W-:Y:S01]  /*d550*/  ISETP.LT.AND P4, PT, R8, UR4, !P4 ;  /* 0x0000000408007c0c */ /* 0x000fe2000e781270 */
[----:B------:R-:W-:Y:S01]  /*d560*/  @P2 STG.E desc[UR18][R16.64], R108 ;  /* 0x0000006c10002986 */ /* 0x000fe2000c101912 */
[----:B--2---:R-:W-:Y:S01]  /*d570*/  IMAD.WIDE R10, R19, 0x4, R2 ;  /* 0x00000004130a7825 */ /* 0x004fe200078e0202 */
[----:B------:R-:W-:Y:S01]  /*d580*/  ISETP.LT.AND P2, PT, R7, UR6, !P5 ;  /* 0x0000000607007c0c */ /* 0x000fe2000ef41270 */
[----:B------:R-:W-:Y:S01]  /*d590*/  ULDC UR4, c[0x0][0x22c] ;  /* 0x00008b0000047ab9 */ /* 0x000fe20000000800 */
[----:B------:R-:W-:Y:S01]  /*d5a0*/  ULDC UR6, c[0x0][0x228] ;  /* 0x00008a0000067ab9 */ /* 0x000fe20000000800 */
[----:B------:R-:W-:Y:S01]  /*d5b0*/  VIADD R0, R6, 0x2e ;  /* 0x0000002e06007836 */ /* 0x000fe20000000000 */
[----:B------:R2:W-:Y:S01]  /*d5c0*/  @P1 STG.E desc[UR18][R10.64], R157 ;  /* 0x0000009d0a001986 */ /* 0x0005e2000c101912 */
[----:B------:R-:W-:-:S02]  /*d5d0*/  VIADD R9, R19, UR26 ;  /* 0x0000001a13097c36 */ /* 0x000fc40008000000 */
[----:B-1----:R-:W-:Y:S01]  /*d5e0*/  IMAD.WIDE R12, R19, 0x4, R4 ;  /* 0x00000004130c7825 */ /* 0x002fe200078e0204 */
[----:B------:R-:W-:Y:S01]  /*d5f0*/  ISETP.GE.AND P1, PT, R0, UR4, PT ;  /* 0x0000000400007c0c */ /* 0x000fe2000bf26270 */
[----:B------:R-:W-:Y:S02]  /*d600*/  ULDC UR4, c[0x0][0x228] ;  /* 0x00008a0000047ab9 */ /* 0x000fe40000000800 */
        /* <DEDUP_REMOVED lines=9> */
[----:B--2---:R-:W-:Y:S01]  /*d6a0*/  IMAD.WIDE R10, R9, 0x4, R4 ;  /* 0x00000004090a7825 */ /* 0x004fe200078e0204 */
[----:B------:R-:W-:-:S03]  /*d6b0*/  ULDC UR4, c[0x0][0x228] ;  /* 0x00008a0000047ab9 */ /* 0x000fc60000000800 */
[----:B------:R-:W-:Y:S01]  /*d6c0*/  VIADD R9, R9, UR26 ;  /* 0x0000001a09097c36 */ /* 0x000fe20008000000 */
[----:B------:R-:W-:Y:S01]  /*d6d0*/  ISETP.LT.AND P6, PT, R8, UR4, !P6 ;  /* 0x0000000408007c0c */ /* 0x000fe2000f7c1270 */
[----:B------:R-:W-:Y:S01]  /*d6e0*/  ULDC UR4, c[0x0][0x228] ;  /* 0x00008a0000047ab9 */ /* 0x000fe20000000800 */
[----:B------:R-:W-:Y:S02]  /*d6f0*/  VIADD R0, R6, 0x30 ;  /* 0x0000003006007836 */ /* 0x000fe40000000000 */
[----:B-1----:R-:W-:Y:S01]  /*d700*/  IMAD.WIDE R12, R9, 0x4, R2 ;  /* 0x00000004090c7825 */ /* 0x002fe200078e0202 */
[----:B------:R1:W-:Y:S01]  /*d710*/  @P5 STG.E desc[UR18][R10.64], R109 ;  /* 0x0000006d0a005986 */ /* 0x0003e2000c101912 */
[----:B------:R-:W-:Y:S01]  /*d720*/  ISETP.LT.AND P5, PT, R7, UR4, !P3 ;  /* 0x0000000407007c0c */ /* 0x000fe2000dfa1270 */
[----:B------:R-:W-:Y:S02]  /*d730*/  ULDC UR4, c[0x0][0x22c] ;  /* 0x00008b0000047ab9 */ /* 0x000fe40000000800 */
[----:B------:R2:W-:Y:S01]  /*d740*/  @P2 STG.E desc[UR18][R12.64], R158 ;  /* 0x0000009e0c002986 */ /* 0x0005e2000c101912 */
[----:B------:R-:W-:Y:S01]  /*d750*/  ISETP.GE.AND P2, PT, R0, UR4, PT ;  /* 0x0000000400007c0c */ /* 0x000fe2000bf46270 */
[----:B------:R-:W-:Y:S01]  /*d760*/  ULDC UR4, c[0x0][0x228] ;  /* 0x00008a0000047ab9 */ /* 0x000fe20000000800 */
[----:B---3--:R-:W-:Y:S01]  /*d770*/  IMAD.WIDE R14, R9, 0x4, R4 ;  /* 0x00000004090e7825 */ /* 0x008fe200078e0204 */
[----:B------:R-:W-:Y:S01]  /*d780*/  ISETP.LT.AND P3, PT, R8, UR4, !P3 ;  /* 0x0000000408007c0c */ /* 0x000fe2000df61270 */
[----:B------:R-:W-:-:S02]  /*d790*/  ULDC UR4, c[0x0][0x228] ;  /* 0x00008a0000047ab9 */ /* 0x000fc40000000800 */
[----:B------:R-:W-:Y:S01]  /*d7a0*/  VIADD R19, R9, UR26 ;  /* 0x0000001a09137c36 */ /* 0x000fe20008000000 */
[----:B------:R3:W-:Y:S01]  /*d7b0*/  @P6 STG.E desc[UR18][R14.64], R106 ;  /* 0x0000006a0e006986 */ /* 0x0007e2000c101912 */
[----:B------:R-:W-:Y:S01]  /*d7c0*/  ISETP.LT.AND P6, PT, R7, UR4, !P1 ;  /* 0x0000000407007c0c */ /* 0x000fe2000cfc1270 */
[----:B------:R-:W-:Y:S01]  /*d7d0*/  VIADD R0, R6, 0x31 ;  /* 0x0000003106007836 */ /* 0x000fe20000000000 */
[----:B------:R-:W-:Y:S01]  /*d7e0*/  ISETP.LT.AND P1, PT, R8, UR6, !P1 ;  /* 0x0000000608007c0c */ /* 0x000fe2000cf21270 */
[C---:B------:R-:W-:Y:S01]  /*d7f0*/  IMAD.WIDE R16, R19.reuse, 0x4, R2 ;  /* 0x0000000413107825 */ /* 0x040fe200078e0202 */
[----:B------:R-:W-:Y:S01]  /*d800*/  ULDC UR4, c[0x0][0x22c] ;  /* 0x00008b0000047ab9 */ /* 0x000fe20000000800 */
[----:B------:R-:W-:Y:S02]  /*d810*/  ULDC UR6, c[0x0][0x228] ;  /* 0x00008a0000067ab9 */ /* 0x000fe40000000800 */
[C---:B-1----:R-:W-:Y:S01]  /*d820*/  IMAD.WIDE R10, R19.reuse, 0x4, R4 ;  /* 0x00000004130a7825 */ /* 0x042fe200078e0204 */
[----:B------:R1:W-:Y:S03]  /*d830*/  @P5 STG.E desc[UR18][R16.64], R46 ;  /* 0x0000002e10005986 */ /* 0x0003e6000c101912 */
[----:B------:R-:W-:Y:S01]  /*d840*/  VIADD R9, R19, UR26 ;  /* 0x0000001a13097c36 */ /* 0x000fe20008000000 */
[----:B------:R4:W-:Y:S01]  /*d850*/  @P3 STG.E desc[UR18][R10.64], R110 ;  /* 0x0000006e0a003986 */ /* 0x0009e2000c101912 */
[----:B------:R-:W-:Y:S01]  /*d860*/  ISETP.LT.AND P5, PT, R7, UR8, !P4 ;  /* 0x0000000807007c0c */ /* 0x000fe2000e7a1270 */
[----:B------:R-:W-:Y:S01]  /*d870*/  ULDC UR8, c[0x0][0x228] ;  /* 0x00008a0000087ab9 */ /* 0x000fe20000000800 */
[C---:B--2---:R-:W-:Y:S01]  /*d880*/  IMAD.WIDE R12, R9.reuse, 0x4, R2 ;  /* 0x00000004090c7825 */ /* 0x044fe200078e0202 */
[----:B------:R-:W-:Y:S01]  /*d890*/  ISETP.GE.AND P3, PT, R0, UR4, PT ;  /* 0x0000000400007c0c */ /* 0x000fe2000bf66270 */
[----:B------:R-:W-:Y:S01]  /*d8a0*/  ULDC UR4, c[0x0][0x22c] ;  /* 0x00008b0000047ab9 */ /* 0x000fe20000000800 */
[----:B------:R-:W-:Y:S01]  /*d8b0*/  IADD3 R0, R6, 0x32, RZ ;  /* 0x0000003206007810 */ /* 0x000fe20007ffe0ff */
[C---:B---3--:R-:W-:Y:S01]  /*d8c0*/  IMAD.WIDE R14, R9.reuse, 0x4, R4 ;  /* 0x00000004090e7825 */ /* 0x048fe200078e0204 */
[----:B------:R-:W-:Y:S01]  /*d8d0*/  ISETP.LT.AND P4, PT, R8, UR6, !P4 ;  /* 0x0000000608007c0c */ /* 0x000fe2000e781270 */
[----:B------:R2:W-:Y:S01]  /*d8e0*/  @P6 STG.E desc[UR18][R12.64], R159 ;  /* 0x0000009f0c006986 */ /* 0x0005e2000c101912 */
[----:B------:R-:W-:Y:S01]  /*d8f0*/  ISETP.GE.AND P6, PT, R0, UR4, PT ;  /* 0x0000000400007c0c */ /* 0x000fe2000bfc6270 */
[----:B------:R-:W-:Y:S01]  /*d900*/  VIADD R19, R9, UR26 ;  /* 0x0000001a09137c36 */ /* 0x000fe20008000000 */
[----:B------:R-:W-:Y:S01]  /*d910*/  ULDC UR4, c[0x0][0x228] ;  /* 0x00008a0000047ab9 */ /* 0x000fe20000000800 */
[----:B------:R3:W-:Y:S01]  /*d920*/  @P1 STG.E desc[UR18][R14.64], R107 ;  /* 0x0000006b0e001986 */ /* 0x0007e2000c101912 */
[----:B------:R-:W-:Y:S01]  /*d930*/  ISETP.LT.AND P1, PT, R7, UR4, !P2 ;  /* 0x0000000407007c0c */ /* 0x000fe2000d721270 */
[----:B-1----:R-:W-:Y:S01]  /*d940*/  IMAD.WIDE R16, R19, 0x4, R2 ;  /* 0x0000000413107825 */ /* 0x002fe200078e0202 */
[----:B------:R-:W-:Y:S01]  /*d950*/  ULDC UR6, c[0x0][0x228] ;  /* 0x00008a0000067ab9 */ /* 0x000fe20000000800 */
[----:B------:R-:W-:-:S02]  /*d960*/  ULDC UR4, c[0x0][0x22c] ;  /* 0x00008b0000047ab9 */ /* 0x000fc40000000800 */
[C---:B----4-:R-:W-:Y:S01]  /*d970*/  IMAD.WIDE R10, R19.reuse, 0x4, R4 ;  /* 0x00000004130a7825 */ /* 0x050fe200078e0204 */
[----:B------:R1:W-:Y:S01]  /*d980*/  @P5 STG.E desc[UR18][R16.64], R47 ;  /* 0x0000002f10005986 */ /* 0x0003e2000c101912 */
[----:B------:R-:W-:Y:S01]  /*d990*/  ISETP.LT.AND P2, PT, R8, UR6, !P2 ;  /* 0x0000000608007c0c */ /* 0x000fe2000d741270 */
[----:B------:R-:W-:Y:S01]  /*d9a0*/  ULDC UR6, c[0x0][0x228] ;  /* 0x00008a0000067ab9 */ /* 0x000fe20000000800 */
[----:B------:R-:W-:Y:S02]  /*d9b0*/  VIADD R0, R6, 0x33 ;  /* 0x0000003306007836 */ /* 0x000fe40000000000 */
[----:B------:R-:W-:Y:S01]  /*d9c0*/  VIADD R19, R19, UR26 ;  /* 0x0000001a13137c36 */ /* 0x000fe20008000000 */
[----:B------:R-:W-:Y:S01]  /*d9d0*/  ISETP.LT.AND P5, PT, R7, UR8, !P3 ;  /* 0x0000000807007c0c */ /* 0x000fe2000dfa1270 */
[----:B------:R4:W-:Y:S01]  /*d9e0*/  @P4 STG.E desc[UR18][R10.64], R111 ;  /* 0x0000006f0a004986 */ /* 0x0009e2000c101912 */
[----:B------:R-:W-:Y:S01]  /*d9f0*/  ISETP.GE.AND P4, PT, R0, UR4, PT ;  /* 0x0000000400007c0c */ /* 0x000fe2000bf86270 */
[----:B--2---:R-:W-:Y:S01]  /*da00*/  IMAD.WIDE R12, R19, 0x4, R2 ;  /* 0x00000004130c7825 */ /* 0x004fe200078e0202 */
[----:B------:R-:W-:Y:S01]  /*da10*/  ULDC UR4, c[0x0][0x22c] ;  /* 0x00008b0000047ab9 */ /* 0x000fe20000000800 */
[----:B------:R-:W-:-:S02]  /*da20*/  ULDC UR8, c[0x0][0x228] ;  /* 0x00008a0000087ab9 */ /* 0x000fc40000000800 */
[----:B------:R-:W-:Y:S02]  /*da30*/  VIADD R0, R6, 0x34 ;  /* 0x0000003406007836 */ /* 0x000fe40000000000 */
        /* <DEDUP_REMOVED lines=37> */
[----:B------:R-:W-:Y:S01]  /*dc90*/  IADD3 R19, R19, UR26, RZ ;  /* 0x0000001a13137c10 */ /* 0x000fe2000fffe0ff */
[----:B------:R2:W-:Y:S01]  /*dca0*/  @P5 STG.E desc[UR18][R10.64], R49 ;  /* 0x000000310a005986 */ /* 0x0005e2000c101912 */
[----:B------:R-:W-:Y:S01]  /*dcb0*/  ISETP.LT.AND P1, PT, R8, UR6, !P1 ;  /* 0x0000000608007c0c */ /* 0x000fe2000cf21270 */
[----:B------:R-:W-:Y:S01]  /*dcc0*/  ULDC UR6, c[0x0][0x228] ;  /* 0x00008a0000067ab9 */ /* 0x000fe20000000800 */
[----:B------:R-:W-:Y:S01]  /*dcd0*/  ISETP.GE.AND P5, PT, R0, UR4, PT ;  /* 0x0000000400007c0c */ /* 0x000fe2000bfa6270 */
[----:B-1----:R-:W-:Y:S01]  /*dce0*/  IMAD.WIDE R14, R19, 0x4, R2 ;  /* 0x00000004130e7825 */ /* 0x002fe200078e0202 */
[----:B------:R-:W-:Y:S01]  /*dcf0*/  ULDC UR4, c[0x0][0x228] ;  /* 0x00008a0000047ab9 */ /* 0x000fe20000000800 */
[----:B------:R1:W-:Y:S02]  /*dd00*/  @P4 STG.E desc[UR18][R12.64], R113 ;  /* 0x000000710c004986 */ /* 0x0003e4000c101912 */
[----:B------:R-:W-:Y:S01]  /*dd10*/  VIADD R0, R6, 0x38 ;  /* 0x0000003806007836 */ /* 0x000fe20000000000 */
[----:B------:R-:W-:Y:S01]  /*dd20*/  ISETP.LT.AND P4, PT, R7, UR4, !P2 ;  /* 0x0000000407007c0c */ /* 0x000fe2000d781270 */
[----:B------:R-:W-:Y:S01]  /*dd30*/  ULDC UR4, c[0x0][0x22c] ;  /* 0x00008b0000047ab9 */ /* 0x000fe20000000800 */
[----:B------:R3:W-:Y:S01]  /*dd40*/  @P6 STG.E desc[UR18][R14.64], R166 ;  /* 0x000000a60e006986 */ /* 0x0007e2000c101912 */
[----:B------:R-:W-:Y:S01]  /*dd50*/  IMAD.WIDE R16, R19, 0x4, R4 ;  /* 0x0000000413107825 */ /* 0x000fe200078e0204 */
[----:B------:R-:W-:Y:S01]  /*dd60*/  ISETP.GE.AND P6, PT, R0, UR4, PT ;  /* 0x0000000400007c0c */ /* 0x000fe2000bfc6270 */
[----:B------:R-:W-:-:S02]  /*dd70*/  ULDC UR4, c[0x0][0x228] ;  /* 0x00008a0000047ab9 */ /* 0x000fc40000000800 */
[----:B------:R-:W-:Y:S01]  /*dd80*/  VIADD R19, R19, UR26 ;  /* 0x0000001a13137c36 */ /* 0x000fe20008000000 */
[----:B------:R-:W-:Y:S01]  /*dd90*/  ISETP.LT.AND P2, PT, R8, UR4, !P2 ;  /* 0x0000000408007c0c */ /* 0x000fe2000d741270 */
[----:B------:R-:W-:Y:S01]  /*dda0*/  @P1 STG.E desc[UR18][R16.64], R154 ;  /* 0x0000009a10001986 */ /* 0x000fe2000c101912 */
[----:B------:R-:W-:Y:S01]  /*ddb0*/  VIADD R0, R6, 0x39 ;  /* 0x0000003906007836 */ /* 0x000fe20000000000 */
[----:B------:R-:W-:Y:S01]  /*ddc0*/  ISETP.LT.AND P1, PT, R7, UR6, !P3 ;  /* 0x0000000607007c0c */ /* 0x000fe2000df21270 */
[C---:B--2---:R-:W-:Y:S01]  /*ddd0*/  IMAD.WIDE R10, R19.reuse, 0x4, R2 ;  /* 0x00000004130a7825 */ /* 0x044fe200078e0202 */
[----:B------:R-:W-:Y:S01]  /*dde0*/  ULDC UR4, c[0x0][0x22c] ;  /* 0x00008b0000047ab9 */ /* 0x000fe20000000800 */
[----:B------:R-:W-:Y:S02]  /*ddf0*/  ULDC UR6, c[0x0][0x228] ;  /* 0x00008a0000067ab9 */ /* 0x000fe40000000800 */
        /* <DEDUP_REMOVED lines=14> */
[----:B--2---:R-:W-:Y:S01]  /*dee0*/  IMAD.WIDE R10, R9, 0x4, R4 ;  /* 0x00000004090a7825 */ /* 0x004fe200078e0204 */
[----:B------:R-:W-:-:S03]  /*def0*/  ULDC UR4, c[0x0][0x228] ;  /* 0x00008a0000047ab9 */ /* 0x000fc60000000800 */
[----:B------:R-:W-:Y:S01]  /*df00*/  VIADD R9, R9, UR26 ;  /* 0x0000001a09097c36 */ /* 0x000fe20008000000 */
        /* <DEDUP_REMOVED lines=12> */
[----:B------:R-:W-:Y:S01]  /*dfd0*/  ISETP.LT.AND P6, PT, R8, UR4, !P6 ;  /* 0x0000000408007c0c */ /* 0x000fe2000f7c1270 */
[----:B------:R-:W-:Y:S02]  /*dfe0*/  ULDC UR4, c[0x0][0x228] ;  /* 0x00008a0000047ab9 */ /* 0x000fe40000000800 */
[C---:B------:R-:W-:Y:S01]  /*dff0*/  IMAD.WIDE R16, R19.reuse, 0x4, R2 ;  /* 0x0000000413107825 */ /* 0x040fe200078e0202 */
[----:B------:R3:W-:Y:S01]  /*e000*/  @P5 STG.E desc[UR18][R14.64], R115 ;  /* 0x000000730e005986 */ /* 0x0007e2000c101912 */
[----:B------:R-:W-:-:S03]  /*e010*/  IADD3 R9, R19, UR26, RZ ;  /* 0x0000001a13097c10 */ /* 0x000fc6000fffe0ff */
[----:B------:R4:W-:Y:S01]  /*e020*/  @P3 STG.E desc[UR18][R16.64], R172 ;  /* 0x000000ac10003986 */ /* 0x0009e2000c101912 */
[----:B------:R-:W-:Y:S01]  /*e030*/  ISETP.LT.AND P3, PT, R7, UR4, !P4 ;  /* 0x0000000407007c0c */ /* 0x000fe2000e761270 */
[----:B--2---:R-:W-:Y:S01]  /*e040*/  IMAD.WIDE R10, R19, 0x4, R4 ;  /* 0x00000004130a7825 */ /* 0x004fe200078e0204 */
[----:B------:R-:W-:Y:S01]  /*e050*/  ISETP.LT.AND P4, PT, R8, UR6, !P4 ;  /* 0x0000000608007c0c */ /* 0x000fe2000e781270 */
[----:B------:R-:W-:Y:S01]  /*e060*/  ULDC UR4, c[0x0][0x22c] ;  /* 0x00008b0000047ab9 */ /* 0x000fe20000000800 */
[----:B------:R-:W-:Y:S01]  /*e070*/  ISETP.LT.AND P5, PT, R7, UR8, !P2 ;  /* 0x0000000807007c0c */ /* 0x000fe2000d7a1270 */
[----:B------:R-:W-:Y:S01]  /*e080*/  VIADD R0, R6, 0x3c ;  /* 0x0000003c06007836 */ /* 0x000fe20000000000 */
[----:B------:R2:W-:Y:S01]  /*e090*/  @P6 STG.E desc[UR18][R10.64], R160 ;  /* 0x000000a00a006986 */ /* 0x0005e2000c101912 */
[C---:B------:R-:W-:Y:S01]  /*e0a0*/  VIADD R19, R9.reuse, UR26 ;  /* 0x0000001a09137c36 */ /* 0x040fe20008000000 */
[----:B------:R-:W-:Y:S01]  /*e0b0*/  ULDC UR6, c[0x0][0x228] ;  /* 0x00008a0000067ab9 */ /* 0x000fe20000000800 */
[C---:B-1----:R-:W-:Y:S01]  /*e0c0*/  IMAD.WIDE R12, R9.reuse, 0x4, R2 ;  /* 0x00000004090c7825 */ /* 0x042fe200078e0202 */
[----:B------:R-:W-:Y:S01]  /*e0d0*/  ISETP.GE.AND P6, PT, R0, UR4, PT ;  /* 0x0000000400007c0c */ /* 0x000fe2000bfc6270 */
[----:B------:R-:W-:Y:S01]  /*e0e0*/  ULDC UR4, c[0x0][0x22c] ;  /* 0x00008b0000047ab9 */ /* 0x000fe20000000800 */
[----:B------:R-:W-:Y:S01]  /*e0f0*/  ULDC UR8, c[0x0][0x228] ;  /* 0x00008a0000087ab9 */ /* 0x000fe20000000800 */
[----:B------:R-:W-:Y:S01]  /*e100*/  VIADD R0, R6, 0x3d ;  /* 0x0000003d06007836 */ /* 0x000fe20000000000 */
[----:B------:R-:W-:Y:S01]  /*e110*/  ISETP.LT.AND P2, PT, R8, UR6, !P2 ;  /* 0x0000000608007c0c */ /* 0x000fe2000d741270 */
[----:B---3--:R-:W-:Y:S01]  /*e120*/  IMAD.WIDE R14, R9, 0x4, R4 ;  /* 0x00000004090e7825 */ /* 0x008fe200078e0204 */
[----:B------:R1:W-:Y:S01]  /*e130*/  @P3 STG.E desc[UR18][R12.64], R52 ;  /* 0x000000340c003986 */ /* 0x0003e2000c101912 */
[----:B------:R-:W-:-:S02]  /*e140*/  ULDC UR6, c[0x0][0x228] ;  /* 0x00008a0000067ab9 */ /* 0x000fc40000000800 */
[----:B----4-:R-:W-:Y:S01]  /*e150*/  IMAD.WIDE R16, R19, 0x4, R2 ;  /* 0x0000000413107825 */ /* 0x010fe200078e0202 */
[----:B------:R-:W-:Y:S01]  /*e160*/  ISETP.GE.AND P3, PT, R0, UR4, PT ;  /* 0x0000000400007c0c */ /* 0x000fe2000bf66270 */
[----:B------:R3:W-:Y:S01]  /*e170*/  @P4 STG.E desc[UR18][R14.64], R116 ;  /* 0x000000740e004986 */ /* 0x0007e2000c101912 */
[----:B------:R-:W-:-:S03]  /*e180*/  ULDC UR4, c[0x0][0x228] ;  /* 0x00008a0000047ab9 */ /* 0x000fc60000000800 */
[----:B------:R4:W-:Y:S01]  /*e190*/  @P5 STG.E desc[UR18][R16.64], R173 ;  /* 0x000000ad10005986 */ /* 0x0009e2000c101912 */
[----:B------:R-:W-:Y:S01]  /*e1a0*/  ISETP.LT.AND P5, PT, R7, UR4, !P1 ;  /* 0x0000000407007c0c */ /* 0x000fe2000cfa1270 */
[C---:B--2---:R-:W-:Y:S01]  /*e1b0*/  IMAD.WIDE R10, R19.reuse, 0x4, R4 ;  /* 0x00000004130a7825 */ /* 0x044fe200078e0204 */
[----:B------:R-:W-:Y:S01]  /*e1c0*/  ISETP.LT.AND P1, PT, R8, UR6, !P1 ;  /* 0x0000000608007c0c */ /* 0x000fe2000cf21270 */
[----:B------:R-:W-:Y:S02]  /*e1d0*/  ULDC UR4, c[0x0][0x22c] ;  /* 0x00008b0000047ab9 */ /* 0x000fe40000000800 */
[----:B------:R-:W-:Y:S02]  /*e1e0*/  VIADD R0, R6, 0x3e ;  /* 0x0000003e06007836 */ /* 0x000fe40000000000 */
[----:B------:R-:W-:Y:S01]  /*e1f0*/  VIADD R19, R19, UR26 ;  /* 0x0000001a13137c36 */ /* 0x000fe20008000000 */
[----:B------:R-:W-:Y:S01]  /*e200*/  ISETP.LT.AND P4, PT, R7, UR8, !P6 ;  /* 0x0000000807007c0c */ /* 0x000fe2000f781270 */
[----:B------:R2:W-:Y:S01]  /*e210*/  @P2 STG.E desc[UR18][R10.64], R161 ;  /* 0x000000a10a002986 */ /* 0x0005e2000c101912 */
[----:B------:R-:W-:Y:S01]  /*e220*/  ISETP.GE.AND P2, PT, R0, UR4, PT ;  /* 0x0000000400007c0c */ /* 0x000fe2000bf46270 */
[----:B-1----:R-:W-:Y:S01]  /*e230*/  IMAD.WIDE R12, R19, 0x4, R2 ;  /* 0x00000004130c7825 */ /* 0x002fe200078e0202 */
[----:B------:R-:W-:Y:S01]  /*e240*/  ULDC UR4, c[0x0][0x22c] ;  /* 0x00008b0000047ab9 */ /* 0x000fe20000000800 */
[----:B------:R-:W-:Y:S01]  /*e250*/  ULDC UR6, c[0x0][0x228] ;  /* 0x00008a0000067ab9 */ /* 0x000fe20000000800 */
[----:B------:R-:W-:Y:S01]  /*e260*/  ULDC UR8, c[0x0][0x228] ;  /* 0x00008a0000087ab9 */ /* 0x000fe20000000800 */
[----:B------:R-:W-:-:S02]  /*e270*/  VIADD R0, R6, 0x3f ;  /* 0x0000003f06007836 */ /* 0x000fc40000000000 */
[C---:B------:R-:W-:Y:S01]  /*e280*/  VIADD R9, R19.reuse, UR26 ;  /* 0x0000001a13097c36 */ /* 0x040fe20008000000 */
[----:B------:R1:W-:Y:S01]  /*e290*/  @P5 STG.E desc[UR18][R12.64], R53 ;  /* 0x000000350c005986 */ /* 0x0003e2000c101912 */
[----:B---3--:R-:W-:Y:S01]  /*e2a0*/  IMAD.WIDE R14, R19, 0x4, R4 ;  /* 0x00000004130e7825 */ /* 0x008fe200078e0204 */
[----:B------:R-:W-:Y:S01]  /*e2b0*/  ISETP.GE.AND P5, PT, R0, UR4, PT ;  /* 0x0000000400007c0c */ /* 0x000fe2000bfa6270 */
[----:B------:R-:W-:Y:S02]  /*e2c0*/  ULDC UR4, c[0x0][0x228] ;  /* 0x00008a0000047ab9 */ /* 0x000fe40000000800 */
[----:B----4-:R-:W-:Y:S01]  /*e2d0*/  IMAD.WIDE R16, R9, 0x4, R2 ;  /* 0x0000000409107825 */ /* 0x010fe200078e0202 */
        /* <DEDUP_REMOVED lines=9> */
[----:B--2---:R-:W-:Y:S01]  /*e370*/  IMAD.WIDE R10, R9, 0x4, R4 ;  /* 0x00000004090a7825 */ /* 0x004fe200078e0204 */
        /* <DEDUP_REMOVED lines=9> */
[----:B---3--:R-:W-:Y:S01]  /*e410*/  IMAD.WIDE R14, R19, 0x4, R4 ;  /* 0x00000004130e7825 */ /* 0x008fe200078e0204 */
[----:B------:R-:W-:Y:S01]  /*e420*/  ISETP.LT.AND P4, PT, R7, UR4, !P2 ;  /* 0x0000000407007c0c */ /* 0x000fe2000d781270 */
[----:B------:R-:W-:Y:S01]  /*e430*/  ULDC UR4, c[0x0][0x228] ;  /* 0x00008a0000047ab9 */ /* 0x000fe20000000800 */
[----:B------:R-:W-:Y:S01]  /*e440*/  ISETP.LT.AND P2, PT, R8, UR6, !P2 ;  /* 0x0000000608007c0c */ /* 0x000fe2000d741270 */
[----:B------:R-:W-:Y:S01]  /*e450*/  VIADD R0, R6, 0x42 ;  /* 0x0000004206007836 */ /* 0x000fe20000000000 */
[----:B------:R-:W-:Y:S01]  /*e460*/  IADD3 R19, R19, UR26, RZ ;  /* 0x0000001a13137c10 */ /* 0x000fe2000fffe0ff */
[----:B------:R3:W-:Y:S01]  /*e470*/  @P3 STG.E desc[UR18][R14.64], R118 ;  /* 0x000000760e003986 */ /* 0x0007e2000c101912 */
[----:B------:R-:W-:Y:S01]  /*e480*/  ISETP.LT.AND P3, PT, R7, UR4, !P5 ;  /* 0x0000000407007c0c */ /* 0x000fe2000ef61270 */
[----:B------:R-:W-:Y:S01]  /*e490*/  ULDC UR6, c[0x0][0x228] ;  /* 0x00008a0000067ab9 */ /* 0x000fe20000000800 */
[----:B------:R-:W-:Y:S01]  /*e4a0*/  ULDC UR4, c[0x0][0x22c] ;  /* 0x00008b0000047ab9 */ /* 0x000fe20000000800 */
[----:B-1----:R-:W-:Y:S01]  /*e4b0*/  IMAD.WIDE R10, R19, 0x4, R2 ;  /* 0x00000004130a7825 */ /* 0x002fe200078e0202 */
[----:B------:R-:W-:Y:S01]  /*e4c0*/  ISETP.LT.AND P5, PT, R8, UR6, !P5 ;  /* 0x0000000608007c0c */ /* 0x000fe2000efa1270 */
[----:B------:R-:W-:-:S02]  /*e4d0*/  ULDC UR6, c[0x0][0x228] ;  /* 0x00008a0000067ab9 */ /* 0x000fc40000000800 */
[C---:B--2---:R-:W-:Y:S01]  /*e4e0*/  IMAD.WIDE R12, R19.reuse, 0x4, R4 ;  /* 0x00000004130c7825 */ /* 0x044fe200078e0204 */
[----:B------:R1:W-:Y:S03]  /*e4f0*/  @P4 STG.E desc[UR18][R10.64], R175 ;  /* 0x000000af0a004986 */ /* 0x0003e6000c101912 */
[----:B------:R-:W-:Y:S01]  /*e500*/  VIADD R19, R19, UR26 ;  /* 0x0000001a13137c36 */ /* 0x000fe20008000000 */
[----:B------:R-:W-:Y:S01]  /*e510*/  ISETP.GE.AND P4, PT, R0, UR4, PT ;  /* 0x0000000400007c0c */ /* 0x000fe2000bf86270 */
[----:B------:R-:W-:Y:S01]  /*e520*/  ULDC UR4, c[0x0][0x228] ;  /* 0x00008a0000047ab9 */ /* 0x000fe20000000800 */
[----:B------:R-:W-:Y:S02]  /*e530*/  VIADD R0, R6, 0x43 ;  /* 0x0000004306007836 */ /* 0x000fe40000000000 */
[----:B---3--:R-:W-:Y:S01]  /*e540*/  IMAD.WIDE R14, R19, 0x4, R2 ;  /* 0x00000004130e7825 */ /* 0x008fe200078e0202 */
        /* <DEDUP_REMOVED lines=12> */
[----:B-1----:R-:W-:Y:S01]  /*e610*/  IMAD.WIDE R10, R19, 0x4, R2 ;  /* 0x00000004130a7825 */ /* 0x002fe200078e0202 */
[----:B------:R-:W-:Y:S01]  /*e620*/  ULDC UR4, c[0x0][0x22c] ;  /* 0x00008b0000047ab9 */ /* 0x000fe20000000800 */
[----:B------:R-:W-:-:S02]  /*e630*/  ULDC UR6, c[0x0][0x228] ;  /* 0x00008a0000067ab9 */ /* 0x000fc40000000800 */
[C---:B------:R-:W-:Y:S01]  /*e640*/  VIADD R9, R19.reuse, UR26 ;  /* 0x0000001a13097c36 */ /* 0x040fe20008000000 */
[----:B------:R1:W-:Y:S01]  /*e650*/  @P2 STG.E desc[UR18][R10.64], R180 ;  /* 0x000000b40a002986 */ /* 0x0003e2000c101912 */
[----:B------:R-:W-:Y:S01]  /*e660*/  ISETP.GE.AND P2, PT, R0, UR4, PT ;  /* 0x0000000400007c0c */ /* 0x000fe2000bf46270 */
[----:B--2---:R-:W-:Y:S01]  /*e670*/  IMAD.WIDE R12, R19, 0x4, R4 ;  /* 0x00000004130c7825 */ /* 0x004fe200078e0204 */
        /* <DEDUP_REMOVED lines=10> */
[----:B-1----:R-:W-:Y:S01]  /*e720*/  IMAD.WIDE R10, R9, 0x4, R4 ;  /* 0x00000004090a7825 */ /* 0x002fe200078e0204 */
[----:B------:R-:W-:-:S03]  /*e730*/  ULDC UR4, c[0x0][0x228] ;  /* 0x00008a0000047ab9 */ /* 0x000fc60000000800 */
[----:B------:R-:W-:Y:S01]  /*e740*/  VIADD R9, R9, UR26 ;  /* 0x0000001a09097c36 */ /* 0x000fe20008000000 */
[----:B------:R-:W-:Y:S01]  /*e750*/  ISETP.LT.AND P4, PT, R8, UR4, !P4 ;  /* 0x0000000408007c0c */ /* 0x000fe2000e781270 */
[----:B------:R-:W-:Y:S01]  /*e760*/  ULDC UR4, c[0x0][0x228] ;  /* 0x00008a0000047ab9 */ /* 0x000fe20000000800 */
[----:B------:R-:W-:Y:S02]  /*e770*/  VIADD R0, R6, 0x46 ;  /* 0x0000004606007836 */ /* 0x000fe40000000000 */
[----:B--2---:R-:W-:Y:S01]  /*e780*/  IMAD.WIDE R12, R9, 0x4, R2 ;  /* 0x00000004090c7825 */ /* 0x004fe200078e0202 */
[----:B------:R1:W-:Y:S01]  /*e790*/  @P6 STG.E desc[UR18][R10.64], R120 ;  /* 0x000000780a006986 */ /* 0x0003e2000c101912 */
[----:B------:R-:W-:Y:S01]  /*e7a0*/  ISETP.LT.AND P6, PT, R7, UR4, !P3 ;  /* 0x0000000407007c0c */ /* 0x000fe2000dfc1270 */
[----:B------:R-:W-:Y:S02]  /*e7b0*/  ULDC UR4, c[0x0][0x22c] ;  /* 0x00008b0000047ab9 */ /* 0x000fe40000000800 */
[----:B------:R2:W-:Y:S01]  /*e7c0*/  @P5 STG.E desc[UR18][R12.64], R181 ;  /* 0x000000b50c005986 */ /* 0x0005e2000c101912 */
[----:B------:R-:W-:Y:S01]  /*e7d0*/  ISETP.GE.AND P5, PT, R0, UR4, PT ;  /* 0x0000000400007c0c */ /* 0x000fe2000bfa6270 */
[----:B------:R-:W-:Y:S01]  /*e7e0*/  ULDC UR4, c[0x0][0x228] ;  /* 0x00008a0000047ab9 */ /* 0x000fe20000000800 */
[C---:B---3--:R-:W-:Y:S01]  /*e7f0*/  IMAD.WIDE R14, R9.reuse, 0x4, R4 ;  /* 0x00000004090e7825 */ /* 0x048fe200078e0204 */
[----:B------:R-:W-:Y:S01]  /*e800*/  ISETP.LT.AND P3, PT, R8, UR4, !P3 ;  /* 0x0000000408007c0c */ /* 0x000fe2000df61270 */
[----:B------:R-:W-:Y:S01]  /*e810*/  ULDC UR4, c[0x0][0x228] ;  /* 0x00008a0000047ab9 */ /* 0x000fe20000000800 */
[----:B------:R-:W-:-:S02]  /*e820*/  IADD3 R19, R9, UR26, RZ ;  /* 0x0000001a09137c10 */ /* 0x000fc4000fffe0ff */
[----:B------:R3:W-:Y:S01]  /*e830*/  @P4 STG.E desc[UR18][R14.64], R169 ;  /* 0x000000a90e004986 */ /* 0x0007e2000c101912 */
[----:B------:R-:W-:Y:S01]  /*e840*/  ISETP.LT.AND P4, PT, R7, UR4, !P2 ;  /* 0x0000000407007c0c */ /* 0x000fe2000d781270 */
[----:B------:R-:W-:Y:S02]  /*e850*/  VIADD R0, R6, 0x47 ;  /* 0x0000004706007836 */ /* 0x000fe40000000000 */
[C---:B------:R-:W-:Y:S01]  /*e860*/  IMAD.WIDE R16, R19.reuse, 0x4, R2 ;  /* 0x0000000413107825 */ /* 0x040fe200078e0202 */
[----:B------:R-:W-:Y:S01]  /*e870*/  ISETP.LT.AND P2, PT, R8, UR6, !P2 ;  /* 0x0000000608007c0c */ /* 0x000fe2000d741270 */
[----:B------:R-:W-:Y:S01]  /*e880*/  ULDC UR4, c[0x0][0x22c] ;  /* 0x00008b0000047ab9 */ /* 0x000fe20000000800 */
[----:B------:R-:W-:Y:S01]  /*e890*/  ULDC UR6, c[0x0][0x228] ;  /* 0x00008a0000067ab9 */ /* 0x000fe20000000800 */
[C---:B-1----:R-:W-:Y:S01]  /*e8a0*/  IMAD.WIDE R10, R19.reuse, 0x4, R4 ;  /* 0x00000004130a7825 */ /* 0x042fe200078e0204 */
[----:B------:R1:W-:Y:S03]  /*e8b0*/  @P6 STG.E desc[UR18][R16.64], R57 ;  /* 0x0000003910006986 */ /* 0x0003e6000c101912 */
[----:B------:R-:W-:Y:S01]  /*e8c0*/  VIADD R9, R19, UR26 ;  /* 0x0000001a13097c36 */ /* 0x000fe20008000000 */
[----:B------:R4:W-:Y:S01]  /*e8d0*/  @P3 STG.E desc[UR18][R10.64], R121 ;  /* 0x000000790a003986 */ /* 0x0009e2000c101912 */
[----:B------:R-:W-:Y:S01]  /*e8e0*/  ISETP.GE.AND P3, PT, R0, UR4, PT ;  /* 0x0000000400007c0c */ /* 0x000fe2000bf66270 */
[----:B------:R-:W-:Y:S01]  /*e8f0*/  VIADD R0, R6, 0x48 ;  /* 0x0000004806007836 */ /* 0x000fe20000000000 */
[----:B------:R-:W-:Y:S01]  /*e900*/  ISETP.LT.AND P6, PT, R7, UR8, !P1 ;  /* 0x0000000807007c0c */ /* 0x000fe2000cfc1270 */
[C---:B--2---:R-:W-:Y:S01]  /*e910*/  IMAD.WIDE R12, R9.reuse, 0x4, R2 ;  /* 0x00000004090c7825 */ /* 0x044fe200078e0202 */
[----:B------:R-:W-:Y:S01]  /*e920*/  ISETP.LT.AND P1, PT, R8, UR6, !P1 ;  /* 0x0000000608007c0c */ /* 0x000fe2000cf21270 */
[----:B------:R-:W-:Y:S01]  /*e930*/  ULDC UR4, c[0x0][0x22c] ;  /* 0x00008b0000047ab9 */ /* 0x000fe20000000800 */
[----:B------:R-:W-:Y:S01]  /*e940*/  ULDC UR6, c[0x0][0x228] ;  /* 0x00008a0000067ab9 */ /* 0x000fe20000000800 */
[C---:B---3--:R-:W-:Y:S01]  /*e950*/  IMAD.WIDE R14, R9.reuse, 0x4, R4 ;  /* 0x00000004090e7825 */ /* 0x048fe200078e0204 */
[----:B------:R2:W-:Y:S01]  /*e960*/  @P4 STG.E desc[UR18][R12.64], R182 ;  /* 0x000000b60c004986 */ /* 0x0005e2000c101912 */
[----:B------:R-:W-:Y:S01]  /*e970*/  ISETP.GE.AND P4, PT, R0, UR4, PT ;  /* 0x0000000400007c0c */ /* 0x000fe2000bf86270 */
[----:B------:R-:W-:Y:S01]  /*e980*/  ULDC UR4, c[0x0][0x228] ;  /* 0x00008a0000047ab9 */ /* 0x000fe20000000800 */
[----:B------:R-:W-:Y:S01]  /*e990*/  VIADD R19, R9, UR26 ;  /* 0x0000001a09137c36 */ /* 0x000fe20008000000 */
[----:B------:R3:W-:Y:S01]  /*e9a0*/  @P2 STG.E desc[UR18][R14.64], R170 ;  /* 0x000000aa0e002986 */ /* 0x0007e2000c101912 */
[----:B------:R-:W-:Y:S01]  /*e9b0*/  ISETP.LT.AND P2, PT, R7, UR4, !P5 ;  /* 0x0000000407007c0c */ /* 0x000fe2000ef41270 */
[----:B------:R-:W-:Y:S01]  /*e9c0*/  VIADD R0, R6, 0x49 ;  /* 0x0000004906007836 */ /* 0x000fe20000000000 */
[----:B------:R-:W-:Y:S01]  /*e9d0*/  ULDC UR4, c[0x0][0x22c] ;  /* 0x00008b0000047ab9 */ /* 0x000fe20000000800 */
[----:B-1----:R-:W-:Y:S01]  /*e9e0*/  IMAD.WIDE R16, R19, 0x4, R2 ;  /* 0x0000000413107825 */ /* 0x002fe200078e0202 */
[----:B------:R-:W-:-:S03]  /*e9f0*/  ULDC UR8, c[0x0][0x228] ;  /* 0x00008a0000087ab9 */ /* 0x000fc60000000800 */
[C---:B----4-:R-:W-:Y:S01]  /*ea00*/  IMAD.WIDE R10, R19.reuse, 0x4, R4 ;  /* 0x00000004130a7825 */ /* 0x050fe200078e0204 */
[----:B------:R1:W-:Y:S01]  /*ea10*/  @P6 STG.E desc[UR18][R16.64], R58 ;  /* 0x0000003a10006986 */ /* 0x0003e2000c101912 */
[----:B------:R-:W-:Y:S01]  /*ea20*/  ISETP.LT.AND P5, PT, R8, UR6, !P5 ;  /* 0x0000000608007c0c */ /* 0x000fe2000efa1270 */
[----:B------:R-:W-:Y:S01]  /*ea30*/  ULDC UR6, c[0x0][0x228] ;  /* 0x00008a0000067ab9 */ /* 0x000fe20000000800 */
[----:B------:R-:W-:Y:S01]  /*ea40*/  VIADD R19, R19, UR26 ;  /* 0x0000001a13137c36 */ /* 0x000fe20008000000 */
[----:B------:R4:W-:Y:S01]  /*ea50*/  @P1 STG.E desc[UR18][R10.64], R122 ;  /* 0x0000007a0a001986 */ /* 0x0009e2000c101912 */
[----:B------:R-:W-:Y:S01]  /*ea60*/  ISETP.GE.AND P1, PT, R0, UR4, PT ;  /* 0x0000000400007c0c */ /* 0x000fe2000bf26270 */
[----:B------:R-:W-:Y:S01]  /*ea70*/  VIADD R0, R6, 0x4a ;  /* 0x0000004a06007836 */ /* 0x000fe20000000000 */
[----:B------:R-:W-:Y:S01]  /*ea80*/  ISETP.LT.AND P6, PT, R7, UR8, !P3 ;  /* 0x0000000807007c0c */ /* 0x000fe2000dfc1270 */
[----:B--2---:R-:W-:Y:S01]  /*ea90*/  IMAD.WIDE R12, R19, 0x4, R2 ;  /* 0x00000004130c7825 */ /* 0x004fe200078e0202 */
[----:B------:R-:W-:Y:S01]  /*eaa0*/  ULDC UR4, c[0x0][0x22c] ;  /* 0x00008b0000047ab9 */ /* 0x000fe20000000800 */
[----:B------:R-:W-:-:S02]  /*eab0*/  ULDC UR8, c[0x0][0x228] ;  /* 0x00008a0000087ab9 */ /* 0x000fc40000000800 */
[C---:B---3--:R-:W-:Y:S01]  /*eac0*/  IMAD.WIDE R14, R19.reuse, 0x4, R4 ;  /* 0x00000004130e7825 */ /* 0x048fe200078e0204 */
[----:B------:R2:W-:Y:S01]  /*ead0*/  @P2 STG.E desc[UR18][R12.64], R183 ;  /* 0x000000b70c002986 */ /* 0x0005e2000c101912 */
[----:B------:R-:W-:Y:S01]  /*eae0*/  ISETP.GE.AND P2, PT, R0, UR4, PT ;  /* 0x0000000400007c0c */ /* 0x000fe2000bf46270 */
[----:B------:R-:W-:Y:S01]  /*eaf0*/  ULDC UR4, c[0x0][0x228] ;  /* 0x00008a0000047ab9 */ /* 0x000fe20000000800 */
[----:B------:R-:W-:Y:S01]  /*eb00*/  VIADD R9, R19, UR26 ;  /* 0x0000001a13097c36 */ /* 0x000fe20008000000 */
[----:B------:R-:W-:Y:S01]  /*eb10*/  ISETP.LT.AND P3, PT, R8, UR4, !P3 ;  /* 0x0000000408007c0c */ /* 0x000fe2000df61270 */
[----:B------:R-:W-:Y:S01]  /*eb20*/  ULDC UR4, c[0x0][0x228] ;  /* 0x00008a0000047ab9 */ /* 0x000fe20000000800 */
[----:B------:R3:W-:Y:S01]  /*eb30*/  @P5 STG.E desc[UR18][R14.64], R171 ;  /* 0x000000ab0e005986 */ /* 0x0007e2000c101912 */
[----:B-1----:R-:W-:Y:S01]  /*eb40*/  IMAD.WIDE R16, R9, 0x4, R2 ;  /* 0x0000000409107825 */ /* 0x002fe200078e0202 */
[----:B------:R-:W-:Y:S01]  /*eb50*/  ISETP.LT.AND P5, PT, R7, UR4, !P4 ;  /* 0x0000000407007c0c */ /* 0x000fe2000e7a1270 */
[----:B------:R-:W-:-:S02]  /*eb60*/  ULDC UR4, c[0x0][0x22c] ;  /* 0x00008b0000047ab9 */ /* 0x000fc40000000800 */
[----:B------:R-:W-:Y:S01]  /*eb70*/  VIADD R0, R6, 0x4b ;  /* 0x0000004b06007836 */ /* 0x000fe20000000000 */
[C---:B------:R-:W-:Y:S01]  /*eb80*/  IADD3 R19, R9.reuse, UR26, RZ ;  /* 0x0000001a09137c10 */ /* 0x040fe2000fffe0ff */
[----:B------:R-:W-:Y:S01]  /*eb90*/  @P6 STG.E desc[UR18][R16.64], R59 ;  /* 0x0000003b10006986 */ /* 0x000fe2000c101912 */
[----:B----4-:R-:W-:Y:S01]  /*eba0*/  IMAD.WIDE R10, R9, 0x4, R4 ;  /* 0x00000004090a7825 */ /* 0x010fe200078e0204 */
[----:B------:R-:W-:Y:S01]  /*ebb0*/  ISETP.LT.AND P4, PT, R8, UR6, !P4 ;  /* 0x0000000608007c0c */ /* 0x000fe2000e781270 */
[----:B------:R-:W-:Y:S01]  /*ebc0*/  ULDC UR6, c[0x0][0x228] ;  /* 0x00008a0000067ab9 */ /* 0x000fe20000000800 */
[----:B------:R-:W-:Y:S01]  /*ebd0*/  ISETP.GE.AND P6, PT, R0, UR4, PT ;  /* 0x0000000400007c0c */ /* 0x000fe2000bfc6270 */
[----:B------:R-:W-:Y:S01]  /*ebe0*/  VIADD R0, R6, 0x4c ;  /* 0x0000004c06007836 */ /* 0x000fe20000000000 */
[----:B------:R-:W-:Y:S01]  /*ebf0*/  ULDC UR4, c[0x0][0x22c] ;  /* 0x00008b0000047ab9 */ /* 0x000fe20000000800 */
[C---:B--2---:R-:W-:Y:S01]  /*ec00*/  IMAD.WIDE R12, R19.reuse, 0x4, R2 ;  /* 0x00000004130c7825 */ /* 0x044fe200078e0202 */
        /* <DEDUP_REMOVED lines=15> */
[C---:B--2---:R-:W-:Y:S01]  /*ed00*/  IMAD.WIDE R12, R19.reuse, 0x4, R4 ;  /* 0x00000004130c7825 */ /* 0x044fe200078e0204 */
[----:B------:R-:W-:Y:S01]  /*ed10*/  ISETP.LT.AND P2, PT, R8, UR6, !P2 ;  /* 0x0000000608007c0c */ /* 0x000fe2000d741270 */
[----:B------:R1:W-:Y:S02]  /*ed20*/  @P5 STG.E desc[UR18][R10.64], R60 ;  /* 0x0000003c0a005986 */ /* 0x0003e4000c101912 */
[----:B------:R-:W-:Y:S01]  /*ed30*/  VIADD R19, R19, UR26 ;  /* 0x0000001a13137c36 */ /* 0x000fe20008000000 */
[----:B------:R-:W-:Y:S01]  /*ed40*/  ISETP.GE.AND P5, PT, R0, UR4, PT ;  /* 0x0000000400007c0c */ /* 0x000fe2000bfa6270 */
[----:B------:R-:W-:Y:S01]  /*ed50*/  ULDC UR4, c[0x0][0x228] ;  /* 0x00008a0000047ab9 */ /* 0x000fe20000000800 */
[----:B------:R-:W-:Y:S01]  /*ed60*/  VIADD R0, R6, 0x4e ;  /* 0x0000004e06007836 */ /* 0x000fe20000000000 */
[----:B------:R-:W-:Y:S01]  /*ed70*/  ULDC UR6, c[0x0][0x228] ;  /* 0x00008a0000067ab9 */ /* 0x000fe20000000800 */
        /* <DEDUP_REMOVED lines=30> */
[C---:B-1----:R-:W-:Y:S01]  /*ef60*/  IMAD.WIDE R10, R9.reuse, 0x4, R4 ;  /* 0x00000004090a7825 */ /* 0x042fe200078e0204 */
[----:B------:R-:W-:Y:S01]  /*ef70*/  IADD3 R9, R9, UR26, RZ ;  /* 0x0000001a09097c10 */ /* 0x000fe2000fffe0ff */
[----:B------:R-:W-:-:S02]  /*ef80*/  ULDC UR4, c[0x0][0x228] ;  /* 0x00008a0000047ab9 */ /* 0x000fc40000000800 */
        /* <DEDUP_REMOVED lines=20> */
[----:B------:R-:W-:Y:S01]  /*f0d0*/  ULDC UR4, c[0x0][0x22c] ;  /* 0x00008b0000047ab9 */ /* 0x000fe20000000800 */
[----:B------:R-:W-:Y:S01]  /*f0e0*/  ULDC UR6, c[0x0][0x228] ;  /* 0x00008a0000067ab9 */ /* 0x000fe20000000800 */
[----:B------:R-:W-:-:S02]  /*f0f0*/  VIADD R0, R6, 0x52 ;  /* 0x0000005206007836 */ /* 0x000fc40000000000 */
[----:B------:R-:W-:Y:S01]  /*f100*/  VIADD R9, R19, UR26 ;  /* 0x0000001a13097c36 */ /* 0x000fe20008000000 */
[----:B------:R1:W-:Y:S02]  /*f110*/  @P4 STG.E desc[UR18][R10.64], R179 ;  /* 0x000000b30a004986 */ /* 0x0003e4000c101912 */
[----:B------:R-:W-:Y:S01]  /*f120*/  ISETP.GE.AND P4, PT, R0, UR4, PT ;  /* 0x0000000400007c0c */ /* 0x000fe2000bf86270 */
[----:B--2---:R-:W-:Y:S01]  /*f130*/  IMAD.WIDE R12, R9, 0x4, R2 ;  /* 0x00000004090c7825 */ /* 0x004fe200078e0202 */
[----:B------:R-:W-:Y:S01]  /*f140*/  ISETP.LT.AND P5, PT, R7, UR8, !P6 ;  /* 0x0000000807007c0c */ /* 0x000fe2000f7a1270 */
[----:B------:R-:W-:Y:S02]  /*f150*/  ULDC UR4, c[0x0][0x22c] ;  /* 0x00008b0000047ab9 */ /* 0x000fe40000000800 */
        /* <DEDUP_REMOVED lines=14> */
[----:B-1----:R-:W-:Y:S01]  /*f240*/  IMAD.WIDE R10, R19, 0x4, R4 ;  /* 0x00000004130a7825 */ /* 0x002fe200078e0204 */
[----:B------:R1:W-:Y:S01]  /*f250*/  @P5 STG.E desc[UR18][R16.64], R192 ;  /* 0x000000c010005986 */ /* 0x0003e2000c101912 */
[----:B------:R-:W-:-:S02]  /*f260*/  ULDC UR6, c[0x0][0x228] ;  /* 0x00008a0000067ab9 */ /* 0x000fc40000000800 */
[----:B------:R-:W-:Y:S02]  /*f270*/  VIADD R0, R6, 0x54 ;  /* 0x0000005406007836 */ /* 0x000fe40000000000 */
[----:B------:R-:W-:Y:S01]  /*f280*/  VIADD R19, R19, UR26 ;  /* 0x0000001a13137c36 */ /* 0x000fe20008000000 */
[----:B------:R4:W-:Y:S02]  /*f290*/  @P6 STG.E desc[UR18][R10.64], R184 ;  /* 0x000000b80a006986 */ /* 0x0009e4000c101912 */
[----:B------:R-:W-:Y:S01]  /*f2a0*/  ISETP.GE.AND P6, PT, R0, UR4, PT ;  /* 0x0000000400007c0c */ /* 0x000fe2000bfc6270 */
[----:B--2---:R-:W-:Y:S01]  /*f2b0*/  IMAD.WIDE R12, R19, 0x4, R2 ;  /* 0x00000004130c7825 */ /* 0x004fe200078e0202 */
[----:B------:R-:W-:Y:S01]  /*f2c0*/  IADD3 R0, R6, 0x55, RZ ;  /* 0x0000005506007810 */ /* 0x000fe20007ffe0ff */
[----:B------:R-:W-:Y:S01]  /*f2d0*/  ULDC UR4, c[0x0][0x22c] ;  /* 0x00008b0000047ab9 */ /* 0x000fe20000000800 */
[----:B------:R-:W-:Y:S01]  /*f2e0*/  ISETP.LT.AND P5, PT, R7, UR8, !P4 ;  /* 0x0000000807007c0c */ /* 0x000fe2000e7a1270 */
        /* <DEDUP_REMOVED lines=10> */
[----:B------:R-:W-:Y:S01]  /*f390*/  ULDC UR4, c[0x0][0x22c] ;  /* 0x00008b0000047ab9 */ /* 0x000fe20000000800 */
[----:B------:R-:W-:Y:S01]  /*f3a0*/  ULDC UR8, c[0x0][0x228] ;  /* 0x00008a0000087ab9 */ /* 0x000fe20000000800 */
[----:B------:R-:W-:Y:S01]  /*f3b0*/  VIADD R0, R6, 0x56 ;  /* 0x0000005606007836 */ /* 0x000fe20000000000 */
[----:B------:R-:W-:Y:S01]  /*f3c0*/  @P5 STG.E desc[UR18][R16.64], R193 ;  /* 0x000000c110005986 */ /* 0x000fe2000c101912 */
[C---:B------:R-:W-:Y:S01]  /*f3d0*/  VIADD R19, R9.reuse, UR26 ;  /* 0x0000001a09137c36 */ /* 0x040fe20008000000 */
[----:B------:R-:W-:Y:S01]  /*f3e0*/  ISETP.LT.AND P3, PT, R8, UR6, !P3 ;  /* 0x0000000608007c0c */ /* 0x000fe2000df61270 */
[----:B----4-:R-:W-:Y:S01]  /*f3f0*/  IMAD.WIDE R10, R9, 0x4, R4 ;  /* 0x00000004090a7825 */ /* 0x010fe200078e0204 */
[----:B------:R-:W-:Y:S01]  /*f400*/  ISETP.GE.AND P5, PT, R0, UR4, PT ;  /* 0x0000000400007c0c */ /* 0x000fe2000bfa6270 */
[----:B------:R-:W-:Y:S01]  /*f410*/  ULDC UR4, c[0x0][0x22c] ;  /* 0x00008b0000047ab9 */ /* 0x000fe20000000800 */
[----:B------:R-:W-:Y:S01]  /*f420*/  ULDC UR6, c[0x0][0x228] ;  /* 0x00008a0000067ab9 */ /* 0x000fe20000000800 */
[----:B------:R-:W-:-:S02]  /*f430*/  VIADD R0, R6, 0x57 ;  /* 0x0000005706007836 */ /* 0x000fc40000000000 */
        /* <DEDUP_REMOVED lines=67> */
[C---:B------:R-:W-:Y:S01]  /*f870*/  VIADD R19, R9.reuse, UR26 ;  /* 0x0000001a09137c36 */ /* 0x040fe20008000000 */
[----:B------:R-:W-:Y:S01]  /*f880*/  ISETP.LT.AND P3, PT, R8, UR4, !P3 ;  /* 0x0000000408007c0c */ /* 0x000fe2000df61270 */
[----:B---3--:R-:W-:Y:S01]  /*f890*/  IMAD.WIDE R14, R9, 0x4, R4 ;  /* 0x00000004090e7825 */ /* 0x008fe200078e0204 */
[----:B------:R-:W-:-:S03]  /*f8a0*/  ULDC UR4, c[0x0][0x228] ;  /* 0x00008a0000047ab9 */ /* 0x000fc60000000800 */
[----:B------:R-:W-:Y:S01]  /*f8b0*/  IMAD.WIDE R16, R19, 0x4, R2 ;  /* 0x0000000413107825 */ /* 0x000fe200078e0202 */
[----:B------:R3:W-:Y:S01]  /*f8c0*/  @P2 STG.E desc[UR18][R14.64], R216 ;  /* 0x000000d80e002986 */ /* 0x0007e2000c101912 */
[----:B------:R-:W-:Y:S01]  /*f8d0*/  ISETP.LT.AND P2, PT, R7, UR4, !P6 ;  /* 0x0000000407007c0c */ /* 0x000fe2000f741270 */
[----:B------:R-:W-:Y:S01]  /*f8e0*/  ULDC UR4, c[0x0][0x22c] ;  /* 0x00008b0000047ab9 */ /* 0x000fe20000000800 */
[----:B-1----:R-:W-:Y:S01]  /*f8f0*/  IMAD.WIDE R10, R19, 0x4, R4 ;  /* 0x00000004130a7825 */ /* 0x002fe200078e0204 */
[----:B------:R1:W-:Y:S01]  /*f900*/  @P4 STG.E desc[UR18][R16.64], R68 ;  /* 0x0000004410004986 */ /* 0x0003e2000c101912 */
[----:B------:R-:W-:Y:S01]  /*f910*/  ISETP.LT.AND P6, PT, R8, UR6, !P6 ;  /* 0x0000000608007c0c */ /* 0x000fe2000f7c1270 */
[----:B------:R-:W-:Y:S01]  /*f920*/  ULDC UR6, c[0x0][0x228] ;  /* 0x00008a0000067ab9 */ /* 0x000fe20000000800 */
[----:B------:R-:W-:Y:S01]  /*f930*/  VIADD R0, R6, 0x5d ;  /* 0x0000005d06007836 */ /* 0x000fe20000000000 */
[----:B------:R-:W-:Y:S01]  /*f940*/  ISETP.LT.AND P4, PT, R7, UR8, !P5 ;  /* 0x0000000807007c0c */ /* 0x000fe2000ef81270 */
[----:B------:R-:W-:Y:S01]  /*f950*/  VIADD R9, R19, UR26 ;  /* 0x0000001a13097c36 */ /* 0x000fe20008000000 */
[----:B------:R4:W-:Y:S01]  /*f960*/  @P3 STG.E desc[UR18][R10.64], R132 ;  /* 0x000000840a003986 */ /* 0x0009e2000c101912 */
[----:B------:R-:W-:Y:S01]  /*f970*/  ULDC UR8, c[0x0][0x228] ;  /* 0x00008a0000087ab9 */ /* 0x000fe20000000800 */
[----:B------:R-:W-:Y:S01]  /*f980*/  ISETP.GE.AND P3, PT, R0, UR4, PT ;  /* 0x0000000400007c0c */ /* 0x000fe2000bf66270 */
[C---:B------:R-:W-:Y:S01]  /*f990*/  VIADD R19, R9.reuse, UR26 ;  /* 0x0000001a09137c36 */ /* 0x040fe20008000000 */
[----:B------:R-:W-:Y:S01]  /*f9a0*/  ISETP.LT.AND P5, PT, R8, UR6, !P5 ;  /* 0x0000000608007c0c */ /* 0x000fe2000efa1270 */
[----:B--2---:R-:W-:Y:S01]  /*f9b0*/  IMAD.WIDE R12, R9, 0x4, R2 ;  /* 0x00000004090c7825 */ /* 0x004fe200078e0202 */
[----:B------:R-:W-:Y:S01]  /*f9c0*/  ULDC UR4, c[0x0][0x22c] ;  /* 0x00008b0000047ab9 */ /* 0x000fe20000000800 */
[----:B------:R-:W-:-:S02]  /*f9d0*/  ULDC UR6, c[0x0][0x228] ;  /* 0x00008a0000067ab9 */ /* 0x000fc40000000800 */
[----:B------:R-:W-:Y:S02]  /*f9e0*/  VIADD R0, R6, 0x5e ;  /* 0x0000005e06007836 */ /* 0x000fe40000000000 */
[----:B---3--:R-:W-:Y:S01]  /*f9f0*/  IMAD.WIDE R14, R9, 0x4, R4 ;  /* 0x00000004090e7825 */ /* 0x008fe200078e0204 */
[----:B------:R2:W-:Y:S03]  /*fa00*/  @P2 STG.E desc[UR18][R12.64], R197 ;  /* 0x000000c50c002986 */ /* 0x0005e6000c101912 */
[----:B-1----:R-:W-:Y:S01]  /*fa10*/  IMAD.WIDE R16, R19, 0x4, R2 ;  /* 0x0000000413107825 */ /* 0x002fe200078e0202 */
[----:B------:R-:W-:Y:S01]  /*fa20*/  ISETP.GE.AND P2, PT, R0, UR4, PT ;  /* 0x0000000400007c0c */ /* 0x000fe2000bf46270 */
[----:B------:R1:W-:Y:S01]  /*fa30*/  @P6 STG.E desc[UR18][R14.64], R217 ;  /* 0x000000d90e006986 */ /* 0x0003e2000c101912 */
[----:B------:R-:W-:-:S03]  /*fa40*/  ULDC UR4, c[0x0][0x228] ;  /* 0x00008a0000047ab9 */ /* 0x000fc60000000800 */
[----:B------:R3:W-:Y:S01]  /*fa50*/  @P4 STG.E desc[UR18][R16.64], R69 ;  /* 0x0000004510004986 */ /* 0x0007e2000c101912 */
[----:B------:R-:W-:Y:S01]  /*fa60*/  ISETP.LT.AND P4, PT, R7, UR4, !P1 ;  /* 0x0000000407007c0c */ /* 0x000fe2000cf81270 */
[C---:B----4-:R-:W-:Y:S01]  /*fa70*/  IMAD.WIDE R10, R19.reuse, 0x4, R4 ;  /* 0x00000004130a7825 */ /* 0x050fe200078e0204 */
[----:B------:R-:W-:Y:S01]  /*fa80*/  IADD3 R19, R19, UR26, RZ ;  /* 0x0000001a13137c10 */ /* 0x000fe2000fffe0ff */
[----:B------:R-:W-:Y:S02]  /*fa90*/  ULDC UR4, c[0x0][0x22c] ;  /* 0x00008b0000047ab9 */ /* 0x000fe40000000800 */
[----:B------:R-:W-:Y:S01]  /*faa0*/  VIADD R0, R6, 0x5f ;  /* 0x0000005f06007836 */ /* 0x000fe20000000000 */
[----:B------:R-:W-:Y:S01]  /*fab0*/  ISETP.LT.AND P1, PT, R8, UR6, !P1 ;  /* 0x0000000608007c0c */ /* 0x000fe2000cf21270 */
[----:B------:R4:W-:Y:S01]  /*fac0*/  @P5 STG.E desc[UR18][R10.64], R133 ;  /* 0x000000850a005986 */ /* 0x0009e2000c101912 */
[----:B--2---:R-:W-:Y:S01]  /*fad0*/  IMAD.WIDE R12, R19, 0x4, R2 ;  /* 0x00000004130c7825 */ /* 0x004fe200078e0202 */
[----:B------:R-:W-:Y:S01]  /*fae0*/  ISETP.LT.AND P6, PT, R7, UR8, !P3 ;  /* 0x0000000807007c0c */ /* 0x000fe2000dfc1270 */
[----:B------:R-:W-:Y:S01]  /*faf0*/  ULDC UR6, c[0x0][0x228] ;  /* 0x00008a0000067ab9 */ /* 0x000fe20000000800 */
[----:B------:R-:W-:Y:S01]  /*fb00*/  ISETP.GE.AND P5, PT, R0, UR4, PT ;  /* 0x0000000400007c0c */ /* 0x000fe2000bfa6270 */
[----:B------:R-:W-:Y:S01]  /*fb10*/  VIADD R0, R6, 0x60 ;  /* 0x0000006006007836 */ /* 0x000fe20000000000 */
[----:B------:R-:W-:Y:S01]  /*fb20*/  ULDC UR4, c[0x0][0x22c] ;  /* 0x00008b0000047ab9 */ /* 0x000fe20000000800 */
[----:B------:R2:W-:Y:S01]  /*fb30*/  @P4 STG.E desc[UR18][R12.64], R198 ;  /* 0x000000c60c004986 */ /* 0x0005e2000c101912 */
[C---:B-1----:R-:W-:Y:S01]  /*fb40*/  IMAD.WIDE R14, R19.reuse, 0x4, R4 ;  /* 0x00000004130e7825 */ /* 0x042fe200078e0204 */
[----:B------:R-:W-:Y:S01]  /*fb50*/  ULDC UR8, c[0x0][0x228] ;  /* 0x00008a0000087ab9 */ /* 0x000fe20000000800 */
[----:B------:R-:W-:Y:S01]  /*fb60*/  ISETP.GE.AND P4, PT, R0, UR4, PT ;  /* 0x0000000400007c0c */ /* 0x000fe2000bf86270 */
[----:B------:R-:W-:Y:S01]  /*fb70*/  ULDC UR4, c[0x0][0x228] ;  /* 0x00008a0000047ab9 */ /* 0x000fe20000000800 */
[----:B------:R-:W-:Y:S01]  /*fb80*/  VIADD R9, R19, UR26 ;  /* 0x0000001a13097c36 */ /* 0x000fe20008000000 */
[----:B------:R-:W-:Y:S01]  /*fb90*/  ISETP.LT.AND P3, PT, R8, UR4, !P3 ;  /* 0x0000000408007c0c */ /* 0x000fe2000df61270 */
[----:B------:R-:W-:Y:S01]  /*fba0*/  ULDC UR4, c[0x0][0x228] ;  /* 0x00008a0000047ab9 */ /* 0x000fe20000000800 */
[----:B------:R1:W-:Y:S01]  /*fbb0*/  @P1 STG.E desc[UR18][R14.64], R218 ;  /* 0x000000da0e001986 */ /* 0x0003e2000c101912 */
[----:B---3--:R-:W-:Y:S01]  /*fbc0*/  IMAD.WIDE R16, R9, 0x4, R2 ;  /* 0x0000000409107825 */ /* 0x008fe200078e0202 */
[----:B------:R-:W-:Y:S01]  /*fbd0*/  ISETP.LT.AND P1, PT, R7, UR4, !P2 ;  /* 0x0000000407007c0c */ /* 0x000fe2000d721270 */
[----:B------:R-:W-:-:S02]  /*fbe0*/  ULDC UR4, c[0x0][0x22c] ;  /* 0x00008b0000047ab9 */ /* 0x000fc40000000800 */
        /* <DEDUP_REMOVED lines=75> */
[C---:B------:R-:W-:Y:S01]  /*100a0*/  VIADD R19, R9.reuse, UR26 ;  /* 0x0000001a09137c36 */ /* 0x040fe20008000000 */
[----:B------:R-:W-:Y:S01]  /*100b0*/  ULDC UR4, c[0x0][0x228] ;  /* 0x00008a0000047ab9 */ /* 0x000fe20000000800 */
[----:B---3--:R-:W-:Y:S01]  /*100c0*/  IMAD.WIDE R14, R9, 0x4, R4 ;  /* 0x00000004090e7825 */ /* 0x008fe200078e0204 */
[----:B------:R-:W-:Y:S01]  /*100d0*/  ISETP.LT.AND P2, PT, R8, UR4, !P2 ;  /* 0x0000000408007c0c */ /* 0x000fe2000d741270 */
[----:B------:R-:W-:-:S02]  /*100e0*/  ULDC UR4, c[0x0][0x228] ;  /* 0x00008a0000047ab9 */ /* 0x000fc40000000800 */
[----:B------:R-:W-:Y:S01]  /*100f0*/  IMAD.WIDE R16, R19, 0x4, R2 ;  /* 0x0000000413107825 */ /* 0x000fe200078e0202 */
[----:B------:R3:W-:Y:S01]  /*10100*/  @P1 STG.E desc[UR18][R14.64], R137 ;  /* 0x000000890e001986 */ /* 0x0007e2000c101912 */
[----:B------:R-:W-:Y:S01]  /*10110*/  ISETP.LT.AND P1, PT, R7, UR4, !P5 ;  /* 0x0000000407007c0c */ /* 0x000fe2000ef21270 */
[----:B------:R-:W-:Y:S01]  /*10120*/  ULDC UR4, c[0x0][0x22c] ;  /* 0x00008b0000047ab9 */ /* 0x000fe20000000800 */
[----:B------:R-:W-:Y:S01]  /*10130*/  ISETP.LT.AND P5, PT, R8, UR6, !P5 ;  /* 0x0000000608007c0c */ /* 0x000fe2000efa1270 */
[----:B------:R4:W-:Y:S01]  /*10140*/  @P3 STG.E desc[UR18][R16.64], R202 ;  /* 0x000000ca10003986 */ /* 0x0009e2000c101912 */
[----:B------:R-:W-:Y:S01]  /*10150*/  VIADD R9, R19, UR26 ;  /* 0x0000001a13097c36 */ /* 0x000fe20008000000 */
[----:B------:R-:W-:Y:S01]  /*10160*/  ISETP.LT.AND P3, PT, R7, UR8, !P6 ;  /* 0x0000000807007c0c */ /* 0x000fe2000f761270 */
[----:B-1----:R-:W-:Y:S01]  /*10170*/  IMAD.WIDE R10, R19, 0x4, R4 ;  /* 0x00000004130a7825 */ /* 0x002fe200078e0204 */
[----:B------:R-:W-:Y:S01]  /*10180*/  ULDC UR6, c[0x0][0x228] ;  /* 0x00008a0000067ab9 */ /* 0x000fe20000000800 */
[----:B------:R-:W-:-:S02]  /*10190*/  ULDC UR8, c[0x0][0x228] ;  /* 0x00008a0000087ab9 */ /* 0x000fc40000000800 */
[----:B------:R-:W-:Y:S01]  /*101a0*/  VIADD R0, R6, 0x68 ;  /* 0x0000006806007836 */ /* 0x000fe20000000000 */
[----:B------:R1:W-:Y:S01]  /*101b0*/  @P2 STG.E desc[UR18][R10.64], R222 ;  /* 0x000000de0a002986 */ /* 0x0003e2000c101912 */
[C---:B------:R-:W-:Y:S02]  /*101c0*/  VIADD R19, R9.reuse, UR26 ;  /* 0x0000001a09137c36 */ /* 0x040fe40008000000 */
[C---:B--2---:R-:W-:Y:S01]  /*101d0*/  IMAD.WIDE R12, R9.reuse, 0x4, R2 ;  /* 0x00000004090c7825 */ /* 0x044fe200078e0202 */
[----:B------:R-:W-:Y:S01]  /*101e0*/  ISETP.GE.AND P2, PT, R0, UR4, PT ;  /* 0x0000000400007c0c */ /* 0x000fe2000bf46270 */
[----:B------:R-:W-:Y:S01]  /*101f0*/  ULDC UR4, c[0x0][0x22c] ;  /* 0x00008b0000047ab9 */ /* 0x000fe20000000800 */
[----:B------:R-:W-:Y:S01]  /*10200*/  IADD3 R0, R6, 0x69, RZ ;  /* 0x0000006906007810 */ /* 0x000fe20007ffe0ff */
[----:B---3--:R-:W-:Y:S01]  /*10210*/  IMAD.WIDE R14, R9, 0x4, R4 ;  /* 0x00000004090e7825 */ /* 0x008fe200078e0204 */
[----:B------:R-:W-:Y:S01]  /*10220*/  ISETP.LT.AND P6, PT, R8, UR6, !P6 ;  /* 0x0000000608007c0c */ /* 0x000fe2000f7c1270 */
[----:B------:R2:W-:Y:S02]  /*10230*/  @P1 STG.E desc[UR18][R12.64], R74 ;  /* 0x0000004a0c001986 */ /* 0x0005e4000c101912 */
[C---:B----4-:R-:W-:Y:S01]  /*10240*/  IMAD.WIDE R16, R19.reuse, 0x4, R2 ;  /* 0x0000000413107825 */ /* 0x050fe200078e0202 */
[----:B------:R-:W-:Y:S01]  /*10250*/  ISETP.GE.AND P1, PT, R0, UR4, PT ;  /* 0x0000000400007c0c */ /* 0x000fe2000bf26270 */
[----:B------:R3:W-:Y:S01]  /*10260*/  @P5 STG.E desc[UR18][R14.64], R138 ;  /* 0x0000008a0e005986 */ /* 0x0007e2000c101912 */
[----:B------:R-:W-:Y:S01]  /*10270*/  ULDC UR4, c[0x0][0x228] ;  /* 0x00008a0000047ab9 */ /* 0x000fe20000000800 */
[----:B-1----:R-:W-:Y:S01]  /*10280*/  IMAD.WIDE R10, R19, 0x4, R4 ;  /* 0x00000004130a7825 */ /* 0x002fe200078e0204 */
[----:B------:R-:W-:Y:S01]  /*10290*/  ULDC UR6, c[0x0][0x228] ;  /* 0x00008a0000067ab9 */ /* 0x000fe20000000800 */
[----:B------:R1:W-:Y:S01]  /*102a0*/  @P3 STG.E desc[UR18][R16.64], R203 ;  /* 0x000000cb10003986 */ /* 0x0003e2000c101912 */
[----:B------:R-:W-:Y:S01]  /*102b0*/  ISETP.LT.AND P3, PT, R7, UR4, !P4 ;  /* 0x0000000407007c0c */ /* 0x000fe2000e761270 */
[----:B------:R-:W-:Y:S01]  /*102c0*/  VIADD R0, R6, 0x6a ;  /* 0x0000006a06007836 */ /* 0x000fe20000000000 */
[----:B------:R-:W-:Y:S01]  /*102d0*/  ULDC UR4, c[0x0][0x22c] ;  /* 0x00008b0000047ab9 */ /* 0x000fe20000000800 */
[----:B------:R-:W-:Y:S01]  /*102e0*/  VIADD R19, R19, UR26 ;  /* 0x0000001a13137c36 */ /* 0x000fe20008000000 */
[----:B------:R-:W-:Y:S01]  /*102f0*/  ISETP.LT.AND P4, PT, R8, UR6, !P4 ;  /* 0x0000000608007c0c */ /* 0x000fe2000e781270 */
[----:B------:R4:W-:Y:S01]  /*10300*/  @P6 STG.E desc[UR18][R10.64], R223 ;  /* 0x000000df0a006986 */ /* 0x0009e2000c101912 */
[----:B------:R-:W-:Y:S01]  /*10310*/  ISETP.GE.AND P6, PT, R0, UR4, PT ;  /* 0x0000000400007c0c */ /* 0x000fe2000bfc6270 */
[----:B--2---:R-:W-:Y:S01]  /*10320*/  IMAD.WIDE R12, R19, 0x4, R2 ;  /* 0x00000004130c7825 */ /* 0x004fe200078e0202 */
[----:B------:R-:W-:Y:S01]  /*10330*/  ISETP.LT.AND P5, PT, R7, UR8, !P2 ;  /* 0x0000000807007c0c */ /* 0x000fe2000d7a1270 */
[----:B------:R-:W-:Y:S01]  /*10340*/  ULDC UR4, c[0x0][0x22c] ;  /* 0x00008b0000047ab9 */ /* 0x000fe20000000800 */
[----:B------:R-:W-:Y:S01]  /*10350*/  ULDC UR6, c[0x0][0x228] ;  /* 0x00008a0000067ab9 */ /* 0x000fe20000000800 */
[----:B------:R-:W-:Y:S01]  /*10360*/  VIADD R0, R6, 0x6b ;  /* 0x0000006b06007836 */ /* 0x000fe20000000000 */
[----:B------:R-:W-:Y:S01]  /*10370*/  ULDC UR8, c[0x0][0x228] ;  /* 0x00008a0000087ab9 */ /* 0x000fe20000000800 */
[----:B------:R2:W-:Y:S01]  /*10380*/  @P3 STG.E desc[UR18][R12.64], R75 ;  /* 0x0000004b0c003986 */ /* 0x0005e2000c101912 */
[----:B---3--:R-:W-:-:S02]  /*10390*/  IMAD.WIDE R14, R19, 0x4, R4 ;  /* 0x00000004130e7825 */ /* 0x008fc400078e0204 */
        /* <DEDUP_REMOVED lines=35> */
[----:B------:R-:W-:Y:S01]  /*105d0*/  IADD3 R19, R19, UR26, RZ ;  /* 0x0000001a13137c10 */ /* 0x000fe2000fffe0ff */
[----:B------:R1:W-:Y:S01]  /*105e0*/  @P4 STG.E desc[UR18][R10.64], R205 ;  /* 0x000000cd0a004986 */ /* 0x0003e2000c101912 */
[----:B------:R-:W-:Y:S01]  /*105f0*/  ISETP.LT.AND P3, PT, R8, UR6, !P3 ;  /* 0x0000000608007c0c */ /* 0x000fe2000df61270 */
[----:B------:R-:W-:Y:S01]  /*10600*/  ULDC UR6, c[0x0][0x228] ;  /* 0x00008a0000067ab9 */ /* 0x000fe20000000800 */
[----:B------:R-:W-:Y:S01]  /*10610*/  ISETP.GE.AND P4, PT, R0, UR4, PT ;  /* 0x0000000400007c0c */ /* 0x000fe2000bf86270 */
[----:B---3--:R-:W-:Y:S01]  /*10620*/  IMAD.WIDE R14, R19, 0x4, R2 ;  /* 0x00000004130e7825 */ /* 0x008fe200078e0202 */
        /* <DEDUP_REMOVED lines=14> */
[C---:B-1----:R-:W-:Y:S01]  /*10710*/  IMAD.WIDE R10, R19.reuse, 0x4, R2 ;  /* 0x00000004130a7825 */ /* 0x042fe200078e0202 */
[----:B------:R-:W-:Y:S01]  /*10720*/  ULDC UR4, c[0x0][0x22c] ;  /* 0x00008b0000047ab9 */ /* 0x000fe20000000800 */
[----:B------:R-:W-:Y:S02]  /*10730*/  ULDC UR6, c[0x0][0x228] ;  /* 0x00008a0000067ab9 */ /* 0x000fe40000000800 */
        /* <DEDUP_REMOVED lines=36> */
[----:B-1----:R-:W-:Y:S01]  /*10980*/  IMAD.WIDE R10, R19, 0x4, R4 ;  /* 0x00000004130a7825 */ /* 0x002fe200078e0204 */
[----:B------:R-:W-:Y:S01]  /*10990*/  ISETP.LT.AND P6, PT, R8, UR6, !P6 ;  /* 0x0000000608007c0c */ /* 0x000fe2000f7c1270 */
[----:B------:R-:W-:Y:S01]  /*109a0*/  ULDC UR4, c[0x0][0x22c] ;  /* 0x00008b0000047ab9 */ /* 0x000fe20000000800 */
[----:B------:R-:W-:Y:S01]  /*109b0*/  ISETP.LT.AND P4, PT, R7, UR8, !P5 ;  /* 0x0000000807007c0c */ /* 0x000fe2000ef81270 */
[----:B------:R-:W-:Y:S01]  /*109c0*/  VIADD R0, R6, 0x73 ;  /* 0x0000007306007836 */ /* 0x000fe20000000000 */
[----:B------:R1:W-:Y:S01]  /*109d0*/  @P1 STG.E desc[UR18][R10.64], R143 ;  /* 0x0000008f0a001986 */ /* 0x0003e2000c101912 */
[C---:B------:R-:W-:Y:S01]  /*109e0*/  VIADD R19, R9.reuse, UR26 ;  /* 0x0000001a09137c36 */ /* 0x040fe20008000000 */
[----:B------:R-:W-:Y:S01]  /*109f0*/  ULDC UR6, c[0x0][0x228] ;  /* 0x00008a0000067ab9 */ /* 0x000fe20000000800 */
[C---:B--2---:R-:W-:Y:S01]  /*10a00*/  IMAD.WIDE R12, R9.reuse, 0x4, R2 ;  /* 0x00000004090c7825 */ /* 0x044fe200078e0202 */
        /* <DEDUP_REMOVED lines=14> */
[C---:B-1----:R-:W-:Y:S01]  /*10af0*/  IMAD.WIDE R10, R19.reuse, 0x4, R4 ;  /* 0x00000004130a7825 */ /* 0x042fe200078e0204 */
[----:B------:R-:W-:Y:S01]  /*10b00*/  ISETP.LT.AND P3, PT, R8, UR6, !P3 ;  /* 0x0000000608007c0c */ /* 0x000fe2000df61270 */
[----:B------:R-:W-:Y:S02]  /*10b10*/  ULDC UR4, c[0x0][0x228] ;  /* 0x00008a0000047ab9 */ /* 0x000fe40000000800 */
[----:B------:R-:W-:Y:S02]  /*10b20*/  VIADD R0, R6, 0x75 ;  /* 0x0000007506007836 */ /* 0x000fe40000000000 */
[----:B------:R-:W-:Y:S01]  /*10b30*/  VIADD R19, R19, UR26 ;  /* 0x0000001a13137c36 */ /* 0x000fe20008000000 */
[----:B------:R1:W-:Y:S01]  /*10b40*/  @P5 STG.E desc[UR18][R10.64], R80 ;  /* 0x000000500a005986 */ /* 0x0003e2000c101912 */
[----:B------:R-:W-:Y:S01]  /*10b50*/  ISETP.LT.AND P6, PT, R7, UR8, !P1 ;  /* 0x0000000807007c0c */ /* 0x000fe2000cfc1270 */
[----:B------:R-:W-:Y:S01]  /*10b60*/  ULDC UR6, c[0x0][0x228] ;  /* 0x00008a0000067ab9 */ /* 0x000fe20000000800 */
[----:B------:R-:W-:Y:S01]  /*10b70*/  ISETP.GE.AND P5, PT, R0, UR7, PT ;  /* 0x0000000700007c0c */ /* 0x000fe2000bfa6270 */
[----:B--2---:R-:W-:Y:S01]  /*10b80*/  IMAD.WIDE R12, R19, 0x4, R2 ;  /* 0x00000004130c7825 */ /* 0x004fe200078e0202 */
[----:B------:R-:W-:Y:S01]  /*10b90*/  ISETP.LT.AND P1, PT, R8, UR4, !P1 ;  /* 0x0000000408007c0c */ /* 0x000fe2000cf21270 */
[----:B------:R-:W-:Y:S01]  /*10ba0*/  ULDC UR4, c[0x0][0x228] ;  /* 0x00008a0000047ab9 */ /* 0x000fe20000000800 */
[----:B------:R-:W-:Y:S01]  /*10bb0*/  ULDC UR7, c[0x0][0x228] ;  /* 0x00008a0000077ab9 */ /* 0x000fe20000000800 */
[----:B------:R-:W-:-:S02]  /*10bc0*/  VIADD R0, R6, 0x76 ;  /* 0x0000007606007836 */ /* 0x000fc40000000000 */
[C---:B---3--:R-:W-:Y:S01]  /*10bd0*/  IMAD.WIDE R14, R19.reuse, 0x4, R4 ;  /* 0x00000004130e7825 */ /* 0x048fe200078e0204 */
[----:B------:R2:W-:Y:S03]  /*10be0*/  @P4 STG.E desc[UR18][R12.64], R209 ;  /* 0x000000d10c004986 */ /* 0x0005e6000c101912 */
[----:B------:R-:W-:Y:S01]  /*10bf0*/  VIADD R9, R19, UR26 ;  /* 0x0000001a13097c36 */ /* 0x000fe20008000000 */
[----:B------:R-:W-:Y:S01]  /*10c00*/  ISETP.GE.AND P4, PT, R0, UR5, PT ;  /* 0x0000000500007c0c */ /* 0x000fe2000bf86270 */
[----:B------:R3:W-:Y:S01]  /*10c10*/  @P3 STG.E desc[UR18][R14.64], R229 ;  /* 0x000000e50e003986 */ /* 0x0007e2000c101912 */
[----:B------:R-:W-:Y:S01]  /*10c20*/  ULDC UR5, c[0x0][0x228] ;  /* 0x00008a0000057ab9 */ /* 0x000fe20000000800 */
[----:B----4-:R-:W-:Y:S01]  /*10c30*/  IMAD.WIDE R16, R9, 0x4, R2 ;  /* 0x0000000409107825 */ /* 0x010fe200078e0202 */
[----:B------:R-:W-:Y:S01]  /*10c40*/  ISETP.LT.AND P3, PT, R7, UR4, !P2 ;  /* 0x0000000407007c0c */ /* 0x000fe2000d761270 */
[----:B------:R-:W-:Y:S01]  /*10c50*/  ULDC UR4, c[0x0][0x228] ;  /* 0x00008a0000047ab9 */ /* 0x000fe20000000800 */
[----:B------:R-:W-:Y:S01]  /*10c60*/  ISETP.LT.AND P2, PT, R8, UR5, !P2 ;  /* 0x0000000508007c0c */ /* 0x000fe2000d741270 */
[----:B------:R-:W-:Y:S01]  /*10c70*/  VIADD R19, R9, UR26 ;  /* 0x0000001a09137c36 */ /* 0x000fe20008000000 */
[----:B------:R4:W-:Y:S01]  /*10c80*/  @P6 STG.E desc[UR18][R16.64], R145 ;  /* 0x0000009110006986 */ /* 0x0009e2000c101912 */
[----:B------:R-:W-:Y:S01]  /*10c90*/  ISETP.LT.AND P6, PT, R7, UR4, !P5 ;  /* 0x0000000407007c0c */ /* 0x000fe2000efc1270 */
[----:B-1----:R-:W-:Y:S01]  /*10ca0*/  IMAD.WIDE R10, R9, 0x4, R4 ;  /* 0x00000004090a7825 */ /* 0x002fe200078e0204 */
[----:B------:R-:W-:Y:S01]  /*10cb0*/  ULDC UR4, c[0x0][0x228] ;  /* 0x00008a0000047ab9 */ /* 0x000fe20000000800 */
[----:B------:R-:W-:-:S02]  /*10cc0*/  ULDC UR5, c[0x0][0x228] ;  /* 0x00008a0000057ab9 */ /* 0x000fc40000000800 */
[C---:B--2---:R-:W-:Y:S01]  /*10cd0*/  IMAD.WIDE R12, R19.reuse, 0x4, R2 ;  /* 0x00000004130c7825 */ /* 0x044fe200078e0202 */
[----:B------:R1:W-:Y:S03]  /*10ce0*/  @P1 STG.E desc[UR18][R10.64], R81 ;  /* 0x000000510a001986 */ /* 0x0003e6000c101912 */
[----:B---3--:R-:W-:Y:S01]  /*10cf0*/  IMAD.WIDE R14, R19, 0x4, R4 ;  /* 0x00000004130e7825 */ /* 0x008fe200078e0204 */
[----:B------:R-:W-:-:S03]  /*10d00*/  ISETP.LT.AND P5, PT, R8, UR4, !P5 ;  /* 0x0000000408007c0c */ /* 0x000fc6000efa1270 */
[----:B------:R-:W-:Y:S02]  /*10d10*/  VIADD R21, R19, UR26 ;  /* 0x0000001a13157c36 */ /* 0x000fe40008000000 */
[C---:B------:R-:W-:Y:S01]  /*10d20*/  VIADD R9, R6.reuse, 0x77 ;  /* 0x0000007706097836 */ /* 0x040fe20000000000 */
[----:B------:R-:W-:Y:S01]  /*10d30*/  @P3 STG.E desc[UR18][R12.64], R210 ;  /* 0x000000d20c003986 */ /* 0x000fe2000c101912 */
[----:B------:R-:W-:Y:S01]  /*10d40*/  ULDC UR4, c[0x0][0x228] ;  /* 0x00008a0000047ab9 */ /* 0x000fe20000000800 */
[----:B----4-:R-:W-:Y:S02]  /*10d50*/  IMAD.WIDE R16, R21, 0x4, R2 ;  /* 0x0000000415107825 */ /* 0x010fe400078e0202 */
[----:B------:R2:W-:Y:S01]  /*10d60*/  @P2 STG.E desc[UR18][R14.64], R230 ;  /* 0x000000e60e002986 */ /* 0x0005e2000c101912 */
[----:B------:R-:W-:Y:S02]  /*10d70*/  ISETP.LT.AND P2, PT, R7, UR4, !P4 ;  /* 0x0000000407007c0c */ /* 0x000fe4000e741270 */
[----:B------:R-:W-:-:S02]  /*10d80*/  IADD3 R0, R6, 0x78, RZ ;  /* 0x0000007806007810 */ /* 0x000fc40007ffe0ff */
[----:B------:R-:W-:Y:S01]  /*10d90*/  ISETP.GE.AND P1, PT, R9, UR15, PT ;  /* 0x0000000f09007c0c */ /* 0x000fe2000bf26270 */
[----:B------:R3:W-:Y:S01]  /*10da0*/  @P6 STG.E desc[UR18][R16.64], R146 ;  /* 0x0000009210006986 */ /* 0x0007e2000c101912 */
[----:B------:R-:W-:Y:S01]  /*10db0*/  ISETP.LT.AND P4, PT, R8, UR5, !P4 ;  /* 0x0000000508007c0c */ /* 0x000fe2000e781270 */
[----:B-1----:R-:W-:Y:S01]  /*10dc0*/  IMAD.WIDE R10, R21, 0x4, R4 ;  /* 0x00000004150a7825 */ /* 0x002fe200078e0204 */
[----:B------:R-:W-:Y:S01]  /*10dd0*/  ISETP.LT.AND P6, PT, R7, UR6, !P1 ;  /* 0x0000000607007c0c */ /* 0x000fe2000cfc1270 */
[----:B------:R-:W-:Y:S02]  /*10de0*/  ULDC UR4, c[0x0][0x228] ;  /* 0x00008a0000047ab9 */ /* 0x000fe40000000800 */
[----:B--2---:R-:W-:Y:S01]  /*10df0*/  VIADD R15, R21, UR26 ;  /* 0x0000001a150f7c36 */ /* 0x004fe20008000000 */
[----:B------:R-:W-:Y:S01]  /*10e00*/  ISETP.GE.AND P3, PT, R0, UR13, PT ;  /* 0x0000000d00007c0c */ /* 0x000fe2000bf66270 */
[----:B------:R-:W-:Y:S01]  /*10e10*/  VIADD R0, R6, 0x79 ;  /* 0x0000007906007836 */ /* 0x000fe20000000000 */
[----:B------:R-:W-:Y:S01]  /*10e20*/  ISETP.LT.AND P1, PT, R8, UR7, !P1 ;  /* 0x0000000708007c0c */ /* 0x000fe2000cf21270 */
[C---:B------:R-:W-:Y:S01]  /*10e30*/  VIADD R9, R15.reuse, UR26 ;  /* 0x0000001a0f097c36 */ /* 0x040fe20008000000 */
[----:B------:R1:W-:Y:S01]  /*10e40*/  @P5 STG.E desc[UR18][R10.64], R82 ;  /* 0x000000520a005986 */ /* 0x0003e2000c101912 */
[C---:B------:R-:W-:Y:S01]  /*10e50*/  IMAD.WIDE R12, R15.reuse, 0x4, R2 ;  /* 0x000000040f0c7825 */ /* 0x040fe200078e0202 */
[----:B------:R-:W-:Y:S01]  /*10e60*/  ULDC UR5, c[0x0][0x228] ;  /* 0x00008a0000057ab9 */ /* 0x000fe20000000800 */
[----:B------:R-:W-:Y:S01]  /*10e70*/  ULDC UR6, c[0x0][0x228] ;  /* 0x00008a0000067ab9 */ /* 0x000fe20000000800 */
[----:B------:R-:W-:Y:S01]  /*10e80*/  ULDC UR7, c[0x0][0x228] ;  /* 0x00008a0000077ab9 */ /* 0x000fe20000000800 */
[----:B------:R-:W-:Y:S01]  /*10e90*/  IMAD.WIDE R14, R15, 0x4, R4 ;  /* 0x000000040f0e7825 */ /* 0x000fe200078e0204 */
[----:B------:R2:W-:Y:S01]  /*10ea0*/  @P2 STG.E desc[UR18][R12.64], R211 ;  /* 0x000000d30c002986 */ /* 0x0005e2000c101912 */
[----:B------:R-:W-:-:S02]  /*10eb0*/  ISETP.GE.AND P5, PT, R0, UR11, PT ;  /* 0x0000000b00007c0c */ /* 0x000fc4000bfa6270 */
[----:B---3--:R-:W-:Y:S01]  /*10ec0*/  IMAD.WIDE R16, R9, 0x4, R2 ;  /* 0x0000000409107825 */ /* 0x008fe200078e0202 */
[----:B------:R-:W-:Y:S01]  /*10ed0*/  @P4 STG.E desc[UR18][R14.64], R231 ;  /* 0x000000e70e004986 */ /* 0x000fe2000c101912 */
[----:B------:R-:W-:Y:S01]  /*10ee0*/  ISETP.LT.AND P4, PT, R7, UR4, !P3 ;  /* 0x0000000407007c0c */ /* 0x000fe2000df81270 */
[----:B------:R-:W-:Y:S01]  /*10ef0*/  ULDC UR4, c[0x0][0x228] ;  /* 0x00008a0000047ab9 */ /* 0x000fe20000000800 */
[----:B------:R-:W-:Y:S01]  /*10f00*/  VIADD R0, R6, 0x7a ;  /* 0x0000007a06007836 */ /* 0x000fe20000000000 */
[----:B------:R-:W-:Y:S01]  /*10f10*/  ISETP.LT.AND P3, PT, R8, UR5, !P3 ;  /* 0x0000000508007c0c */ /* 0x000fe2000df61270 */
[----:B------:R-:W-:Y:S01]  /*10f20*/  IMAD.WIDE R18, R9, 0x4, R4 ;  /* 0x0000000409127825 */ /* 0x000fe200078e0204 */
[----:B------:R-:W-:Y:S01]  /*10f30*/  @P6 STG.E desc[UR18][R16.64], R147 ;  /* 0x0000009310006986 */ /* 0x000fe2000c101912 */
[----:B------:R-:W-:Y:S01]  /*10f40*/  ISETP.LT.AND P6, PT, R7, UR6, !P5 ;  /* 0x0000000607007c0c */ /* 0x000fe2000efc1270 */
[----:B------:R-:W-:Y:S01]  /*10f50*/  ULDC UR5, c[0x0][0x228] ;  /* 0x00008a0000057ab9 */ /* 0x000fe20000000800 */
[----:B------:R-:W-:Y:S01]  /*10f60*/  VIADD R9, R9, UR26 ;  /* 0x0000001a09097c36 */ /* 0x000fe20008000000 */
[----:B------:R-:W-:Y:S01]  /*10f70*/  ISETP.GE.AND P2, PT, R0, UR9, PT ;  /* 0x0000000900007c0c */ /* 0x000fe2000bf46270 */
[----:B------:R-:W-:Y:S01]  /*10f80*/  VIADD R0, R6, 0x7b ;  /* 0x0000007b06007836 */ /* 0x000fe20000000000 */
[----:B------:R-:W-:Y:S01]  /*10f90*/  ISETP.LT.AND P5, PT, R8, UR4, !P5 ;  /* 0x0000000408007c0c */ /* 0x000fe2000efa1270 */
[----:B------:R3:W-:Y:S01]  /*10fa0*/  @P1 STG.E desc[UR18][R18.64], R83 ;  /* 0x0000005312001986 */ /* 0x0007e2000c101912 */
[C---:B-1----:R-:W-:Y:S01]  /*10fb0*/  IMAD.WIDE R10, R9.reuse, 0x4, R2 ;  /* 0x00000004090a7825 */ /* 0x042fe200078e0202 */
[----:B------:R-:W-:Y:S01]  /*10fc0*/  ULDC UR4, c[0x0][0x228] ;  /* 0x00008a0000047ab9 */ /* 0x000fe20000000800 */
[----:B------:R-:W-:Y:S01]  /*10fd0*/  ISETP.GE.AND P1, PT, R0, UR17, PT ;  /* 0x0000001100007c0c */ /* 0x000fe2000bf26270 */
[----:B------:R-:W-:Y:S01]  /*10fe0*/  ULDC UR6, c[0x0][0x228] ;  /* 0x00008a0000067ab9 */ /* 0x000fe20000000800 */
[C---:B--2---:R-:W-:Y:S01]  /*10ff0*/  IMAD.WIDE R12, R9.reuse, 0x4, R4 ;  /* 0x00000004090c7825 */ /* 0x044fe200078e0204 */
[----:B------:R1:W-:Y:S03]  /*11000*/  @P4 STG.E desc[UR18][R10.64], R236 ;  /* 0x000000ec0a004986 */ /* 0x0003e6000c101912 */
[----:B---3--:R-:W-:-:S02]  /*11010*/  VIADD R19, R9, UR26 ;  /* 0x0000001a09137c36 */ /* 0x008fc40008000000 */
[----:B------:R-:W-:Y:S02]  /*11020*/  VIADD R0, R6, 0x7c ;  /* 0x0000007c06007836 */ /* 0x000fe40000000000 */
[----:B------:R-:W-:Y:S01]  /*11030*/  IMAD.WIDE R14, R19, 0x4, R2 ;  /* 0x00000004130e7825 */ /* 0x000fe200078e0202 */
[----:B------:R2:W-:Y:S01]  /*11040*/  @P3 STG.E desc[UR18][R12.64], R212 ;  /* 0x000000d40c003986 */ /* 0x0005e2000c101912 */
[----:B------:R-:W-:Y:S01]  /*11050*/  ISETP.LT.AND P3, PT, R7, UR4, !P2 ;  /* 0x0000000407007c0c */ /* 0x000fe2000d761270 */
[----:B------:R-:W-:Y:S01]  /*11060*/  ULDC UR4, c[0x0][0x228] ;  /* 0x00008a0000047ab9 */ /* 0x000fe20000000800 */
[C---:B------:R-:W-:Y:S01]  /*11070*/  IMAD.WIDE R16, R19.reuse, 0x4, R4 ;  /* 0x0000000413107825 */ /* 0x040fe200078e0204 */
[----:B------:R-:W-:Y:S01]  /*11080*/  ISETP.GE.AND P4, PT, R0, UR25, PT ;  /* 0x0000001900007c0c */ /* 0x000fe2000bf86270 */
[----:B------:R-:W-:Y:S01]  /*11090*/  @P6 STG.E desc[UR18][R14.64], R84 ;  /* 0x000000540e006986 */ /* 0x000fe2000c101912 */
[C---:B------:R-:W-:Y:S01]  /*110a0*/  ISETP.LT.AND P2, PT, R8.reuse, UR4, !P2 ;  /* 0x0000000408007c0c */ /* 0x040fe2000d741270 */
[----:B------:R-:W-:Y:S01]  /*110b0*/  VIADD R19, R19, UR26 ;  /* 0x0000001a13137c36 */ /* 0x000fe20008000000 */
[C---:B------:R-:W-:Y:S01]  /*110c0*/  ISETP.LT.AND P6, PT, R7.reuse, UR7, !P4 ;  /* 0x0000000707007c0c */ /* 0x040fe2000e7c1270 */
[----:B------:R3:W-:Y:S01]  /*110d0*/  @P5 STG.E desc[UR18][R16.64], R24 ;  /* 0x0000001810005986 */ /* 0x0007e2000c101912 */
[----:B------:R-:W-:Y:S01]  /*110e0*/  ISETP.LT.AND P5, PT, R7, UR5, !P1 ;  /* 0x0000000507007c0c */ /* 0x000fe2000cfa1270 */
[C---:B-1----:R-:W-:Y:S01]  /*110f0*/  IMAD.WIDE R10, R19.reuse, 0x4, R2 ;  /* 0x00000004130a7825 */ /* 0x042fe200078e0202 */
[----:B------:R-:W-:Y:S01]  /*11100*/  ISETP.LT.AND P1, PT, R8, UR6, !P1 ;  /* 0x0000000608007c0c */ /* 0x000fe2000cf21270 */
[----:B------:R-:W-:Y:S01]  /*11110*/  ULDC UR4, c[0x0][0x228] ;  /* 0x00008a0000047ab9 */ /* 0x000fe20000000800 */
[----:B------:R-:W-:Y:S01]  /*11120*/  IADD3 R0, R6, 0x7d, RZ ;  /* 0x0000007d06007810 */ /* 0x000fe20007ffe0ff */
[----:B--2---:R-:W-:Y:S01]  /*11130*/  IMAD.WIDE R12, R19, 0x4, R4 ;  /* 0x00000004130c7825 */ /* 0x004fe200078e0204 */
[----:B------:R-:W-:-:S03]  /*11140*/  ULDC UR7, c[0x0][0x228] ;  /* 0x00008a0000077ab9 */ /* 0x000fc60000000800 */
[----:B---3--:R-:W-:Y:S01]  /*11150*/  VIADD R17, R19, UR26 ;  /* 0x0000001a13117c36 */ /* 0x008fe20008000000 */
[----:B------:R1:W-:Y:S01]  /*11160*/  @P3 STG.E desc[UR18][R10.64], R237 ;  /* 0x000000ed0a003986 */ /* 0x0003e2000c101912 */
[----:B------:R-:W-:Y:S01]  /*11170*/  ULDC UR5, c[0x0][0x228] ;  /* 0x00008a0000057ab9 */ /* 0x000fe20000000800 */
[----:B------:R-:W-:Y:S01]  /*11180*/  ULDC UR6, c[0x0][0x228] ;  /* 0x00008a0000067ab9 */ /* 0x000fe20000000800 */
[C---:B------:R-:W-:Y:S02]  /*11190*/  VIADD R9, R17.reuse, UR26 ;  /* 0x0000001a11097c36 */ /* 0x040fe40008000000 */
[----:B------:R-:W-:Y:S01]  /*111a0*/  IMAD.WIDE R14, R17, 0x4, R2 ;  /* 0x00000004110e7825 */ /* 0x000fe200078e0202 */
[----:B------:R-:W-:-:S03]  /*111b0*/  ISETP.GE.AND P3, PT, R0, UR23, PT ;  /* 0x0000001700007c0c */ /* 0x000fc6000bf66270 */
[----:B------:R-:W-:Y:S02]  /*111c0*/  VIADD R6, R6, 0x7e ;  /* 0x0000007e06067836 */ /* 0x000fe40000000000 */
[----:B------:R-:W-:Y:S01]  /*111d0*/  IMAD.WIDE R16, R17, 0x4, R4 ;  /* 0x0000000411107825 */ /* 0x000fe200078e0204 */
[----:B------:R-:W-:Y:S03]  /*111e0*/  @P2 STG.E desc[UR18][R12.64], R213 ;  /* 0x000000d50c002986 */ /* 0x000fe6000c101912 */
[----:B------:R-:W-:Y:S01]  /*111f0*/  IMAD.WIDE R18, R9, 0x4, R2 ;  /* 0x0000000409127825 */ /* 0x000fe200078e0202 */
[----:B------:R2:W-:Y:S01]  /*11200*/  @P5 STG.E desc[UR18][R14.64], R85 ;  /* 0x000000550e005986 */ /* 0x0005e2000c101912 */
[----:B------:R-:W-:-:S03]  /*11210*/  ISETP.GE.AND P2, PT, R6, UR21, PT ;  /* 0x0000001506007c0c */ /* 0x000fc6000bf46270 */
[----:B------:R3:W-:Y:S01]  /*11220*/  @P1 STG.E desc[UR18][R16.64], R25 ;  /* 0x0000001910001986 */ /* 0x0007e2000c101912 */
[C---:B------:R-:W-:Y:S01]  /*11230*/  ISETP.LT.AND P5, PT, R7.reuse, UR5, !P2 ;  /* 0x0000000507007c0c */ /* 0x040fe2000d7a1270 */
[----:B------:R-:W-:Y:S02]  /*11240*/  ULDC UR5, c[0x0][0x228] ;  /* 0x00008a0000057ab9 */ /* 0x000fe40000000800 */
[----:B------:R4:W-:Y:S01]  /*11250*/  @P6 STG.E desc[UR18][R18.64], R238 ;  /* 0x000000ee12006986 */ /* 0x0009e2000c101912 */
[C---:B------:R-:W-:Y:S01]  /*11260*/  ISETP.LT.AND P6, PT, R7.reuse, UR4, !P3 ;  /* 0x0000000407007c0c */ /* 0x040fe2000dfc1270 */
[----:B------:R-:W-:Y:S01]  /*11270*/  ULDC UR4, c[0x0][0x228] ;  /* 0x00008a0000047ab9 */ /* 0x000fe20000000800 */
[----:B------:R-:W-:Y:S01]  /*11280*/  ISETP.LT.AND P1, PT, R7, UR6, !P0 ;  /* 0x0000000607007c0c */ /* 0x000fe2000c721270 */
[----:B-1----:R-:W-:Y:S01]  /*11290*/  VIADD R11, R9, UR26 ;  /* 0x0000001a090b7c36 */ /* 0x002fe20008000000 */
[C---:B------:R-:W-:Y:S01]  /*112a0*/  ISETP.LT.AND P4, PT, R8.reuse, UR4, !P4 ;  /* 0x0000000408007c0c */ /* 0x040fe2000e781270 */
[----:B------:R-:W-:Y:S01]  /*112b0*/  ULDC UR6, c[0x0][0x228] ;  /* 0x00008a0000067ab9 */ /* 0x000fe20000000800 */
[C---:B------:R-:W-:Y:S01]  /*112c0*/  ISETP.LT.AND P3, PT, R8.reuse, UR5, !P3 ;  /* 0x0000000508007c0c */ /* 0x040fe2000df61270 */
[----:B--2---:R-:W-:Y:S01]  /*112d0*/  VIADD R15, R11, UR26 ;  /* 0x0000001a0b0f7c36 */ /* 0x004fe20008000000 */
[----:B------:R-:W-:-:S02]  /*112e0*/  ISETP.LT.AND P2, PT, R8, UR6, !P2 ;  /* 0x0000000608007c0c */ /* 0x000fc4000d741270 */
[----:B------:R-:W-:Y:S01]  /*112f0*/  ISETP.LT.AND P0, PT, R8, UR7, !P0 ;  /* 0x0000000708007c0c */ /* 0x000fe2000c701270 */
[----:B------:R-:W-:-:S04]  /*11300*/  IMAD.WIDE R6, R9, 0x4, R4 ;  /* 0x0000000409067825 */ /* 0x000fc800078e0204 */
[----:B---3--:R-:W-:Y:S02]  /*11310*/  VIADD R17, R15, UR26 ;  /* 0x0000001a0f117c36 */ /* 0x008fe40008000000 */
[C---:B------:R-:W-:Y:S01]  /*11320*/  IMAD.WIDE R8, R11.reuse, 0x4, R2 ;  /* 0x000000040b087825 */ /* 0x040fe200078e0202 */
[----:B------:R4:W-:Y:S03]  /*11330*/  @P4 STG.E desc[UR18][R6.64], R214 ;  /* 0x000000d606004986 */ /* 0x0009e6000c101912 */
[----:B------:R-:W-:Y:S01]  /*11340*/  IMAD.WIDE R10, R11, 0x4, R4 ;  /* 0x000000040b0a7825 */ /* 0x000fe200078e0204 */
[----:B------:R4:W-:Y:S03]  /*11350*/  @P6 STG.E desc[UR18][R8.64], R86 ;  /* 0x0000005608006986 */ /* 0x0009e6000c101912 */
[C---:B------:R-:W-:Y:S01]  /*11360*/  IMAD.WIDE R12, R15.reuse, 0x4, R2 ;  /* 0x000000040f0c7825 */ /* 0x040fe200078e0202 */
[----:B------:R4:W-:Y:S03]  /*11370*/  @P3 STG.E desc[UR18][R10.64], R26 ;  /* 0x0000001a0a003986 */ /* 0x0009e6000c101912 */
[----:B------:R-:W-:Y:S01]  /*11380*/  IMAD.WIDE R14, R15, 0x4, R4 ;  /* 0x000000040f0e7825 */ /* 0x000fe200078e0204 */
[----:B------:R4:W-:Y:S03]  /*11390*/  @P5 STG.E desc[UR18][R12.64], R239 ;  /* 0x000000ef0c005986 */ /* 0x0009e6000c101912 */
[C---:B------:R-:W-:Y:S01]  /*113a0*/  IMAD.WIDE R2, R17.reuse, 0x4, R2 ;  /* 0x0000000411027825 */ /* 0x040fe200078e0202 */
[----:B------:R4:W-:Y:S04]  /*113b0*/  @P2 STG.E desc[UR18][R14.64], R215 ;  /* 0x000000d70e002986 */ /* 0x0009e8000c101912 */
[----:B------:R4:W-:Y:S01]  /*113c0*/  @P1 STG.E desc[UR18][R2.64], R87 ;  /* 0x0000005702001986 */ /* 0x0009e2000c101912 */
[----:B------:R-:W-:Y:S01]  /*113d0*/  IMAD.WIDE R4, R17, 0x4, R4 ;  /* 0x0000000411047825 */ /* 0x000fe200078e0204 */
[----:B------:R-:W-:Y:S06]  /*113e0*/  @!P0 EXIT ;  /* 0x000000000000894d */ /* 0x000fec0003800000 */
[----:B------:R-:W-:Y:S01]  /*113f0*/  STG.E desc[UR18][R4.64], R27 ;  /* 0x0000001b04007986 */ /* 0x000fe2000c101912 */
[----:B------:R-:W-:Y:S05]  /*11400*/  EXIT ;  /* 0x000000000000794d */ /* 0x000fea0003800000 */
.L_x_2:
[----:B------:R-:W-:-:S00]  /*11410*/  BRA `(.L_x_2) ;  /* 0xfffffffc00fc7947 */ /* 0x000fc0000383ffff */
[----:B------:R-:W-:-:S00]  /*11420*/  NOP ;  /* 0x0000000000007918 */ /* 0x000fc00000000000 */
        /* <DEDUP_REMOVED lines=13> */
.L_x_3:


//--------------------- .nv.shared.matmul_kernel  --------------------------
	.section	.nv.shared.matmul_kernel,"aw",@nobits
	.sectionflags	@""
	.align	16
	.zero		1024


//--------------------- .nv.shared.reserved.0     --------------------------
	.section	.nv.shared.reserved.0,"aw",@nobits
	.weak		__nv_reservedSMEM_offset_0_alias
	.size		__nv_reservedSMEM_offset_0_alias, 0, 0
	.other		__nv_reservedSMEM_offset_0_alias,@"STO_CUDA_RESERVED_SHARED STV_DEFAULT"
__nv_reservedSMEM_offset_0_alias:
	.zero		0


//--------------------- .nv.constant0.matmul_kernel --------------------------
	.section	.nv.constant0.matmul_kernel,"a",@progbits
	.sectionflags	@""
	.align	4
.nv.constant0.matmul_kernel:
	.zero		608


//--------------------- SYMBOLS --------------------------

	.type		.nv.reservedSmem.offset0,@object
	.size		.nv.reservedSmem.offset0,0x4
